	.target	sm_80

	.elftype	@"ET_EXEC"


//--------------------- .note.nv.tkinfo           --------------------------
	.section	.note.nv.tkinfo,"",@"SHT_NOTE"
	.sectionflags	@"SHF_NOTE_NV_TKINFO"
	.tkinfo
        /*0018*/ 	.word	0x00000002
        /*0030*/ 	.string	""
        /*0030*/ 	.string	"ptxas"
        /*0030*/ 	.string	"Cuda compilation tools, release 13.0, V13.0.88"
        /*0030*/ 	.string	"Build cuda_13.0.r13.0/compiler.36424714_0"
        /*0030*/ 	.string	"-v  -suppress-debug-info  -lineinfo  -arch sm_80 "



//--------------------- .note.nv.cuinfo           --------------------------
	.section	.note.nv.cuinfo,"",@"SHT_NOTE"
	.sectionflags	@"SHF_NOTE_NV_CUINFO"
        /*0018*/ 	.short	0x0002
        /*001a*/ 	.short	0x0050
        /*001c*/ 	.short	0x0082
	.zero		2


//--------------------- .nv.info                  --------------------------
	.section	.nv.info,"",@"SHT_CUDA_INFO"
	.align	4


	//----- nvinfo : EIATTR_REGCOUNT
	.align		4
        /*0000*/ 	.byte	0x04, 0x2f
        /*0002*/ 	.short	(.L_1 - .L_0)
	.align		4
.L_0:
        /*0004*/ 	.word	index@(matmul_kernel)
        /*0008*/ 	.word	0x000000ff


	//----- nvinfo : EIATTR_FRAME_SIZE
	.align		4
.L_1:
        /*000c*/ 	.byte	0x04, 0x11
        /*000e*/ 	.short	(.L_3 - .L_2)
	.align		4
.L_2:
        /*0010*/ 	.word	index@(matmul_kernel)
        /*0014*/ 	.word	0x00002e70


	//----- nvinfo : EIATTR_MIN_STACK_SIZE
	.align		4
.L_3:
        /*0018*/ 	.byte	0x04, 0x12
        /*001a*/ 	.short	(.L_5 - .L_4)
	.align		4
.L_4:
        /*001c*/ 	.word	index@(matmul_kernel)
        /*0020*/ 	.word	0x00002e70
.L_5:


//--------------------- .nv.info.matmul_kernel    --------------------------
	.section	.nv.info.matmul_kernel,"",@"SHT_CUDA_INFO"
	.sectionflags	@""
	.align	4


	//----- nvinfo : EIATTR_CUDA_API_VERSION
	.align		4
        /*0000*/ 	.byte	0x04, 0x37
        /*0002*/ 	.short	(.L_7 - .L_6)
.L_6:
        /*0004*/ 	.word	0x00000082


	//----- nvinfo : EIATTR_SW2861232_WAR
	.align		4
.L_7:
        /*0008*/ 	.byte	0x01, 0x35
	.zero		2


	//----- nvinfo : EIATTR_PARAM_CBANK
	.align		4
        /*000c*/ 	.byte	0x04, 0x0a
        /*000e*/ 	.short	(.L_9 - .L_8)
	.align		4
.L_8:
        /*0010*/ 	.word	index@(.nv.constant0.matmul_kernel)
        /*0014*/ 	.short	0x0160
        /*0016*/ 	.short	0x0050


	//----- nvinfo : EIATTR_CBANK_PARAM_SIZE
	.align		4
.L_9:
        /*0018*/ 	.byte	0x03, 0x19
        /*001a*/ 	.short	0x0050


	//----- nvinfo : EIATTR_KPARAM_INFO
	.align		4
        /*001c*/ 	.byte	0x04, 0x17
        /*001e*/ 	.short	(.L_11 - .L_10)
.L_10:
        /*0020*/ 	.word	0x00000000
        /*0024*/ 	.short	0x000d
        /*0026*/ 	.short	0x0048
        /*0028*/ 	.byte	0x00, 0xf4, 0x21, 0x00


	//----- nvinfo : EIATTR_KPARAM_INFO
	.align		4
.L_11:
        /*002c*/ 	.byte	0x04, 0x17
        /*002e*/ 	.short	(.L_13 - .L_12)
.L_12:
        /*0030*/ 	.word	0x00000000
        /*0034*/ 	.short	0x000c
        /*0036*/ 	.short	0x0040
        /*0038*/ 	.byte	0x00, 0xf4, 0x21, 0x00


	//----- nvinfo : EIATTR_KPARAM_INFO
	.align		4
.L_13:
        /*003c*/ 	.byte	0x04, 0x17
        /*003e*/ 	.short	(.L_15 - .L_14)
.L_14:
        /*0040*/ 	.word	0x00000000
        /*0044*/ 	.short	0x000b
        /*0046*/ 	.short	0x0038
        /*0048*/ 	.byte	0x00, 0xf0, 0x11, 0x00


	//----- nvinfo : EIATTR_KPARAM_INFO
	.align		4
.L_15:
        /*004c*/ 	.byte	0x04, 0x17
        /*004e*/ 	.short	(.L_17 - .L_16)
.L_16:
        /*0050*/ 	.word	0x00000000
        /*0054*/ 	.short	0x000a
        /*0056*/ 	.short	0x0034
        /*0058*/ 	.byte	0x00, 0xf0, 0x11, 0x00


	//----- nvinfo : EIATTR_KPARAM_INFO
	.align		4
.L_17:
        /*005c*/ 	.byte	0x04, 0x17
        /*005e*/ 	.short	(.L_19 - .L_18)
.L_18:
        /*0060*/ 	.word	0x00000000
        /*0064*/ 	.short	0x0009
        /*0066*/ 	.short	0x0030
        /*0068*/ 	.byte	0x00, 0xf0, 0x11, 0x00


	//----- nvinfo : EIATTR_KPARAM_INFO
	.align		4
.L_19:
        /*006c*/ 	.byte	0x04, 0x17
        /*006e*/ 	.short	(.L_21 - .L_20)
.L_20:
        /*0070*/ 	.word	0x00000000
        /*0074*/ 	.short	0x0008
        /*0076*/ 	.short	0x002c
        /*0078*/ 	.byte	0x00, 0xf0, 0x11, 0x00


	//----- nvinfo : EIATTR_KPARAM_INFO
	.align		4
.L_21:
        /*007c*/ 	.byte	0x04, 0x17
        /*007e*/ 	.short	(.L_23 - .L_22)
.L_22:
        /*0080*/ 	.word	0x00000000
        /*0084*/ 	.short	0x0007
        /*0086*/ 	.short	0x0028
        /*0088*/ 	.byte	0x00, 0xf0, 0x11, 0x00


	//----- nvinfo : EIATTR_KPARAM_INFO
	.align		4
.L_23:
        /*008c*/ 	.byte	0x04, 0x17
        /*008e*/ 	.short	(.L_25 - .L_24)
.L_24:
        /*0090*/ 	.word	0x00000000
        /*0094*/ 	.short	0x0006
        /*0096*/ 	.short	0x0024
        /*0098*/ 	.byte	0x00, 0xf0, 0x11, 0x00


	//----- nvinfo : EIATTR_KPARAM_INFO
	.align		4
.L_25:
        /*009c*/ 	.byte	0x04, 0x17
        /*009e*/ 	.short	(.L_27 - .L_26)
.L_26:
        /*00a0*/ 	.word	0x00000000
        /*00a4*/ 	.short	0x0005
        /*00a6*/ 	.short	0x0020
        /*00a8*/ 	.byte	0x00, 0xf0, 0x11, 0x00


	//----- nvinfo : EIATTR_KPARAM_INFO
	.align		4
.L_27:
        /*00ac*/ 	.byte	0x04, 0x17
        /*00ae*/ 	.short	(.L_29 - .L_28)
.L_28:
        /*00b0*/ 	.word	0x00000000
        /*00b4*/ 	.short	0x0004
        /*00b6*/ 	.short	0x001c
        /*00b8*/ 	.byte	0x00, 0xf0, 0x11, 0x00


	//----- nvinfo : EIATTR_KPARAM_INFO
	.align		4
.L_29:
        /*00bc*/ 	.byte	0x04, 0x17
        /*00be*/ 	.short	(.L_31 - .L_30)
.L_30:
        /*00c0*/ 	.word	0x00000000
        /*00c4*/ 	.short	0x0003
        /*00c6*/ 	.short	0x0018
        /*00c8*/ 	.byte	0x00, 0xf0, 0x11, 0x00


	//----- nvinfo : EIATTR_KPARAM_INFO
	.align		4
.L_31:
        /*00cc*/ 	.byte	0x04, 0x17
        /*00ce*/ 	.short	(.L_33 - .L_32)
.L_32:
        /*00d0*/ 	.word	0x00000000
        /*00d4*/ 	.short	0x0002
        /*00d6*/ 	.short	0x0010
        /*00d8*/ 	.byte	0x00, 0xf4, 0x21, 0x00


	//----- nvinfo : EIATTR_KPARAM_INFO
	.align		4
.L_33:
        /*00dc*/ 	.byte	0x04, 0x17
        /*00de*/ 	.short	(.L_35 - .L_34)
.L_34:
        /*00e0*/ 	.word	0x00000000
        /*00e4*/ 	.short	0x0001
        /*00e6*/ 	.short	0x0008
        /*00e8*/ 	.byte	0x00, 0xf4, 0x21, 0x00


	//----- nvinfo : EIATTR_KPARAM_INFO
	.align		4
.L_35:
        /*00ec*/ 	.byte	0x04, 0x17
        /*00ee*/ 	.short	(.L_37 - .L_36)
.L_36:
        /*00f0*/ 	.word	0x00000000
        /*00f4*/ 	.short	0x0000
        /*00f6*/ 	.short	0x0000
        /*00f8*/ 	.byte	0x00, 0xf4, 0x21, 0x00


	//----- nvinfo : EIATTR_MAXREG_COUNT
	.align		4
.L_37:
        /*00fc*/ 	.byte	0x03, 0x1b
        /*00fe*/ 	.short	0x00ff


	//----- nvinfo : EIATTR_NUM_BARRIERS
	.align		4
        /*0100*/ 	.byte	0x02, 0x4c
        /*0102*/ 	.byte	0x01
	.zero		1


	//----- nvinfo : EIATTR_ANNOTATIONS
	.align		4
        /*0104*/ 	.byte	0x04, 0x55
        /*0106*/ 	.short	(.L_39 - .L_38)


	//   ....[0]....
.L_38:
        /*0108*/ 	.word	0x00000001
        /*010c*/ 	.byte	0xb0, 0x05, 0x00, 0x00, 0x01, 0x00, 0x00, 0x00, 0x10, 0x06, 0x00, 0x00, 0x01, 0x00, 0x00, 0x00
        /* <DEDUP_REMOVED lines=2298> */
        /*90bc*/ 	.byte	0xa0, 0xa0, 0x02, 0x00


	//----- nvinfo : EIATTR_MERCURY_ISA_VERSION
	.align		4
.L_39:
        /*90c0*/ 	.byte	0x03, 0x5f
        /*90c2*/ 	.short	0x0000


	//----- nvinfo : EIATTR_EXIT_INSTR_OFFSETS
	.align		4
        /*90c4*/ 	.byte	0x04, 0x1c
        /*90c6*/ 	.short	(.L_41 - .L_40)


	//   ....[0]....
.L_40:
        /*90c8*/ 	.word	0x0006de30


	//   ....[1]....
        /*90cc*/ 	.word	0x0006de50


	//----- nvinfo : EIATTR_REQNTID
	.align		4
.L_41:
        /*90d0*/ 	.byte	0x04, 0x10
        /*90d2*/ 	.short	(.L_43 - .L_42)
.L_42:
        /*90d4*/ 	.word	0x00000040
        /*90d8*/ 	.word	0x00000001
        /*90dc*/ 	.word	0x00000001
.L_43:


//--------------------- .nv.callgraph             --------------------------
	.section	.nv.callgraph,"",@"SHT_CUDA_CALLGRAPH"
	.align	4
	.sectionentsize	8
	.align		4
        /*0000*/ 	.word	0x00000000
	.align		4
        /*0004*/ 	.word	0xffffffff
	.align		4
        /*0008*/ 	.word	0x00000000
	.align		4
        /*000c*/ 	.word	0xfffffffe
	.align		4
        /*0010*/ 	.word	0x00000000
	.align		4
        /*0014*/ 	.word	0xfffffffd
	.align		4
        /*0018*/ 	.word	0x00000000
	.align		4
        /*001c*/ 	.word	0xfffffffc


//--------------------- .nv.rel.action            --------------------------
	.section	.nv.rel.action,"",@"SHT_CUDA_RELOCINFO"
	.align	8
	.sectionentsize	8
        /*0000*/ 	.byte	0x73, 0x00, 0x00, 0x00, 0x00, 0x00, 0x00, 0x00, 0x00, 0x00, 0x00, 0x11, 0x25, 0x00, 0x05, 0x36


//--------------------- .nv.constant0.matmul_kernel --------------------------
	.section	.nv.constant0.matmul_kernel,"a",@progbits
	.sectionflags	@""
	.align	4
.nv.constant0.matmul_kernel:
	.zero		432


//--------------------- .text.matmul_kernel       --------------------------
	.section	.text.matmul_kernel,"ax",@progbits
	.sectioninfo	@"SHI_REGISTERS=255"
	.align	128
        .global         matmul_kernel
        .type           matmul_kernel,@function
        .size           matmul_kernel,(.L_x_3 - matmul_kernel)
        .other          matmul_kernel,@"STO_CUDA_ENTRY STV_DEFAULT"
matmul_kernel:
.text.matmul_kernel:
[----:B------:R-:W-:Y:S02]  /*0000*/  IMAD.MOV.U32 R1, RZ, RZ, c[0x0][0x28] ;  /* 0x00000a00ff017624 */ /* 0x000fe400078e00ff */
[----:B------:R-:W-:Y:S01]  /*0010*/  IMAD.MOV.U32 R0, RZ, RZ, c[0x0][0x17c] ;  /* 0x00005f00ff007624 */ /* 0x000fe200078e00ff */
[----:B------:R-:W1:Y:S01]  /*0020*/  S2R R5, SR_CTAID.X ;  /* 0x0000000000057919 */ /* 0x000e620000002500 */
[----:B------:R-:W-:Y:S02]  /*0030*/  IABS R248, c[0x0][0x17c] ;  /* 0x00005f0000f87a13 */ /* 0x000fe40000000000 */
[----:B------:R-:W-:Y:S01]  /*0040*/  IADD3 R1, R1, -0x2e70, RZ ;  /* 0xffffd19001017810 */ /* 0x000fe20007ffe0ff */
[----:B------:R-:W2:Y:S01]  /*0050*/  S2R R12, SR_TID.X ;  /* 0x00000000000c7919 */ /* 0x000ea20000002100 */
[----:B------:R-:W-:-:S04]  /*0060*/  IADD3 R0, R0, 0x1ff, RZ ;  /* 0x000001ff00007810 */ /* 0x000fc80007ffe0ff */
[----:B------:R-:W-:-:S04]  /*0070*/  SHF.R.S32.HI R3, RZ, 0x1f, R0 ;  /* 0x0000001fff037819 */ /* 0x000fc80000011400 */
[----:B------:R-:W-:-:S04]  /*0080*/  LEA.HI R3, R3, R0, RZ, 0x9 ;  /* 0x0000000003037211 */ /* 0x000fc800078f48ff */
[----:B------:R-:W-:-:S05]  /*0090*/  SHF.R.S32.HI R3, RZ, 0x9, R3 ;  /* 0x00000009ff037819 */ /* 0x000fca0000011403 */
[----:B------:R-:W-:Y:S01]  /*00a0*/  IMAD.SHL.U32 R4, R3, 0x8, RZ ;  /* 0x0000000803047824 */ /* 0x000fe200078e00ff */
[----:B-1----:R-:W-:-:S04]  /*00b0*/  IABS R8, R5 ;  /* 0x0000000500087213 */ /* 0x002fc80000000000 */
[-C--:B------:R-:W-:Y:S02]  /*00c0*/  IABS R7, R4.reuse ;  /* 0x0000000400077213 */ /* 0x080fe40000000000 */
[----:B------:R-:W-:Y:S02]  /*00d0*/  IABS R10, R4 ;  /* 0x00000004000a7213 */ /* 0x000fe40000000000 */
[----:B------:R-:W1:Y:S01]  /*00e0*/  I2F.RP R0, R7 ;  /* 0x0000000700007306 */ /* 0x000e620000209400 */
[----:B--2---:R-:W-:-:S07]  /*00f0*/  LOP3.LUT R13, R12, 0x3f, RZ, 0xc0, !PT ;  /* 0x0000003f0c0d7812 */ /* 0x004fce00078ec0ff */
[----:B-1----:R-:W1:Y:S02]  /*0100*/  MUFU.RCP R0, R0 ;  /* 0x0000000000007308 */ /* 0x002e640000001000 */
[----:B-1----:R-:W-:Y:S01]  /*0110*/  IADD3 R2, R0, 0xffffffe, RZ ;  /* 0x0ffffffe00027810 */ /* 0x002fe20007ffe0ff */
[----:B------:R-:W-:-:S05]  /*0120*/  IMAD.MOV R0, RZ, RZ, -R10 ;  /* 0x000000ffff007224 */ /* 0x000fca00078e0a0a */
[----:B------:R1:W2:Y:S02]  /*0130*/  F2I.FTZ.U32.TRUNC.NTZ R3, R2 ;  /* 0x0000000200037305 */ /* 0x0002a4000021f000 */
[----:B-1----:R-:W-:Y:S02]  /*0140*/  IMAD.MOV.U32 R2, RZ, RZ, RZ ;  /* 0x000000ffff027224 */ /* 0x002fe400078e00ff */
[----:B--2---:R-:W-:-:S04]  /*0150*/  IMAD.MOV R6, RZ, RZ, -R3 ;  /* 0x000000ffff067224 */ /* 0x004fc800078e0a03 */
[----:B------:R-:W-:Y:S02]  /*0160*/  IMAD R9, R6, R7, RZ ;  /* 0x0000000706097224 */ /* 0x000fe400078e02ff */
[----:B------:R-:W-:Y:S02]  /*0170*/  IMAD.MOV.U32 R6, RZ, RZ, R8 ;  /* 0x000000ffff067224 */ /* 0x000fe400078e0008 */
[----:B------:R-:W-:-:S06]  /*0180*/  IMAD.HI.U32 R3, R3, R9, R2 ;  /* 0x0000000903037227 */ /* 0x000fcc00078e0002 */
[----:B------:R-:W-:-:S04]  /*0190*/  IMAD.HI.U32 R3, R3, R6, RZ ;  /* 0x0000000603037227 */ /* 0x000fc800078e00ff */
[----:B------:R-:W-:-:S05]  /*01a0*/  IMAD R0, R3, R0, R6 ;  /* 0x0000000003007224 */ /* 0x000fca00078e0206 */
[----:B------:R-:W-:-:S13]  /*01b0*/  ISETP.GT.U32.AND P1, PT, R7, R0, PT ;  /* 0x000000000700720c */ /* 0x000fda0003f24070 */
[----:B------:R-:W-:Y:S01]  /*01c0*/  @!P1 IMAD.IADD R0, R0, 0x1, -R7 ;  /* 0x0000000100009824 */ /* 0x000fe200078e0a07 */
[----:B------:R-:W-:Y:S02]  /*01d0*/  @!P1 IADD3 R3, R3, 0x1, RZ ;  /* 0x0000000103039810 */ /* 0x000fe40007ffe0ff */
[----:B------:R-:W-:Y:S02]  /*01e0*/  ISETP.NE.AND P1, PT, R4, RZ, PT ;  /* 0x000000ff0400720c */ /* 0x000fe40003f25270 */
[----:B------:R-:W-:Y:S02]  /*01f0*/  ISETP.GE.U32.AND P0, PT, R0, R7, PT ;  /* 0x000000070000720c */ /* 0x000fe40003f06070 */
[----:B------:R-:W-:-:S04]  /*0200*/  LOP3.LUT R0, R5, R4, RZ, 0x3c, !PT ;  /* 0x0000000405007212 */ /* 0x000fc800078e3cff */
[----:B------:R-:W-:Y:S01]  /*0210*/  ISETP.GE.AND P2, PT, R0, RZ, PT ;  /* 0x000000ff0000720c */ /* 0x000fe20003f46270 */
[----:B------:R-:W-:-:S05]  /*0220*/  IMAD.MOV.U32 R0, RZ, RZ, c[0x0][0x178] ;  /* 0x00005e00ff007624 */ /* 0x000fca00078e00ff */
[----:B------:R-:W-:Y:S02]  /*0230*/  IADD3 R0, R0, 0x7f, RZ ;  /* 0x0000007f00007810 */ /* 0x000fe40007ffe0ff */
[----:B------:R-:W-:-:S05]  /*0240*/  @P0 IADD3 R3, R3, 0x1, RZ ;  /* 0x0000000103030810 */ /* 0x000fca0007ffe0ff */
[----:B------:R-:W-:Y:S01]  /*0250*/  IMAD.MOV.U32 R2, RZ, RZ, R3 ;  /* 0x000000ffff027224 */ /* 0x000fe200078e0003 */
[----:B------:R-:W-:-:S03]  /*0260*/  SHF.R.S32.HI R3, RZ, 0x1f, R0 ;  /* 0x0000001fff037819 */ /* 0x000fc60000011400 */
[----:B------:R-:W-:Y:S01]  /*0270*/  @!P2 IMAD.MOV R2, RZ, RZ, -R2 ;  /* 0x000000ffff02a224 */ /* 0x000fe200078e0a02 */
[----:B------:R-:W-:Y:S02]  /*0280*/  @!P1 LOP3.LUT R2, RZ, R4, RZ, 0x33, !PT ;  /* 0x00000004ff029212 */ /* 0x000fe400078e33ff */
[----:B------:R-:W-:-:S03]  /*0290*/  LEA.HI R3, R3, R0, RZ, 0x7 ;  /* 0x0000000003037211 */ /* 0x000fc600078f38ff */
[----:B------:R-:W-:Y:S02]  /*02a0*/  IMAD.SHL.U32 R6, R2, 0x8, RZ ;  /* 0x0000000802067824 */ /* 0x000fe400078e00ff */
[----:B------:R-:W-:-:S03]  /*02b0*/  IMAD.MOV R2, RZ, RZ, -R2 ;  /* 0x000000ffff027224 */ /* 0x000fc600078e0a02 */
[----:B------:R-:W-:Y:S01]  /*02c0*/  LEA.HI.SX32 R3, R3, -R6, 0x19 ;  /* 0x8000000603037211 */ /* 0x000fe200078fcaff */
[----:B------:R-:W-:-:S03]  /*02d0*/  IMAD R8, R4, R2, R5 ;  /* 0x0000000204087224 */ /* 0x000fc600078e0205 */
[----:B------:R-:W-:-:S04]  /*02e0*/  IMNMX R11, R3, 0x8, PT ;  /* 0x00000008030b7817 */ /* 0x000fc80003800200 */
[-C--:B------:R-:W-:Y:S02]  /*02f0*/  IABS R7, R11.reuse ;  /* 0x0000000b00077213 */ /* 0x080fe40000000000 */
[----:B------:R-:W-:Y:S02]  /*0300*/  IABS R4, R11 ;  /* 0x0000000b00047213 */ /* 0x000fe40000000000 */
[----:B------:R-:W1:Y:S08]  /*0310*/  I2F.RP R0, R7 ;  /* 0x0000000700007306 */ /* 0x000e700000209400 */
[----:B-1----:R-:W1:Y:S02]  /*0320*/  MUFU.RCP R0, R0 ;  /* 0x0000000000007308 */ /* 0x002e640000001000 */
[----:B-1----:R-:W-:Y:S01]  /*0330*/  IADD3 R3, R0, 0xffffffe, RZ ;  /* 0x0ffffffe00037810 */ /* 0x002fe20007ffe0ff */
[----:B------:R-:W-:-:S05]  /*0340*/  IMAD.MOV R0, RZ, RZ, -R4 ;  /* 0x000000ffff007224 */ /* 0x000fca00078e0a04 */
[----:B------:R-:W1:Y:S08]  /*0350*/  I2F.RP R4, R248 ;  /* 0x000000f800047306 */ /* 0x000e700000209400 */
[----:B------:R-:W2:Y:S08]  /*0360*/  F2I.FTZ.U32.TRUNC.NTZ R3, R3 ;  /* 0x0000000300037305 */ /* 0x000eb0000021f000 */
[----:B-1----:R-:W-:Y:S01]  /*0370*/  MUFU.RCP R4, R4 ;  /* 0x0000000400047308 */ /* 0x002fe20000001000 */
[----:B--2---:R-:W-:-:S04]  /*0380*/  IMAD.MOV R9, RZ, RZ, -R3 ;  /* 0x000000ffff097224 */ /* 0x004fc800078e0a03 */
[----:B------:R-:W-:Y:S01]  /*0390*/  IMAD.MOV.U32 R2, RZ, RZ, R9 ;  /* 0x000000ffff027224 */ /* 0x000fe200078e0009 */
[----:B------:R-:W-:-:S03]  /*03a0*/  IABS R9, R8 ;  /* 0x0000000800097213 */ /* 0x000fc60000000000 */
[----:B------:R-:W-:Y:S02]  /*03b0*/  IMAD R5, R2, R7, RZ ;  /* 0x0000000702057224 */ /* 0x000fe400078e02ff */
[----:B------:R-:W-:-:S04]  /*03c0*/  IMAD.MOV.U32 R2, RZ, RZ, RZ ;  /* 0x000000ffff027224 */ /* 0x000fc800078e00ff */
[----:B------:R-:W-:Y:S01]  /*03d0*/  IMAD.HI.U32 R2, R3, R5, R2 ;  /* 0x0000000503027227 */ /* 0x000fe200078e0002 */
[----:B------:R-:W-:-:S05]  /*03e0*/  IABS R3, c[0x0][0x178] ;  /* 0x00005e0000037a13 */ /* 0x000fca0000000000 */
[----:B------:R-:W-:-:S04]  /*03f0*/  IMAD.HI.U32 R2, R2, R9, RZ ;  /* 0x0000000902027227 */ /* 0x000fc800078e00ff */
[----:B------:R-:W-:Y:S02]  /*0400*/  IMAD R0, R2, R0, R9 ;  /* 0x0000000002007224 */ /* 0x000fe400078e0209 */
[----:B------:R-:W-:-:S03]  /*0410*/  IMAD.MOV.U32 R9, RZ, RZ, R3 ;  /* 0x000000ffff097224 */ /* 0x000fc600078e0003 */
[----:B------:R-:W-:Y:S01]  /*0420*/  ISETP.GT.U32.AND P1, PT, R7, R0, PT ;  /* 0x000000000700720c */ /* 0x000fe20003f24070 */
[----:B------:R-:W1:-:S12]  /*0430*/  I2F.RP R3, R9 ;  /* 0x0000000900037306 */ /* 0x000e580000209400 */
[----:B------:R-:W-:Y:S01]  /*0440*/  @!P1 IMAD.IADD R0, R0, 0x1, -R7 ;  /* 0x0000000100009824 */ /* 0x000fe200078e0a07 */
[----:B------:R-:W-:Y:S02]  /*0450*/  @!P1 IADD3 R2, R2, 0x1, RZ ;  /* 0x0000000102029810 */ /* 0x000fe40007ffe0ff */
[----:B------:R-:W-:Y:S01]  /*0460*/  ISETP.NE.AND P1, PT, R11, RZ, PT ;  /* 0x000000ff0b00720c */ /* 0x000fe20003f25270 */
[----:B-1----:R-:W1:Y:S01]  /*0470*/  MUFU.RCP R3, R3 ;  /* 0x0000000300037308 */ /* 0x002e620000001000 */
[----:B------:R-:W-:Y:S02]  /*0480*/  ISETP.GE.U32.AND P0, PT, R0, R7, PT ;  /* 0x000000070000720c */ /* 0x000fe40003f06070 */
[----:B------:R-:W-:-:S04]  /*0490*/  LOP3.LUT R0, R8, R11, RZ, 0x3c, !PT ;  /* 0x0000000b08007212 */ /* 0x000fc800078e3cff */
[----:B------:R-:W-:-:S07]  /*04a0*/  ISETP.GE.AND P2, PT, R0, RZ, PT ;  /* 0x000000ff0000720c */ /* 0x000fce0003f46270 */
[----:B------:R-:W-:Y:S02]  /*04b0*/  @P0 IADD3 R2, R2, 0x1, RZ ;  /* 0x0000000102020810 */ /* 0x000fe40007ffe0ff */
[----:B-1----:R-:W-:-:S03]  /*04c0*/  IADD3 R3, R3, 0xffffffe, RZ ;  /* 0x0ffffffe03037810 */ /* 0x002fc60007ffe0ff */
[----:B------:R-:W-:-:S03]  /*04d0*/  IMAD.MOV.U32 R252, RZ, RZ, R2 ;  /* 0x000000fffffc7224 */ /* 0x000fc600078e0002 */
[----:B------:R-:W1:Y:S01]  /*04e0*/  F2I.FTZ.U32.TRUNC.NTZ R3, R3 ;  /* 0x0000000300037305 */ /* 0x000e62000021f000 */
[----:B------:R-:W-:Y:S01]  /*04f0*/  @!P2 IMAD.MOV R252, RZ, RZ, -R252 ;  /* 0x000000fffffca224 */ /* 0x000fe200078e0afc */
[----:B------:R-:W-:-:S05]  /*0500*/  @!P1 LOP3.LUT R252, RZ, R11, RZ, 0x33, !PT ;  /* 0x0000000bfffc9212 */ /* 0x000fca00078e33ff */
[----:B------:R-:W-:Y:S02]  /*0510*/  IMAD.MOV R0, RZ, RZ, -R252 ;  /* 0x000000ffff007224 */ /* 0x000fe400078e0afc */
[----:B------:R-:W-:Y:S02]  /*0520*/  IMAD.SHL.U32 R252, R252, 0x200, RZ ;  /* 0x00000200fcfc7824 */ /* 0x000fe400078e00ff */
[----:B------:R-:W-:-:S04]  /*0530*/  IMAD R0, R11, R0, R8 ;  /* 0x000000000b007224 */ /* 0x000fc800078e0208 */
[----:B------:R-:W-:Y:S01]  /*0540*/  IMAD.IADD R0, R6, 0x1, R0 ;  /* 0x0000000106007824 */ /* 0x000fe200078e0200 */
[----:B------:R-:W-:Y:S01]  /*0550*/  IADD3 R6, R4, 0xffffffe, RZ ;  /* 0x0ffffffe04067810 */ /* 0x000fe20007ffe0ff */
[----:B-1----:R-:W-:Y:S02]  /*0560*/  IMAD.MOV R2, RZ, RZ, -R3 ;  /* 0x000000ffff027224 */ /* 0x002fe400078e0a03 */
[----:B------:R-:W-:Y:S02]  /*0570*/  IMAD R10, R0, 0x80, R13 ;  /* 0x00000080000a7824 */ /* 0x000fe400078e020d */
[----:B------:R-:W-:Y:S02]  /*0580*/  IMAD R5, R2, R9, RZ ;  /* 0x0000000902057224 */ /* 0x000fe400078e02ff */
[----:B------:R-:W-:Y:S01]  /*0590*/  IMAD.MOV.U32 R2, RZ, RZ, RZ ;  /* 0x000000ffff027224 */ /* 0x000fe200078e00ff */
[C---:B------:R-:W-:Y:S01]  /*05a0*/  IADD3 R8, R10.reuse, 0x40, RZ ;  /* 0x000000400a087810 */ /* 0x040fe20007ffe0ff */
[----:B------:R1:W-:Y:S01]  /*05b0*/  STL [R1+0xa80], R10 ;  /* 0x000a800a01007387 */ /* 0x0003e20000100800 */
[----:B------:R-:W-:Y:S01]  /*05c0*/  IABS R4, R10 ;  /* 0x0000000a00047213 */ /* 0x000fe20000000000 */
[----:B------:R-:W-:Y:S01]  /*05d0*/  IMAD.HI.U32 R2, R3, R5, R2 ;  /* 0x0000000503027227 */ /* 0x000fe200078e0002 */
[----:B------:R-:W-:Y:S01]  /*05e0*/  IABS R7, R8 ;  /* 0x0000000800077213 */ /* 0x000fe20000000000 */
[----:B------:R-:W2:Y:S01]  /*05f0*/  F2I.FTZ.U32.TRUNC.NTZ R3, R6 ;  /* 0x0000000600037305 */ /* 0x000ea2000021f000 */
[----:B------:R-:W-:Y:S01]  /*0600*/  SHF.R.U32.HI R5, RZ, 0x5, R12 ;  /* 0x00000005ff057819 */ /* 0x000fe2000001160c */
[----:B------:R3:W-:Y:S01]  /*0610*/  STL [R1+0xa84], R8 ;  /* 0x000a840801007387 */ /* 0x0007e20000100800 */
[----:B------:R-:W-:Y:S01]  /*0620*/  ISETP.GE.AND P5, PT, R10, RZ, PT ;  /* 0x000000ff0a00720c */ /* 0x000fe20003fa6270 */
[C---:B------:R-:W-:Y:S01]  /*0630*/  IMAD.HI.U32 R0, R2.reuse, R4, RZ ;  /* 0x0000000402007227 */ /* 0x040fe200078e00ff */
[----:B------:R-:W-:Y:S01]  /*0640*/  SGXT.U32 R5, R5, 0x1 ;  /* 0x000000010505781a */ /* 0x000fe20000000000 */
[----:B------:R4:W-:Y:S02]  /*0650*/  STL [R1+0x2040], R252 ;  /* 0x002040fc01007387 */ /* 0x0009e40000100800 */
[----:B------:R-:W-:Y:S01]  /*0660*/  IMAD.HI.U32 R2, R2, R7, RZ ;  /* 0x0000000702027227 */ /* 0x000fe200078e00ff */
[----:B------:R-:W-:-:S02]  /*0670*/  IADD3 R0, -R0, RZ, RZ ;  /* 0x000000ff00007210 */ /* 0x000fc40007ffe1ff */
[----:B------:R-:W-:Y:S01]  /*0680*/  LOP3.LUT R244, R252, R5, RZ, 0xfc, !PT ;  /* 0x00000005fcf47212 */ /* 0x000fe200078efcff */
[----:B------:R-:W-:Y:S02]  /*0690*/  IMAD.MOV R2, RZ, RZ, -R2 ;  /* 0x000000ffff027224 */ /* 0x000fe400078e0a02 */
[C---:B------:R-:W-:Y:S01]  /*06a0*/  IMAD R0, R9.reuse, R0, R4 ;  /* 0x0000000009007224 */ /* 0x040fe200078e0204 */
[----:B------:R-:W-:Y:S01]  /*06b0*/  IABS R5, R244 ;  /* 0x000000f400057213 */ /* 0x000fe20000000000 */
[----:B--2---:R-:W-:Y:S01]  /*06c0*/  IMAD.MOV R245, RZ, RZ, -R3 ;  /* 0x000000fffff57224 */ /* 0x004fe200078e0a03 */
[----:B------:R-:W-:Y:S01]  /*06d0*/  LOP3.LUT R6, R244, 0x1fe, RZ, 0xfc, !PT ;  /* 0x000001fef4067812 */ /* 0x000fe200078efcff */
[C---:B------:R-:W-:Y:S01]  /*06e0*/  IMAD R4, R9.reuse, R2, R7 ;  /* 0x0000000209047224 */ /* 0x040fe200078e0207 */
[----:B------:R-:W-:Y:S01]  /*06f0*/  ISETP.GT.U32.AND P0, PT, R9, R0, PT ;  /* 0x000000000900720c */ /* 0x000fe20003f04070 */
[----:B------:R-:W-:Y:S01]  /*0700*/  IMAD R245, R245, R248, RZ ;  /* 0x000000f8f5f57224 */ /* 0x000fe200078e02ff */
[----:B------:R-:W-:Y:S01]  /*0710*/  IABS R13, R6 ;  /* 0x00000006000d7213 */ /* 0x000fe20000000000 */
[----:B------:R-:W-:Y:S01]  /*0720*/  IMAD.MOV.U32 R2, RZ, RZ, RZ ;  /* 0x000000ffff027224 */ /* 0x000fe200078e00ff */
[----:B------:R-:W-:-:S02]  /*0730*/  ISETP.GT.U32.AND P1, PT, R9, R4, PT ;  /* 0x000000040900720c */ /* 0x000fc40003f24070 */
[C---:B-1----:R-:W-:Y:S01]  /*0740*/  LOP3.LUT R10, R244.reuse, 0xa, RZ, 0xfc, !PT ;  /* 0x0000000af40a7812 */ /* 0x042fe200078efcff */
[----:B------:R-:W-:Y:S01]  /*0750*/  IMAD.HI.U32 R245, R3, R245, R2 ;  /* 0x000000f503f57227 */ /* 0x000fe200078e0002 */
[C---:B------:R-:W-:Y:S02]  /*0760*/  LOP3.LUT R12, R244.reuse, 0xc, RZ, 0xfc, !PT ;  /* 0x0000000cf40c7812 */ /* 0x040fe400078efcff */
[C---:B------:R-:W-:Y:S02]  /*0770*/  LOP3.LUT R14, R244.reuse, 0xe, RZ, 0xfc, !PT ;  /* 0x0000000ef40e7812 */ /* 0x040fe400078efcff */
[C---:B------:R-:W-:Y:S01]  /*0780*/  LOP3.LUT R17, R244.reuse, 0x22, RZ, 0xfc, !PT ;  /* 0x00000022f4117812 */ /* 0x040fe200078efcff */
[C---:B------:R-:W-:Y:S01]  /*0790*/  IMAD.HI.U32 R2, R245.reuse, R5, RZ ;  /* 0x00000005f5027227 */ /* 0x040fe200078e00ff */
[----:B------:R-:W-:Y:S02]  /*07a0*/  IABS R251, R14 ;  /* 0x0000000e00fb7213 */ /* 0x000fe40000000000 */
[C---:B------:R-:W-:Y:S01]  /*07b0*/  LOP3.LUT R18, R244.reuse, 0x24, RZ, 0xfc, !PT ;  /* 0x00000024f4127812 */ /* 0x040fe200078efcff */
[----:B------:R-:W-:Y:S01]  /*07c0*/  IMAD.MOV R2, RZ, RZ, -R2 ;  /* 0x000000ffff027224 */ /* 0x000fe200078e0a02 */
[----:B------:R-:W-:Y:S01]  /*07d0*/  LOP3.LUT R19, R244, 0x26, RZ, 0xfc, !PT ;  /* 0x00000026f4137812 */ /* 0x000fe200078efcff */
[--C-:B------:R-:W-:Y:S01]  /*07e0*/  @!P0 IMAD.IADD R0, R0, 0x1, -R9.reuse ;  /* 0x0000000100008824 */ /* 0x100fe200078e0a09 */
[----:B------:R-:W-:Y:S01]  /*07f0*/  LOP3.LUT R20, R244, 0x28, RZ, 0xfc, !PT ;  /* 0x00000028f4147812 */ /* 0x000fe200078efcff */
[----:B------:R-:W-:Y:S01]  /*0800*/  @!P1 IMAD.IADD R4, R4, 0x1, -R9 ;  /* 0x0000000104049824 */ /* 0x000fe200078e0a09 */
[----:B------:R-:W-:Y:S01]  /*0810*/  ISETP.GE.AND P1, PT, R6, RZ, PT ;  /* 0x000000ff0600720c */ /* 0x000fe20003f26270 */
[----:B------:R-:W-:Y:S01]  /*0820*/  IMAD.HI.U32 R3, R245, R13, RZ ;  /* 0x0000000df5037227 */ /* 0x000fe200078e00ff */
[----:B------:R-:W-:-:S02]  /*0830*/  ISETP.GT.U32.AND P0, PT, R9, R0, PT ;  /* 0x000000000900720c */ /* 0x000fc40003f04070 */
[----:B------:R-:W-:Y:S01]  /*0840*/  ISETP.GT.U32.AND P2, PT, R9, R4, PT ;  /* 0x000000040900720c */ /* 0x000fe20003f44070 */
[----:B------:R-:W-:Y:S01]  /*0850*/  IMAD R5, R248, R2, R5 ;  /* 0x00000002f8057224 */ /* 0x000fe200078e0205 */
[C---:B------:R-:W-:Y:S01]  /*0860*/  LOP3.LUT R2, R244.reuse, 0x2, RZ, 0xfc, !PT ;  /* 0x00000002f4027812 */ /* 0x040fe200078efcff */
[----:B------:R-:W-:Y:S01]  /*0870*/  IMAD.MOV R3, RZ, RZ, -R3 ;  /* 0x000000ffff037224 */ /* 0x000fe200078e0a03 */
[----:B------:R-:W-:Y:S02]  /*0880*/  LOP3.LUT R6, R244, 0x6, RZ, 0xfc, !PT ;  /* 0x00000006f4067812 */ /* 0x000fe400078efcff */
[C---:B------:R-:W-:Y:S01]  /*0890*/  ISETP.GT.U32.AND P4, PT, R248.reuse, R5, PT ;  /* 0x00000005f800720c */ /* 0x040fe20003f84070 */
[----:B------:R-:W-:Y:S01]  /*08a0*/  IMAD R13, R248, R3, R13 ;  /* 0x00000003f80d7224 */ /* 0x000fe200078e020d */
[----:B------:R-:W-:Y:S02]  /*08b0*/  LOP3.LUT R3, R244, 0x4, RZ, 0xfc, !PT ;  /* 0x00000004f4037812 */ /* 0x000fe400078efcff */
[----:B------:R-:W-:Y:S01]  /*08c0*/  IABS R7, R2 ;  /* 0x0000000200077213 */ /* 0x000fe20000000000 */
[--C-:B------:R-:W-:Y:S01]  /*08d0*/  @!P0 IMAD.IADD R0, R0, 0x1, -R9.reuse ;  /* 0x0000000100008824 */ /* 0x100fe200078e0a09 */
[----:B------:R-:W-:Y:S01]  /*08e0*/  ISETP.GT.U32.AND P3, PT, R248, R13, PT ;  /* 0x0000000df800720c */ /* 0x000fe20003f64070 */
[----:B------:R-:W-:Y:S01]  /*08f0*/  @!P2 IMAD.IADD R4, R4, 0x1, -R9 ;  /* 0x000000010404a824 */ /* 0x000fe200078e0a09 */
[----:B------:R-:W-:Y:S01]  /*0900*/  IABS R9, R3 ;  /* 0x0000000300097213 */ /* 0x000fe20000000000 */
[----:B------:R-:W-:Y:S01]  /*0910*/  @!P5 IMAD.MOV R0, RZ, RZ, -R0 ;  /* 0x000000ffff00d224 */ /* 0x000fe200078e0a00 */
[----:B------:R-:W-:-:S02]  /*0920*/  ISETP.GE.AND P0, PT, R3, RZ, PT ;  /* 0x000000ff0300720c */ /* 0x000fc40003f06270 */
[----:B------:R-:W-:Y:S01]  /*0930*/  ISETP.GE.AND P2, PT, R2, RZ, PT ;  /* 0x000000ff0200720c */ /* 0x000fe20003f46270 */
[--C-:B------:R-:W-:Y:S01]  /*0940*/  @!P4 IMAD.IADD R5, R5, 0x1, -R248.reuse ;  /* 0x000000010505c824 */ /* 0x100fe200078e0af8 */
[----:B------:R-:W-:Y:S01]  /*0950*/  IABS R11, R6 ;  /* 0x00000006000b7213 */ /* 0x000fe20000000000 */
[----:B------:R-:W-:Y:S01]  /*0960*/  IMAD.HI.U32 R3, R245, R9, RZ ;  /* 0x00000009f5037227 */ /* 0x000fe200078e00ff */
[----:B------:R-:W-:Y:S02]  /*0970*/  ISETP.GE.AND P6, PT, R6, RZ, PT ;  /* 0x000000ff0600720c */ /* 0x000fe40003fc6270 */
[----:B------:R-:W-:Y:S01]  /*0980*/  ISETP.GT.U32.AND P5, PT, R248, R5, PT ;  /* 0x00000005f800720c */ /* 0x000fe20003fa4070 */
[----:B------:R-:W-:Y:S01]  /*0990*/  @!P3 IMAD.IADD R13, R13, 0x1, -R248 ;  /* 0x000000010d0db824 */ /* 0x000fe200078e0af8 */
[----:B------:R-:W-:Y:S01]  /*09a0*/  ISETP.GE.AND P3, PT, R8, RZ, PT ;  /* 0x000000ff0800720c */ /* 0x000fe20003f66270 */
[----:B---3--:R-:W-:Y:S01]  /*09b0*/  IMAD.MOV R8, RZ, RZ, -R3 ;  /* 0x000000ffff087224 */ /* 0x008fe200078e0a03 */
[----:B------:R-:W-:Y:S01]  /*09c0*/  LOP3.LUT R3, RZ, c[0x0][0x178], RZ, 0x33, !PT ;  /* 0x00005e00ff037a12 */ /* 0x000fe200078e33ff */
[----:B------:R-:W-:Y:S01]  /*09d0*/  IMAD.HI.U32 R2, R245, R7, RZ ;  /* 0x00000007f5027227 */ /* 0x000fe200078e00ff */
[----:B------:R-:W-:-:S02]  /*09e0*/  ISETP.GT.U32.AND P4, PT, R248, R13, PT ;  /* 0x0000000df800720c */ /* 0x000fc40003f84070 */
[----:B------:R-:W-:Y:S01]  /*09f0*/  LOP3.LUT R21, R244, 0x2a, RZ, 0xfc, !PT ;  /* 0x0000002af4157812 */ /* 0x000fe200078efcff */
[----:B------:R-:W-:Y:S01]  /*0a00*/  IMAD R9, R248, R8, R9 ;  /* 0x00000008f8097224 */ /* 0x000fe200078e0209 */
[C---:B------:R-:W-:Y:S01]  /*0a10*/  LOP3.LUT R8, R244.reuse, 0x8, RZ, 0xfc, !PT ;  /* 0x00000008f4087812 */ /* 0x040fe200078efcff */
[----:B------:R-:W-:Y:S01]  /*0a20*/  IMAD.MOV R2, RZ, RZ, -R2 ;  /* 0x000000ffff027224 */ /* 0x000fe200078e0a02 */
[----:B------:R-:W-:Y:S01]  /*0a30*/  LOP3.LUT R24, R244, 0x2c, RZ, 0xfc, !PT ;  /* 0x0000002cf4187812 */ /* 0x000fe200078efcff */
[----:B------:R-:W-:Y:S01]  /*0a40*/  @!P5 IMAD.IADD R5, R5, 0x1, -R248 ;  /* 0x000000010505d824 */ /* 0x000fe200078e0af8 */
[C---:B------:R-:W-:Y:S01]  /*0a50*/  ISETP.GT.U32.AND P5, PT, R248.reuse, R9, PT ;  /* 0x00000009f800720c */ /* 0x040fe20003fa4070 */
[----:B------:R-:W-:Y:S01]  /*0a60*/  @!P3 IMAD.MOV R4, RZ, RZ, -R4 ;  /* 0x000000ffff04b224 */ /* 0x000fe200078e0a04 */
[----:B------:R-:W-:Y:S01]  /*0a70*/  ISETP.NE.AND P3, PT, RZ, c[0x0][0x178], PT ;  /* 0x00005e00ff007a0c */ /* 0x000fe20003f65270 */
[----:B------:R-:W-:Y:S01]  /*0a80*/  IMAD R7, R248, R2, R7 ;  /* 0x00000002f8077224 */ /* 0x000fe200078e0207 */
[----:B------:R-:W-:Y:S01]  /*0a90*/  LOP3.LUT R25, R244, 0x2e, RZ, 0xfc, !PT ;  /* 0x0000002ef4197812 */ /* 0x000fe200078efcff */
[----:B------:R-:W-:Y:S01]  /*0aa0*/  @!P4 IMAD.IADD R13, R13, 0x1, -R248 ;  /* 0x000000010d0dc824 */ /* 0x000fe200078e0af8 */
[----:B------:R-:W-:Y:S01]  /*0ab0*/  SEL R0, R3, R0, !P3 ;  /* 0x0000000003007207 */ /* 0x000fe20005800000 */
[----:B------:R-:W-:Y:S01]  /*0ac0*/  IMAD.HI.U32 R6, R245, R11, RZ ;  /* 0x0000000bf5067227 */ /* 0x000fe200078e00ff */
[----:B----4-:R-:W-:-:S02]  /*0ad0*/  SEL R252, R3, R4, !P3 ;  /* 0x0000000403fc7207 */ /* 0x010fc40005800000 */
[----:B------:R-:W-:Y:S01]  /*0ae0*/  ISETP.GE.AND P4, PT, R244, RZ, PT ;  /* 0x000000fff400720c */ /* 0x000fe20003f86270 */
[----:B------:R-:W-:Y:S01]  /*0af0*/  IMAD.MOV R6, RZ, RZ, -R6 ;  /* 0x000000ffff067224 */ /* 0x000fe200078e0a06 */
[C---:B------:R-:W-:Y:S01]  /*0b00*/  ISETP.GT.U32.AND P3, PT, R248.reuse, R7, PT ;  /* 0x00000007f800720c */ /* 0x040fe20003f64070 */
[----:B------:R-:W-:Y:S01]  /*0b10*/  @!P5 IMAD.IADD R9, R9, 0x1, -R248 ;  /* 0x000000010909d824 */ /* 0x000fe200078e0af8 */
[----:B------:R-:W-:Y:S01]  /*0b20*/  IABS R4, R10 ;  /* 0x0000000a00047213 */ /* 0x000fe20000000000 */
[C---:B------:R-:W-:Y:S01]  /*0b30*/  IMAD R11, R248.reuse, R6, R11 ;  /* 0x00000006f80b7224 */ /* 0x040fe200078e020b */
[----:B------:R-:W-:Y:S01]  /*0b40*/  IABS R3, R8 ;  /* 0x0000000800037213 */ /* 0x000fe20000000000 */
[----:B------:R-:W-:Y:S01]  /*0b50*/  IMAD.MOV.U32 R15, RZ, RZ, R5 ;  /* 0x000000ffff0f7224 */ /* 0x000fe200078e0005 */
[----:B------:R-:W-:Y:S01]  /*0b60*/  ISETP.GT.U32.AND P5, PT, R248, R9, PT ;  /* 0x00000009f800720c */ /* 0x000fe20003fa4070 */
[----:B------:R-:W-:Y:S01]  /*0b70*/  IMAD.HI.U32 R2, R245, R4, RZ ;  /* 0x00000004f5027227 */ /* 0x000fe200078e00ff */
[----:B------:R-:W-:Y:S01]  /*0b80*/  STL [R1+0x2044], R252 ;  /* 0x002044fc01007387 */ /* 0x000fe20000100800 */
[----:B------:R-:W-:-:S02]  /*0b90*/  IABS R6, R12 ;  /* 0x0000000c00067213 */ /* 0x000fc40000000000 */
[----:B------:R-:W-:Y:S01]  /*0ba0*/  @!P4 IMAD.MOV R15, RZ, RZ, -R15 ;  /* 0x000000ffff0fc224 */ /* 0x000fe200078e0a0f */
[----:B------:R-:W-:Y:S01]  /*0bb0*/  ISETP.GT.U32.AND P4, PT, R248, R11, PT ;  /* 0x0000000bf800720c */ /* 0x000fe20003f84070 */
[----:B------:R-:W-:Y:S01]  /*0bc0*/  @!P3 IMAD.IADD R7, R7, 0x1, -R248 ;  /* 0x000000010707b824 */ /* 0x000fe200078e0af8 */
[----:B------:R1:W-:Y:S01]  /*0bd0*/  STL [R1+0x50], R0 ;  /* 0x0000500001007387 */ /* 0x0003e20000100800 */
[----:B------:R-:W-:Y:S01]  /*0be0*/  IMAD.MOV R5, RZ, RZ, -R2 ;  /* 0x000000ffff057224 */ /* 0x000fe200078e0a02 */
[----:B------:R-:W-:Y:S01]  /*0bf0*/  LOP3.LUT R26, R244, 0x30, RZ, 0xfc, !PT ;  /* 0x00000030f41a7812 */ /* 0x000fe200078efcff */
[----:B------:R-:W-:Y:S01]  /*0c00*/  IMAD.HI.U32 R2, R245, R6, RZ ;  /* 0x00000006f5027227 */ /* 0x000fe200078e00ff */
[----:B------:R-:W-:Y:S01]  /*0c10*/  ISETP.GT.U32.AND P3, PT, R248, R7, PT ;  /* 0x00000007f800720c */ /* 0x000fe20003f64070 */
[----:B------:R2:W-:Y:S01]  /*0c20*/  STL [R1+0x18], R15 ;  /* 0x0000180f01007387 */ /* 0x0005e20000100800 */
[----:B------:R-:W-:Y:S01]  /*0c30*/  LOP3.LUT R27, R244, 0x32, RZ, 0xfc, !PT ;  /* 0x00000032f41b7812 */ /* 0x000fe200078efcff */
[----:B------:R-:W-:Y:S01]  /*0c40*/  IMAD R5, R248, R5, R4 ;  /* 0x00000005f8057224 */ /* 0x000fe200078e0204 */
[----:B------:R-:W-:Y:S01]  /*0c50*/  LOP3.LUT R28, R244, 0x36, RZ, 0xfc, !PT ;  /* 0x00000036f41c7812 */ /* 0x000fe200078efcff */
[----:B------:R-:W-:Y:S01]  /*0c60*/  @!P5 IMAD.IADD R9, R9, 0x1, -R248 ;  /* 0x000000010909d824 */ /* 0x000fe200078e0af8 */
[----:B------:R-:W-:Y:S01]  /*0c70*/  IABS R22, R27 ;  /* 0x0000001b00167213 */ /* 0x000fe20000000000 */
[----:B-1----:R-:W-:Y:S01]  /*0c80*/  IMAD.HI.U32 R0, R245, R3, RZ ;  /* 0x00000003f5007227 */ /* 0x002fe200078e00ff */
[----:B------:R-:W-:-:S02]  /*0c90*/  ISETP.GT.U32.AND P5, PT, R248, R5, PT ;  /* 0x00000005f800720c */ /* 0x000fc40003fa4070 */
[C---:B------:R-:W-:Y:S01]  /*0ca0*/  LOP3.LUT R29, R244.reuse, 0x40, RZ, 0xfc, !PT ;  /* 0x00000040f41d7812 */ /* 0x040fe200078efcff */
[----:B------:R-:W-:Y:S01]  /*0cb0*/  IMAD.MOV R0, RZ, RZ, -R0 ;  /* 0x000000ffff007224 */ /* 0x000fe200078e0a00 */
[----:B--2---:R-:W-:Y:S01]  /*0cc0*/  LOP3.LUT R15, R244, 0x10, RZ, 0xfc, !PT ;  /* 0x00000010f40f7812 */ /* 0x004fe200078efcff */
[----:B------:R-:W-:Y:S01]  /*0cd0*/  @!P4 IMAD.IADD R11, R11, 0x1, -R248 ;  /* 0x000000010b0bc824 */ /* 0x000fe200078e0af8 */
[----:B------:R-:W-:Y:S01]  /*0ce0*/  @!P3 IADD3 R7, R7, -R248, RZ ;  /* 0x800000f80707b210 */ /* 0x000fe20007ffe0ff */
[----:B------:R-:W-:Y:S01]  /*0cf0*/  IMAD R3, R248, R0, R3 ;  /* 0x00000000f8037224 */ /* 0x000fe200078e0203 */
[----:B------:R-:W-:Y:S01]  /*0d00*/  IABS R250, R15 ;  /* 0x0000000f00fa7213 */ /* 0x000fe20000000000 */
[----:B------:R-:W-:Y:S01]  /*0d10*/  IMAD.MOV.U32 R0, RZ, RZ, R13 ;  /* 0x000000ffff007224 */ /* 0x000fe200078e000d */
[----:B------:R-:W-:Y:S01]  /*0d20*/  ISETP.GE.AND P4, PT, R8, RZ, PT ;  /* 0x000000ff0800720c */ /* 0x000fe20003f86270 */
[----:B------:R-:W-:Y:S01]  /*0d30*/  IMAD.HI.U32 R4, R245, R251, RZ ;  /* 0x000000fbf5047227 */ /* 0x000fe200078e00ff */
[----:B------:R-:W-:-:S02]  /*0d40*/  ISETP.GT.U32.AND P3, PT, R248, R3, PT ;  /* 0x00000003f800720c */ /* 0x000fc40003f64070 */
[----:B------:R-:W-:Y:S01]  /*0d50*/  LOP3.LUT R32, R244, 0x42, RZ, 0xfc, !PT ;  /* 0x00000042f4207812 */ /* 0x000fe200078efcff */
[----:B------:R-:W-:Y:S01]  /*0d60*/  @!P1 IMAD.MOV R0, RZ, RZ, -R0 ;  /* 0x000000ffff009224 */ /* 0x000fe200078e0a00 */
[C---:B------:R-:W-:Y:S01]  /*0d70*/  ISETP.GT.U32.AND P1, PT, R248.reuse, R11, PT ;  /* 0x0000000bf800720c */ /* 0x040fe20003f24070 */
[----:B------:R-:W-:Y:S01]  /*0d80*/  @!P5 IMAD.IADD R5, R5, 0x1, -R248 ;  /* 0x000000010505d824 */ /* 0x000fe200078e0af8 */
[----:B------:R-:W-:Y:S01]  /*0d90*/  IABS R30, R32 ;  /* 0x00000020001e7213 */ /* 0x000fe20000000000 */
[----:B------:R-:W-:Y:S01]  /*0da0*/  IMAD.MOV R13, RZ, RZ, -R2 ;  /* 0x000000ffff0d7224 */ /* 0x000fe200078e0a02 */
[----:B------:R1:W-:Y:S01]  /*0db0*/  STL [R1+0x2058], R0 ;  /* 0x0020580001007387 */ /* 0x0003e20000100800 */
[----:B------:R-:W-:Y:S01]  /*0dc0*/  IMAD.HI.U32 R2, R245, R250, RZ ;  /* 0x000000faf5027227 */ /* 0x000fe200078e00ff */
[----:B------:R-:W-:Y:S02]  /*0dd0*/  ISETP.GT.U32.AND P5, PT, R248, R5, PT ;  /* 0x00000005f800720c */ /* 0x000fe40003fa4070 */
[C---:B------:R-:W-:Y:S01]  /*0de0*/  LOP3.LUT R36, R244.reuse, 0x46, RZ, 0xfc, !PT ;  /* 0x00000046f4247812 */ /* 0x040fe200078efcff */
[----:B------:R-:W-:Y:S01]  /*0df0*/  IMAD.MOV R4, RZ, RZ, -R4 ;  /* 0x000000ffff047224 */ /* 0x000fe200078e0a04 */
[----:B------:R-:W-:Y:S01]  /*0e00*/  LOP3.LUT R38, R244, 0x48, RZ, 0xfc, !PT ;  /* 0x00000048f4267812 */ /* 0x000fe200078efcff */
[C---:B------:R-:W-:Y:S01]  /*0e10*/  IMAD R13, R248.reuse, R13, R6 ;  /* 0x0000000df80d7224 */ /* 0x040fe200078e0206 */
[----:B------:R-:W-:Y:S01]  /*0e20*/  IABS R33, R36 ;  /* 0x0000002400217213 */ /* 0x000fe20000000000 */
[----:B------:R-:W-:Y:S01]  /*0e30*/  IMAD.MOV.U32 R16, RZ, RZ, R7 ;  /* 0x000000ffff107224 */ /* 0x000fe200078e0007 */
[----:B------:R-:W-:Y:S01]  /*0e40*/  IABS R34, R38 ;  /* 0x0000002600227213 */ /* 0x000fe20000000000 */
[--C-:B------:R-:W-:Y:S01]  /*0e50*/  @!P1 IMAD.IADD R11, R11, 0x1, -R248.reuse ;  /* 0x000000010b0b9824 */ /* 0x100fe200078e0af8 */
[----:B------:R-:W-:Y:S01]  /*0e60*/  ISETP.GT.U32.AND P1, PT, R248, R13, PT ;  /* 0x0000000df800720c */ /* 0x000fe20003f24070 */
[----:B------:R-:W-:Y:S01]  /*0e70*/  @!P3 IMAD.IADD R3, R3, 0x1, -R248 ;  /* 0x000000010303b824 */ /* 0x000fe200078e0af8 */
[----:B------:R-:W-:Y:S01]  /*0e80*/  ISETP.GE.AND P3, PT, R10, RZ, PT ;  /* 0x000000ff0a00720c */ /* 0x000fe20003f66270 */
[----:B------:R-:W-:Y:S01]  /*0e90*/  IMAD.MOV R7, RZ, RZ, -R2 ;  /* 0x000000ffff077224 */ /* 0x000fe200078e0a02 */
[----:B------:R-:W-:Y:S01]  /*0ea0*/  LOP3.LUT R10, R244, 0x14, RZ, 0xfc, !PT ;  /* 0x00000014f40a7812 */ /* 0x000fe200078efcff */
[----:B------:R-:W-:Y:S01]  /*0eb0*/  IMAD R251, R248, R4, R251 ;  /* 0x00000004f8fb7224 */ /* 0x000fe200078e02fb */
[----:B------:R-:W-:Y:S01]  /*0ec0*/  LOP3.LUT R39, R244, 0x4a, RZ, 0xfc, !PT ;  /* 0x0000004af4277812 */ /* 0x000fe200078efcff */
[----:B-1----:R-:W-:Y:S01]  /*0ed0*/  IMAD.MOV.U32 R0, RZ, RZ, R11 ;  /* 0x000000ffff007224 */ /* 0x002fe200078e000b */
[----:B------:R-:W-:Y:S01]  /*0ee0*/  IABS R6, R10 ;  /* 0x0000000a00067213 */ /* 0x000fe20000000000 */
[----:B------:R-:W-:Y:S01]  /*0ef0*/  @!P2 IMAD.MOV R16, RZ, RZ, -R16 ;  /* 0x000000ffff10a224 */ /* 0x000fe200078e0a10 */
[C---:B------:R-:W-:Y:S01]  /*0f00*/  ISETP.GT.U32.AND P2, PT, R248.reuse, R3, PT ;  /* 0x00000003f800720c */ /* 0x040fe20003f44070 */
[----:B------:R-:W-:Y:S01]  /*0f10*/  IMAD R250, R248, R7, R250 ;  /* 0x00000007f8fa7224 */ /* 0x000fe200078e02fa */
[----:B------:R-:W-:Y:S01]  /*0f20*/  LOP3.LUT R11, R244, 0x16, RZ, 0xfc, !PT ;  /* 0x00000016f40b7812 */ /* 0x000fe200078efcff */
[----:B------:R-:W-:Y:S01]  /*0f30*/  @!P6 IMAD.MOV R0, RZ, RZ, -R0 ;  /* 0x000000ffff00e224 */ /* 0x000fe200078e0a00 */
[----:B------:R-:W-:Y:S01]  /*0f40*/  ISETP.GT.U32.AND P6, PT, R248, R251, PT ;  /* 0x000000fbf800720c */ /* 0x000fe20003fc4070 */
[----:B------:R-:W-:Y:S01]  /*0f50*/  IMAD.MOV.U32 R4, RZ, RZ, R9 ;  /* 0x000000ffff047224 */ /* 0x000fe200078e0009 */
[----:B------:R-:W-:Y:S01]  /*0f60*/  LOP3.LUT R9, R244, 0x12, RZ, 0xfc, !PT ;  /* 0x00000012f4097812 */ /* 0x000fe200078efcff */
[----:B------:R-:W-:Y:S01]  /*0f70*/  @!P5 IMAD.IADD R5, R5, 0x1, -R248 ;  /* 0x000000010505d824 */ /* 0x000fe200078e0af8 */
[----:B------:R-:W-:Y:S01]  /*0f80*/  ISETP.GT.U32.AND P5, PT, R248, R250, PT ;  /* 0x000000faf800720c */ /* 0x000fe20003fa4070 */
[----:B------:R-:W-:Y:S01]  /*0f90*/  @!P0 IMAD.MOV R4, RZ, RZ, -R4 ;  /* 0x000000ffff048224 */ /* 0x000fe200078e0a04 */
[----:B------:R-:W-:Y:S01]  /*0fa0*/  STL [R1+0x14], R16 ;  /* 0x0000141001007387 */ /* 0x000fe20000100800 */
[--C-:B------:R-:W-:Y:S01]  /*0fb0*/  @!P1 IMAD.IADD R13, R13, 0x1, -R248.reuse ;  /* 0x000000010d0d9824 */ /* 0x100fe200078e0af8 */
[----:B------:R-:W-:Y:S01]  /*0fc0*/  ISETP.GE.AND P0, PT, R12, RZ, PT ;  /* 0x000000ff0c00720c */ /* 0x000fe20003f06270 */
[----:B------:R-:W-:Y:S01]  /*0fd0*/  @!P2 IMAD.IADD R3, R3, 0x1, -R248 ;  /* 0x000000010303a824 */ /* 0x000fe200078e0af8 */
[----:B------:R1:W-:Y:S01]  /*0fe0*/  STL [R1+0x10], R4 ;  /* 0x0000100401007387 */ /* 0x0003e20000100800 */
[----:B------:R-:W-:-:S02]  /*0ff0*/  LOP3.LUT R12, R244, 0x18, RZ, 0xfc, !PT ;  /* 0x00000018f40c7812 */ /* 0x000fc400078efcff */
[--C-:B------:R-:W-:Y:S01]  /*1000*/  @!P6 IMAD.IADD R251, R251, 0x1, -R248.reuse ;  /* 0x00000001fbfbe824 */ /* 0x100fe200078e0af8 */
[----:B------:R2:W-:Y:S01]  /*1010*/  STL [R1+0xc], R0 ;  /* 0x00000c0001007387 */ /* 0x0005e20000100800 */
[----:B------:R-:W-:Y:S02]  /*1020*/  ISETP.GT.U32.AND P6, PT, R248, R13, PT ;  /* 0x0000000df800720c */ /* 0x000fe40003fc4070 */
[----:B------:R-:W-:Y:S01]  /*1030*/  @!P5 IMAD.IADD R250, R250, 0x1, -R248 ;  /* 0x00000001fafad824 */ /* 0x000fe200078e0af8 */
[----:B------:R-:W-:Y:S02]  /*1040*/  ISETP.GT.U32.AND P5, PT, R248, R251, PT ;  /* 0x000000fbf800720c */ /* 0x000fe40003fa4070 */
[----:B-1----:R-:W-:Y:S02]  /*1050*/  IABS R4, R9 ;  /* 0x0000000900047213 */ /* 0x002fe40000000000 */
[----:B------:R-:W-:Y:S01]  /*1060*/  IABS R8, R12 ;  /* 0x0000000c00087213 */ /* 0x000fe20000000000 */
[----:B--2---:R-:W-:Y:S01]  /*1070*/  IMAD.MOV.U32 R0, RZ, RZ, R3 ;  /* 0x000000ffff007224 */ /* 0x004fe200078e0003 */
[----:B------:R-:W-:Y:S01]  /*1080*/  ISETP.GE.AND P2, PT, R14, RZ, PT ;  /* 0x000000ff0e00720c */ /* 0x000fe20003f46270 */
[----:B------:R-:W-:Y:S01]  /*1090*/  IMAD.HI.U32 R2, R245, R4, RZ ;  /* 0x00000004f5027227 */ /* 0x000fe200078e00ff */
[----:B------:R-:W-:-:S02]  /*10a0*/  LOP3.LUT R14, R244, 0x1a, RZ, 0xfc, !PT ;  /* 0x0000001af40e7812 */ /* 0x000fc400078efcff */
[----:B------:R-:W-:Y:S01]  /*10b0*/  @!P6 IADD3 R13, R13, -R248, RZ ;  /* 0x800000f80d0de210 */ /* 0x000fe20007ffe0ff */
[----:B------:R-:W-:Y:S01]  /*10c0*/  @!P4 IMAD.MOV R0, RZ, RZ, -R0 ;  /* 0x000000ffff00c224 */ /* 0x000fe200078e0a00 */
[----:B------:R-:W-:Y:S01]  /*10d0*/  ISETP.GT.U32.AND P4, PT, R248, R250, PT ;  /* 0x000000faf800720c */ /* 0x000fe20003f84070 */
[----:B------:R-:W-:Y:S01]  /*10e0*/  IMAD.MOV R7, RZ, RZ, -R2 ;  /* 0x000000ffff077224 */ /* 0x000fe200078e0a02 */
[----:B------:R-:W-:Y:S01]  /*10f0*/  ISETP.GE.AND P1, PT, R15, RZ, PT ;  /* 0x000000ff0f00720c */ /* 0x000fe20003f26270 */
[----:B------:R-:W-:Y:S01]  /*1100*/  IMAD.HI.U32 R3, R245, R6, RZ ;  /* 0x00000006f5037227 */ /* 0x000fe200078e00ff */
[----:B------:R1:W-:Y:S01]  /*1110*/  STL [R1+0x8], R0 ;  /* 0x0000080001007387 */ /* 0x0003e20000100800 */
[----:B------:R-:W-:Y:S02]  /*1120*/  LOP3.LUT R15, R244, 0x1c, RZ, 0xfc, !PT ;  /* 0x0000001cf40f7812 */ /* 0x000fe400078efcff */
[C---:B------:R-:W-:Y:S01]  /*1130*/  IMAD R2, R248.reuse, R7, R4 ;  /* 0x00000007f8027224 */ /* 0x040fe200078e0204 */
[----:B------:R-:W-:Y:S01]  /*1140*/  IABS R7, R11 ;  /* 0x0000000b00077213 */ /* 0x000fe20000000000 */
[----:B------:R-:W-:Y:S01]  /*1150*/  IMAD.MOV R3, RZ, RZ, -R3 ;  /* 0x000000ffff037224 */ /* 0x000fe200078e0a03 */
[----:B------:R-:W-:Y:S01]  /*1160*/  IABS R16, R20 ;  /* 0x0000001400107213 */ /* 0x000fe20000000000 */
[----:B------:R-:W-:Y:S01]  /*1170*/  @!P5 IMAD.IADD R251, R251, 0x1, -R248 ;  /* 0x00000001fbfbd824 */ /* 0x000fe200078e0af8 */
[C---:B------:R-:W-:Y:S01]  /*1180*/  ISETP.GT.U32.AND P6, PT, R248.reuse, R2, PT ;  /* 0x00000002f800720c */ /* 0x040fe20003fc4070 */
[----:B------:R-:W-:Y:S01]  /*1190*/  IMAD R3, R248, R3, R6 ;  /* 0x00000003f8037224 */ /* 0x000fe200078e0206 */
[----:B------:R-:W-:Y:S01]  /*11a0*/  ISETP.GE.AND P5, PT, R9, RZ, PT ;  /* 0x000000ff0900720c */ /* 0x000fe20003fa6270 */
[----:B------:R-:W-:Y:S01]  /*11b0*/  @!P4 IMAD.IADD R250, R250, 0x1, -R248 ;  /* 0x00000001fafac824 */ /* 0x000fe200078e0af8 */
[----:B------:R-:W-:Y:S01]  /*11c0*/  IABS R35, R39 ;  /* 0x0000002700237213 */ /* 0x000fe20000000000 */
[----:B------:R-:W-:Y:S01]  /*11d0*/  IMAD.HI.U32 R4, R245, R7, RZ ;  /* 0x00000007f5047227 */ /* 0x000fe200078e00ff */
[----:B------:R-:W-:-:S02]  /*11e0*/  ISETP.GT.U32.AND P4, PT, R248, R3, PT ;  /* 0x00000003f800720c */ /* 0x000fc40003f84070 */
[C---:B------:R-:W-:Y:S01]  /*11f0*/  LOP3.LUT R40, R244.reuse, 0x4c, RZ, 0xfc, !PT ;  /* 0x0000004cf4287812 */ /* 0x040fe200078efcff */
[----:B------:R-:W-:Y:S01]  /*1200*/  IMAD.HI.U32 R6, R245, R8, RZ ;  /* 0x00000008f5067227 */ /* 0x000fe200078e00ff */
[C---:B------:R-:W-:Y:S02]  /*1210*/  LOP3.LUT R41, R244.reuse, 0x4e, RZ, 0xfc, !PT ;  /* 0x0000004ef4297812 */ /* 0x040fe400078efcff */
[C---:B------:R-:W-:Y:S01]  /*1220*/  LOP3.LUT R42, R244.reuse, 0x50, RZ, 0xfc, !PT ;  /* 0x00000050f42a7812 */ /* 0x040fe200078efcff */
[----:B------:R-:W-:Y:S01]  /*1230*/  IMAD.MOV R4, RZ, RZ, -R4 ;  /* 0x000000ffff047224 */ /* 0x000fe200078e0a04 */
[----:B------:R-:W-:Y:S01]  /*1240*/  LOP3.LUT R43, R244, 0x52, RZ, 0xfc, !PT ;  /* 0x00000052f42b7812 */ /* 0x000fe200078efcff */
[----:B------:R-:W-:Y:S01]  /*1250*/  IMAD.MOV R9, RZ, RZ, -R6 ;  /* 0x000000ffff097224 */ /* 0x000fe200078e0a06 */
[----:B------:R-:W-:Y:S01]  /*1260*/  IABS R6, R14 ;  /* 0x0000000e00067213 */ /* 0x000fe20000000000 */
[----:B------:R-:W-:Y:S01]  /*1270*/  @!P6 IMAD.IADD R2, R2, 0x1, -R248 ;  /* 0x000000010202e824 */ /* 0x000fe200078e0af8 */
[----:B------:R-:W-:Y:S01]  /*1280*/  ISETP.GE.AND P6, PT, R10, RZ, PT ;  /* 0x000000ff0a00720c */ /* 0x000fe20003fc6270 */
[----:B-1----:R-:W-:Y:S01]  /*1290*/  IMAD.MOV.U32 R0, RZ, RZ, R5 ;  /* 0x000000ffff007224 */ /* 0x002fe200078e0005 */
[----:B------:R-:W-:Y:S01]  /*12a0*/  IABS R37, R43 ;  /* 0x0000002b00257213 */ /* 0x000fe20000000000 */
[----:B------:R-:W-:Y:S01]  /*12b0*/  IMAD R4, R248, R4, R7 ;  /* 0x00000004f8047224 */ /* 0x000fe200078e0207 */
[----:B------:R-:W-:Y:S01]  /*12c0*/  LOP3.LUT R44, R244, 0x54, RZ, 0xfc, !PT ;  /* 0x00000054f42c7812 */ /* 0x000fe200078efcff */
[----:B------:R-:W-:Y:S01]  /*12d0*/  @!P3 IMAD.MOV R0, RZ, RZ, -R0 ;  /* 0x000000ffff00b224 */ /* 0x000fe200078e0a00 */
[C---:B------:R-:W-:Y:S01]  /*12e0*/  ISETP.GT.U32.AND P3, PT, R248.reuse, R2, PT ;  /* 0x00000002f800720c */ /* 0x040fe20003f64070 */
[----:B------:R-:W-:Y:S01]  /*12f0*/  IMAD R7, R248, R9, R8 ;  /* 0x00000009f8077224 */ /* 0x000fe200078e0208 */
[----:B------:R-:W-:Y:S01]  /*1300*/  IABS R9, R15 ;  /* 0x0000000f00097213 */ /* 0x000fe20000000000 */
[----:B------:R-:W-:Y:S01]  /*1310*/  @!P4 IMAD.IADD R3, R3, 0x1, -R248 ;  /* 0x000000010303c824 */ /* 0x000fe200078e0af8 */
[C---:B------:R-:W-:Y:S01]  /*1320*/  LOP3.LUT R45, R244.reuse, 0x56, RZ, 0xfc, !PT ;  /* 0x00000056f42d7812 */ /* 0x040fe200078efcff */
[----:B------:R-:W-:Y:S01]  /*1330*/  IMAD.MOV.U32 R8, RZ, RZ, R6 ;  /* 0x000000ffff087224 */ /* 0x000fe200078e0006 */
[----:B------:R-:W-:Y:S01]  /*1340*/  LOP3.LUT R49, R244, 0x62, RZ, 0xfc, !PT ;  /* 0x00000062f4317812 */ /* 0x000fe200078efcff */
[----:B------:R-:W-:Y:S01]  /*1350*/  @!P2 IMAD.MOV R251, RZ, RZ, -R251 ;  /* 0x000000fffffba224 */ /* 0x000fe200078e0afb */
[C---:B------:R-:W-:Y:S01]  /*1360*/  ISETP.GT.U32.AND P4, PT, R248.reuse, R3, PT ;  /* 0x00000003f800720c */ /* 0x040fe20003f84070 */
[C---:B------:R-:W-:Y:S01]  /*1370*/  IMAD.HI.U32 R5, R245.reuse, R8, RZ ;  /* 0x00000008f5057227 */ /* 0x040fe200078e00ff */
[----:B------:R-:W-:Y:S01]  /*1380*/  ISETP.GT.U32.AND P2, PT, R248, R7, PT ;  /* 0x00000007f800720c */ /* 0x000fe20003f44070 */
[----:B------:R-:W-:Y:S01]  /*1390*/  STL [R1+0x4], R0 ;  /* 0x0000040001007387 */ /* 0x000fe20000100800 */
[C---:B------:R-:W-:Y:S01]  /*13a0*/  LOP3.LUT R50, R244.reuse, 0x64, RZ, 0xfc, !PT ;  /* 0x00000064f4327812 */ /* 0x040fe200078efcff */
[----:B------:R-:W-:Y:S01]  /*13b0*/  IMAD.HI.U32 R6, R245, R9, RZ ;  /* 0x00000009f5067227 */ /* 0x000fe200078e00ff */
[----:B------:R-:W-:-:S02]  /*13c0*/  LOP3.LUT R51, R244, 0x66, RZ, 0xfc, !PT ;  /* 0x00000066f4337812 */ /* 0x000fc400078efcff */
[----:B------:R-:W-:Y:S01]  /*13d0*/  IABS R46, R50 ;  /* 0x00000032002e7213 */ /* 0x000fe20000000000 */
[----:B------:R-:W-:Y:S01]  /*13e0*/  IMAD.MOV R5, RZ, RZ, -R5 ;  /* 0x000000ffff057224 */ /* 0x000fe200078e0a05 */
[C---:B------:R-:W-:Y:S01]  /*13f0*/  LOP3.LUT R52, R244.reuse, 0x68, RZ, 0xfc, !PT ;  /* 0x00000068f4347812 */ /* 0x040fe200078efcff */
[----:B------:R-:W-:Y:S01]  /*1400*/  IMAD.MOV R10, RZ, RZ, -R6 ;  /* 0x000000ffff0a7224 */ /* 0x000fe200078e0a06 */
[----:B------:R-:W-:Y:S01]  /*1410*/  LOP3.LUT R53, R244, 0x6a, RZ, 0xfc, !PT ;  /* 0x0000006af4357812 */ /* 0x000fe200078efcff */
[----:B------:R-:W-:Y:S01]  /*1420*/  @!P3 IMAD.IADD R2, R2, 0x1, -R248 ;  /* 0x000000010202b824 */ /* 0x000fe200078e0af8 */
[----:B------:R-:W-:Y:S01]  /*1430*/  ISETP.GE.AND P3, PT, R12, RZ, PT ;  /* 0x000000ff0c00720c */ /* 0x000fe20003f66270 */
[----:B------:R-:W-:Y:S01]  /*1440*/  IMAD R6, R248, R5, R8 ;  /* 0x00000005f8067224 */ /* 0x000fe200078e0208 */
[----:B------:R-:W-:Y:S01]  /*1450*/  LOP3.LUT R8, R244, 0x1e, RZ, 0xfc, !PT ;  /* 0x0000001ef4087812 */ /* 0x000fe200078efcff */
[----:B------:R-:W-:Y:S01]  /*1460*/  @!P5 IMAD.MOV R2, RZ, RZ, -R2 ;  /* 0x000000ffff02d224 */ /* 0x000fe200078e0a02 */
[----:B------:R-:W-:Y:S01]  /*1470*/  IABS R47, R52 ;  /* 0x00000034002f7213 */ /* 0x000fe20000000000 */
[--C-:B------:R-:W-:Y:S01]  /*1480*/  @!P4 IMAD.IADD R3, R3, 0x1, -R248.reuse ;  /* 0x000000010303c824 */ /* 0x100fe200078e0af8 */
[C---:B------:R-:W-:Y:S01]  /*1490*/  ISETP.GT.U32.AND P5, PT, R248.reuse, R6, PT ;  /* 0x00000006f800720c */ /* 0x040fe20003fa4070 */
[----:B------:R-:W-:Y:S01]  /*14a0*/  IMAD R9, R248, R10, R9 ;  /* 0x0000000af8097224 */ /* 0x000fe200078e0209 */
[----:B------:R-:W-:Y:S01]  /*14b0*/  ISETP.GE.AND P4, PT, R14, RZ, PT ;  /* 0x000000ff0e00720c */ /* 0x000fe20003f86270 */
[----:B------:R-:W-:Y:S01]  /*14c0*/  @!P2 IMAD.IADD R7, R7, 0x1, -R248 ;  /* 0x000000010707a824 */ /* 0x000fe200078e0af8 */
[----:B------:R-:W-:Y:S01]  /*14d0*/  LOP3.LUT R14, R244, 0x20, RZ, 0xfc, !PT ;  /* 0x00000020f40e7812 */ /* 0x000fe200078efcff */
[----:B------:R-:W-:Y:S01]  /*14e0*/  IMAD.MOV.U32 R252, RZ, RZ, R13 ;  /* 0x000000fffffc7224 */ /* 0x000fe200078e000d */
[----:B------:R-:W-:Y:S01]  /*14f0*/  IABS R10, R8 ;  /* 0x00000008000a7213 */ /* 0x000fe20000000000 */
[----:B------:R-:W-:Y:S01]  /*1500*/  @!P6 IMAD.MOV R3, RZ, RZ, -R3 ;  /* 0x000000ffff03e224 */ /* 0x000fe200078e0a03 */
[C---:B------:R-:W-:Y:S01]  /*1510*/  ISETP.GT.U32.AND P6, PT, R248.reuse, R9, PT ;  /* 0x00000009f800720c */ /* 0x040fe20003fc4070 */
[----:B------:R-:W-:Y:S01]  /*1520*/  @!P0 IMAD.MOV R252, RZ, RZ, -R252 ;  /* 0x000000fffffc8224 */ /* 0x000fe200078e0afc */
[C---:B------:R-:W-:Y:S01]  /*1530*/  ISETP.GT.U32.AND P2, PT, R248.reuse, R7, PT ;  /* 0x00000007f800720c */ /* 0x040fe20003f44070 */
[----:B------:R-:W-:Y:S01]  /*1540*/  @!P1 IMAD.MOV R250, RZ, RZ, -R250 ;  /* 0x000000fffffa9224 */ /* 0x000fe200078e0afa */
[----:B------:R-:W-:Y:S01]  /*1550*/  ISETP.GT.U32.AND P0, PT, R248, R4, PT ;  /* 0x00000004f800720c */ /* 0x000fe20003f04070 */
[--C-:B------:R-:W-:Y:S01]  /*1560*/  @!P5 IMAD.IADD R6, R6, 0x1, -R248.reuse ;  /* 0x000000010606d824 */ /* 0x100fe200078e0af8 */
[----:B------:R-:W-:Y:S01]  /*1570*/  ISETP.GE.AND P1, PT, R11, RZ, PT ;  /* 0x000000ff0b00720c */ /* 0x000fe20003f26270 */
[----:B------:R-:W-:Y:S01]  /*1580*/  IMAD.HI.U32 R5, R245, R10, RZ ;  /* 0x0000000af5057227 */ /* 0x000fe200078e00ff */
[----:B------:R-:W-:Y:S01]  /*1590*/  IABS R11, R14 ;  /* 0x0000000e000b7213 */ /* 0x000fe20000000000 */
[----:B------:R1:W-:Y:S01]  /*15a0*/  STL [R1+0x204c], R252 ;  /* 0x00204cfc01007387 */ /* 0x0003e20000100800 */
[----:B------:R-:W-:Y:S01]  /*15b0*/  ISETP.GT.U32.AND P5, PT, R248, R6, PT ;  /* 0x00000006f800720c */ /* 0x000fe20003fa4070 */
[----:B------:R-:W-:Y:S01]  /*15c0*/  IMAD.MOV R5, RZ, RZ, -R5 ;  /* 0x000000ffff057224 */ /* 0x000fe200078e0a05 */
[----:B------:R-:W-:Y:S01]  /*15d0*/  IABS R13, R17 ;  /* 0x00000011000d7213 */ /* 0x000fe20000000000 */
[----:B------:R-:W-:Y:S01]  /*15e0*/  STL [R1+0x2050], R251 ;  /* 0x002050fb01007387 */ /* 0x000fe20000100800 */
[----:B------:R-:W-:Y:S01]  /*15f0*/  @!P6 IADD3 R9, R9, -R248, RZ ;  /* 0x800000f80909e210 */ /* 0x000fe20007ffe0ff */
[--C-:B------:R-:W-:Y:S01]  /*1600*/  @!P2 IMAD.IADD R7, R7, 0x1, -R248.reuse ;  /* 0x000000010707a824 */ /* 0x100fe200078e0af8 */
[----:B------:R-:W-:Y:S01]  /*1610*/  ISETP.GE.AND P2, PT, R8, RZ, PT ;  /* 0x000000ff0800720c */ /* 0x000fe20003f46270 */
[----:B------:R-:W-:Y:S01]  /*1620*/  @!P0 IMAD.IADD R4, R4, 0x1, -R248 ;  /* 0x0000000104048824 */ /* 0x000fe200078e0af8 */
[C---:B------:R-:W-:Y:S01]  /*1630*/  ISETP.GT.U32.AND P6, PT, R248.reuse, R9, PT ;  /* 0x00000009f800720c */ /* 0x040fe20003fc4070 */
[----:B------:R-:W-:Y:S01]  /*1640*/  IMAD.HI.U32 R8, R245, R11, RZ ;  /* 0x0000000bf5087227 */ /* 0x000fe200078e00ff */
[----:B------:R-:W-:Y:S01]  /*1650*/  IABS R48, R53 ;  /* 0x0000003500307213 */ /* 0x000fe20000000000 */
[----:B------:R2:W-:Y:S01]  /*1660*/  STL [R1+0x2054], R250 ;  /* 0x002054fa01007387 */ /* 0x0005e20000100800 */
[----:B------:R-:W-:Y:S01]  /*1670*/  ISETP.GT.U32.AND P0, PT, R248, R4, PT ;  /* 0x00000004f800720c */ /* 0x000fe20003f04070 */
[----:B------:R-:W-:Y:S01]  /*1680*/  IMAD.MOV R12, RZ, RZ, -R8 ;  /* 0x000000ffff0c7224 */ /* 0x000fe200078e0a08 */
[----:B------:R-:W-:Y:S01]  /*1690*/  LOP3.LUT R54, R244, 0x6c, RZ, 0xfc, !PT ;  /* 0x0000006cf4367812 */ /* 0x000fe200078efcff */
[----:B------:R-:W-:Y:S01]  /*16a0*/  IMAD R8, R248, R5, R10 ;  /* 0x00000005f8087224 */ /* 0x000fe200078e020a */
[----:B------:R-:W-:Y:S01]  /*16b0*/  LOP3.LUT R55, R244, 0x6e, RZ, 0xfc, !PT ;  /* 0x0000006ef4377812 */ /* 0x000fe200078efcff */
[----:B------:R-:W-:Y:S01]  /*16c0*/  IMAD R11, R248, R12, R11 ;  /* 0x0000000cf80b7224 */ /* 0x000fe200078e020b */
[----:B------:R-:W-:Y:S01]  /*16d0*/  LOP3.LUT R56, R244, 0x70, RZ, 0xfc, !PT ;  /* 0x00000070f4387812 */ /* 0x000fe200078efcff */
[--C-:B------:R-:W-:Y:S01]  /*16e0*/  @!P5 IMAD.IADD R6, R6, 0x1, -R248.reuse ;  /* 0x000000010606d824 */ /* 0x100fe200078e0af8 */
[C---:B------:R-:W-:Y:S01]  /*16f0*/  ISETP.GT.U32.AND P5, PT, R248.reuse, R8, PT ;  /* 0x00000008f800720c */ /* 0x040fe20003fa4070 */
[--C-:B------:R-:W-:Y:S01]  /*1700*/  @!P6 IMAD.IADD R9, R9, 0x1, -R248.reuse ;  /* 0x000000010909e824 */ /* 0x100fe200078e0af8 */
[----:B------:R-:W-:Y:S01]  /*1710*/  ISETP.GT.U32.AND P6, PT, R248, R11, PT ;  /* 0x0000000bf800720c */ /* 0x000fe20003fc4070 */
[----:B------:R-:W-:Y:S01]  /*1720*/  IMAD.MOV.U32 R10, RZ, RZ, R13 ;  /* 0x000000ffff0a7224 */ /* 0x000fe200078e000d */
[----:B------:R-:W-:Y:S01]  /*1730*/  LOP3.LUT R57, R244, 0x72, RZ, 0xfc, !PT ;  /* 0x00000072f4397812 */ /* 0x000fe200078efcff */
[----:B------:R-:W-:Y:S01]  /*1740*/  @!P0 IMAD.IADD R4, R4, 0x1, -R248 ;  /* 0x0000000104048824 */ /* 0x000fe200078e0af8 */
[----:B------:R-:W-:Y:S01]  /*1750*/  ISETP.GE.AND P0, PT, R15, RZ, PT ;  /* 0x000000ff0f00720c */ /* 0x000fe20003f06270 */
[----:B------:R-:W-:Y:S01]  /*1760*/  IMAD.HI.U32 R5, R245, R10, RZ ;  /* 0x0000000af5057227 */ /* 0x000fe200078e00ff */
[----:B------:R-:W-:Y:S01]  /*1770*/  IABS R15, R19 ;  /* 0x00000013000f7213 */ /* 0x000fe20000000000 */
[----:B------:R3:W-:Y:S01]  /*1780*/  STL [R1+0x205c], R2 ;  /* 0x00205c0201007387 */ /* 0x0007e20000100800 */
[----:B------:R-:W-:Y:S01]  /*1790*/  LOP3.LUT R58, R244, 0x74, RZ, 0xfc, !PT ;  /* 0x00000074f43a7812 */ /* 0x000fe200078efcff */
[----:B------:R-:W-:Y:S01]  /*17a0*/  @!P1 IMAD.MOV R4, RZ, RZ, -R4 ;  /* 0x000000ffff049224 */ /* 0x000fe200078e0a04 */
[----:B------:R-:W-:Y:S01]  /*17b0*/  ISETP.GE.AND P1, PT, R14, RZ, PT ;  /* 0x000000ff0e00720c */ /* 0x000fe20003f26270 */
[--C-:B------:R-:W-:Y:S01]  /*17c0*/  @!P5 IMAD.IADD R8, R8, 0x1, -R248.reuse ;  /* 0x000000010808d824 */ /* 0x100fe200078e0af8 */
[----:B------:R-:W-:Y:S01]  /*17d0*/  IABS R14, R18 ;  /* 0x00000012000e7213 */ /* 0x000fe20000000000 */
[----:B------:R-:W-:Y:S01]  /*17e0*/  IMAD.MOV R5, RZ, RZ, -R5 ;  /* 0x000000ffff057224 */ /* 0x000fe200078e0a05 */
[----:B------:R-:W-:Y:S01]  /*17f0*/  LOP3.LUT R59, R244, 0x76, RZ, 0xfc, !PT ;  /* 0x00000076f43b7812 */ /* 0x000fe200078efcff */
[----:B------:R-:W-:Y:S01]  /*1800*/  @!P6 IMAD.IADD R11, R11, 0x1, -R248 ;  /* 0x000000010b0be824 */ /* 0x000fe200078e0af8 */
[----:B------:R-:W-:Y:S01]  /*1810*/  ISETP.GT.U32.AND P6, PT, R248, R8, PT ;  /* 0x00000008f800720c */ /* 0x000fe20003fc4070 */
[C---:B------:R-:W-:Y:S01]  /*1820*/  IMAD.HI.U32 R12, R245.reuse, R14, RZ ;  /* 0x0000000ef50c7227 */ /* 0x040fe200078e00ff */
[C---:B------:R-:W-:Y:S01]  /*1830*/  LOP3.LUT R61, R244.reuse, 0x7e, RZ, 0xfc, !PT ;  /* 0x0000007ef43d7812 */ /* 0x040fe200078efcff */
[----:B------:R4:W-:Y:S01]  /*1840*/  STL [R1+0x2060], R3 ;  /* 0x0020600301007387 */ /* 0x0009e20000100800 */
[----:B------:R-:W-:Y:S01]  /*1850*/  LOP3.LUT R62, R244, 0x80, RZ, 0xfc, !PT ;  /* 0x00000080f43e7812 */ /* 0x000fe200078efcff */
[----:B------:R-:W-:Y:S01]  /*1860*/  IMAD R10, R248, R5, R10 ;  /* 0x00000005f80a7224 */ /* 0x000fe200078e020a */
[----:B------:R-:W-:Y:S01]  /*1870*/  LOP3.LUT R64, R244, 0x86, RZ, 0xfc, !PT ;  /* 0x00000086f4407812 */ /* 0x000fe200078efcff */
[C---:B------:R-:W-:Y:S01]  /*1880*/  IMAD.HI.U32 R13, R245.reuse, R15, RZ ;  /* 0x0000000ff50d7227 */ /* 0x040fe200078e00ff */
[----:B------:R-:W-:Y:S01]  /*1890*/  IABS R60, R62 ;  /* 0x0000003e003c7213 */ /* 0x000fe20000000000 */
[----:B------:R1:W-:Y:S01]  /*18a0*/  STL [R1+0x2064], R4 ;  /* 0x0020640401007387 */ /* 0x0003e20000100800 */
[----:B------:R-:W-:Y:S01]  /*18b0*/  ISETP.GT.U32.AND P5, PT, R248, R10, PT ;  /* 0x0000000af800720c */ /* 0x000fe20003fa4070 */
[----:B------:R-:W-:Y:S01]  /*18c0*/  IMAD.MOV.U32 R5, RZ, RZ, R7 ;  /* 0x000000ffff057224 */ /* 0x000fe200078e0007 */
[----:B------:R-:W-:Y:S01]  /*18d0*/  IABS R63, R64 ;  /* 0x00000040003f7213 */ /* 0x000fe20000000000 */
[----:B------:R-:W-:Y:S01]  /*18e0*/  IMAD.MOV R7, RZ, RZ, -R12 ;  /* 0x000000ffff077224 */ /* 0x000fe200078e0a0c */
[C---:B------:R-:W-:Y:S01]  /*18f0*/  LOP3.LUT R68, R244.reuse, 0x8a, RZ, 0xfc, !PT ;  /* 0x0000008af4447812 */ /* 0x040fe200078efcff */
[----:B------:R-:W-:Y:S01]  /*1900*/  IMAD.MOV R12, RZ, RZ, -R13 ;  /* 0x000000ffff0c7224 */ /* 0x000fe200078e0a0d */
[----:B------:R-:W-:Y:S01]  /*1910*/  LOP3.LUT R69, R244, 0x8c, RZ, 0xfc, !PT ;  /* 0x0000008cf4457812 */ /* 0x000fe200078efcff */
[----:B------:R-:W-:Y:S01]  /*1920*/  IMAD R13, R248, R7, R14 ;  /* 0x00000007f80d7224 */ /* 0x000fe200078e020e */
[----:B------:R-:W-:Y:S01]  /*1930*/  IABS R65, R68 ;  /* 0x0000004400417213 */ /* 0x000fe20000000000 */
[----:B------:R-:W-:Y:S01]  /*1940*/  @!P6 IMAD.IADD R8, R8, 0x1, -R248 ;  /* 0x000000010808e824 */ /* 0x000fe200078e0af8 */
[----:B------:R-:W-:Y:S01]  /*1950*/  LOP3.LUT R71, R244, 0x8e, RZ, 0xfc, !PT ;  /* 0x0000008ef4477812 */ /* 0x000fe200078efcff */
[----:B------:R-:W-:Y:S01]  /*1960*/  IMAD.HI.U32 R14, R245, R16, RZ ;  /* 0x00000010f50e7227 */ /* 0x000fe200078e00ff */
[----:B------:R-:W-:-:S02]  /*1970*/  ISETP.GT.U32.AND P6, PT, R248, R13, PT ;  /* 0x0000000df800720c */ /* 0x000fc40003fc4070 */
[----:B------:R-:W-:Y:S01]  /*1980*/  IABS R66, R69 ;  /* 0x0000004500427213 */ /* 0x000fe20000000000 */
[C---:B------:R-:W-:Y:S01]  /*1990*/  IMAD R12, R248.reuse, R12, R15 ;  /* 0x0000000cf80c7224 */ /* 0x040fe200078e020f */
[----:B------:R-:W-:Y:S01]  /*19a0*/  IABS R67, R71 ;  /* 0x0000004700437213 */ /* 0x000fe20000000000 */
[----:B------:R-:W-:Y:S01]  /*19b0*/  @!P4 IMAD.MOV R6, RZ, RZ, -R6 ;  /* 0x000000ffff06c224 */ /* 0x000fe200078e0a06 */
[----:B------:R-:W-:Y:S01]  /*19c0*/  ISETP.GT.U32.AND P4, PT, R248, R11, PT ;  /* 0x0000000bf800720c */ /* 0x000fe20003f84070 */
[----:B------:R-:W-:Y:S01]  /*19d0*/  IMAD.MOV R15, RZ, RZ, -R14 ;  /* 0x000000ffff0f7224 */ /* 0x000fe200078e0a0e */
[----:B------:R-:W-:Y:S01]  /*19e0*/  LOP3.LUT R72, R244, 0x92, RZ, 0xfc, !PT ;  /* 0x00000092f4487812 */ /* 0x000fe200078efcff */
[----:B------:R-:W-:Y:S01]  /*19f0*/  @!P3 IMAD.MOV R5, RZ, RZ, -R5 ;  /* 0x000000ffff05b224 */ /* 0x000fe200078e0a05 */
[----:B------:R-:W-:Y:S01]  /*1a00*/  ISETP.GE.AND P3, PT, R17, RZ, PT ;  /* 0x000000ff1100720c */ /* 0x000fe20003f66270 */
[----:B------:R-:W-:Y:S01]  /*1a10*/  IMAD R15, R248, R15, R16 ;  /* 0x0000000ff80f7224 */ /* 0x000fe200078e0210 */
[----:B------:R-:W-:Y:S01]  /*1a20*/  IABS R17, R21 ;  /* 0x0000001500117213 */ /* 0x000fe20000000000 */
[----:B------:R-:W-:Y:S01]  /*1a30*/  IMAD.MOV.U32 R7, RZ, RZ, R9 ;  /* 0x000000ffff077224 */ /* 0x000fe200078e0009 */
[----:B------:R-:W-:Y:S01]  /*1a40*/  LOP3.LUT R73, R244, 0x94, RZ, 0xfc, !PT ;  /* 0x00000094f4497812 */ /* 0x000fe200078efcff */
[----:B------:R-:W-:Y:S01]  /*1a50*/  @!P6 IMAD.IADD R13, R13, 0x1, -R248 ;  /* 0x000000010d0de824 */ /* 0x000fe200078e0af8 */
[----:B------:R-:W-:Y:S01]  /*1a60*/  ISETP.GT.U32.AND P6, PT, R248, R15, PT ;  /* 0x0000000ff800720c */ /* 0x000fe20003fc4070 */
[----:B------:R-:W-:Y:S01]  /*1a70*/  IMAD.HI.U32 R9, R245, R17, RZ ;  /* 0x00000011f5097227 */ /* 0x000fe200078e00ff */
[----:B------:R-:W-:-:S02]  /*1a80*/  IABS R70, R73 ;  /* 0x0000004900467213 */ /* 0x000fc40000000000 */
[C---:B------:R-:W-:Y:S01]  /*1a90*/  LOP3.LUT R75, R244.reuse, 0x9a, RZ, 0xfc, !PT ;  /* 0x0000009af44b7812 */ /* 0x040fe200078efcff */
[----:B------:R-:W-:Y:S01]  /*1aa0*/  IMAD.MOV R9, RZ, RZ, -R9 ;  /* 0x000000ffff097224 */ /* 0x000fe200078e0a09 */
[----:B------:R-:W-:Y:S01]  /*1ab0*/  LOP3.LUT R76, R244, 0x9c, RZ, 0xfc, !PT ;  /* 0x0000009cf44c7812 */ /* 0x000fe200078efcff */
[----:B------:R-:W-:Y:S01]  /*1ac0*/  @!P4 IMAD.IADD R11, R11, 0x1, -R248 ;  /* 0x000000010b0bc824 */ /* 0x000fe200078e0af8 */
[----:B------:R-:W-:Y:S01]  /*1ad0*/  ISETP.GE.AND P4, PT, R19, RZ, PT ;  /* 0x000000ff1300720c */ /* 0x000fe20003f86270 */
[C---:B------:R-:W-:Y:S01]  /*1ae0*/  IMAD R14, R248.reuse, R9, R17 ;  /* 0x00000009f80e7224 */ /* 0x040fe200078e0211 */
[----:B------:R-:W-:Y:S01]  /*1af0*/  IABS R17, R24 ;  /* 0x0000001800117213 */ /* 0x000fe20000000000 */
[----:B------:R-:W-:Y:S01]  /*1b00*/  IMAD.MOV.U32 R9, RZ, RZ, R11 ;  /* 0x000000ffff097224 */ /* 0x000fe200078e000b */
[----:B------:R-:W-:Y:S01]  /*1b10*/  IABS R19, R25 ;  /* 0x0000001900137213 */ /* 0x000fe20000000000 */
[----:B------:R-:W-:Y:S01]  /*1b20*/  @!P2 IMAD.MOV R8, RZ, RZ, -R8 ;  /* 0x000000ffff08a224 */ /* 0x000fe200078e0a08 */
[----:B------:R-:W-:Y:S01]  /*1b30*/  ISETP.GT.U32.AND P2, PT, R248, R12, PT ;  /* 0x0000000cf800720c */ /* 0x000fe20003f44070 */
[--C-:B------:R-:W-:Y:S01]  /*1b40*/  @!P6 IMAD.IADD R15, R15, 0x1, -R248.reuse ;  /* 0x000000010f0fe824 */ /* 0x100fe200078e0af8 */
[----:B------:R-:W-:Y:S01]  /*1b50*/  @!P1 IADD3 R9, -R9, RZ, RZ ;  /* 0x000000ff09099210 */ /* 0x000fe20007ffe1ff */
[----:B------:R-:W-:Y:S01]  /*1b60*/  @!P5 IMAD.IADD R10, R10, 0x1, -R248 ;  /* 0x000000010a0ad824 */ /* 0x000fe200078e0af8 */
[C---:B------:R-:W-:Y:S01]  /*1b70*/  ISETP.GT.U32.AND P1, PT, R248.reuse, R13, PT ;  /* 0x0000000df800720c */ /* 0x040fe20003f24070 */
[----:B------:R-:W-:Y:S01]  /*1b80*/  IMAD.HI.U32 R11, R245, R17, RZ ;  /* 0x00000011f50b7227 */ /* 0x000fe200078e00ff */
[----:B------:R-:W-:-:S02]  /*1b90*/  ISETP.GT.U32.AND P6, PT, R248, R15, PT ;  /* 0x0000000ff800720c */ /* 0x000fc40003fc4070 */
[----:B------:R-:W-:Y:S01]  /*1ba0*/  ISETP.GT.U32.AND P5, PT, R248, R10, PT ;  /* 0x0000000af800720c */ /* 0x000fe20003fa4070 */
[----:B------:R-:W-:Y:S01]  /*1bb0*/  IMAD.MOV R11, RZ, RZ, -R11 ;  /* 0x000000ffff0b7224 */ /* 0x000fe200078e0a0b */
[----:B------:R-:W-:Y:S01]  /*1bc0*/  IABS R74, R76 ;  /* 0x0000004c004a7213 */ /* 0x000fe20000000000 */
[----:B------:R-:W-:Y:S01]  /*1bd0*/  @!P0 IMAD.MOV R7, RZ, RZ, -R7 ;  /* 0x000000ffff078224 */ /* 0x000fe200078e0a07 */
[----:B------:R-:W-:Y:S01]  /*1be0*/  ISETP.GE.AND P0, PT, R18, RZ, PT ;  /* 0x000000ff1200720c */ /* 0x000fe20003f06270 */
[--C-:B------:R-:W-:Y:S01]  /*1bf0*/  @!P2 IMAD.IADD R12, R12, 0x1, -R248.reuse ;  /* 0x000000010c0ca824 */ /* 0x100fe200078e0af8 */
[----:B------:R-:W-:Y:S01]  /*1c00*/  LOP3.LUT R82, R244, 0x9e, RZ, 0xfc, !PT ;  /* 0x0000009ef4527812 */ /* 0x000fe200078efcff */
[----:B------:R-:W-:Y:S01]  /*1c10*/  IMAD R17, R248, R11, R17 ;  /* 0x0000000bf8117224 */ /* 0x000fe200078e0211 */
[----:B------:R-:W-:Y:S01]  /*1c20*/  LOP3.LUT R83, R244, 0xa0, RZ, 0xfc, !PT ;  /* 0x000000a0f4537812 */ /* 0x000fe200078efcff */
[--C-:B------:R-:W-:Y:S01]  /*1c30*/  @!P1 IMAD.IADD R13, R13, 0x1, -R248.reuse ;  /* 0x000000010d0d9824 */ /* 0x100fe200078e0af8 */
[C---:B------:R-:W-:Y:S01]  /*1c40*/  ISETP.GT.U32.AND P1, PT, R248.reuse, R14, PT ;  /* 0x0000000ef800720c */ /* 0x040fe20003f24070 */
[--C-:B------:R-:W-:Y:S01]  /*1c50*/  @!P6 IMAD.IADD R15, R15, 0x1, -R248.reuse ;  /* 0x000000010f0fe824 */ /* 0x100fe200078e0af8 */
[----:B------:R-:W-:Y:S01]  /*1c60*/  ISETP.GT.U32.AND P2, PT, R248, R12, PT ;  /* 0x0000000cf800720c */ /* 0x000fe20003f44070 */
[----:B------:R-:W-:Y:S01]  /*1c70*/  @!P5 IMAD.IADD R10, R10, 0x1, -R248 ;  /* 0x000000010a0ad824 */ /* 0x000fe200078e0af8 */
[----:B------:R-:W-:Y:S01]  /*1c80*/  ISETP.GT.U32.AND P6, PT, R248, R17, PT ;  /* 0x00000011f800720c */ /* 0x000fe20003fc4070 */
[----:B------:R-:W-:Y:S01]  /*1c90*/  IMAD.HI.U32 R11, R245, R19, RZ ;  /* 0x00000013f50b7227 */ /* 0x000fe200078e00ff */
[----:B------:R-:W-:-:S02]  /*1ca0*/  ISETP.GE.AND P5, PT, R20, RZ, PT ;  /* 0x000000ff1400720c */ /* 0x000fc40003fa6270 */
[----:B------:R-:W-:Y:S01]  /*1cb0*/  IABS R20, R26 ;  /* 0x0000001a00147213 */ /* 0x000fe20000000000 */
[----:B------:R-:W-:Y:S01]  /*1cc0*/  IMAD.MOV R11, RZ, RZ, -R11 ;  /* 0x000000ffff0b7224 */ /* 0x000fe200078e0a0b */
[----:B------:R-:W-:Y:S01]  /*1cd0*/  IABS R77, R83 ;  /* 0x00000053004d7213 */ /* 0x000fe20000000000 */
[C---:B------:R-:W-:Y:S01]  /*1ce0*/  IMAD.HI.U32 R18, R245.reuse, R22, RZ ;  /* 0x00000016f5127227 */ /* 0x040fe200078e00ff */
[C---:B------:R-:W-:Y:S02]  /*1cf0*/  LOP3.LUT R86, R244.reuse, 0xa6, RZ, 0xfc, !PT ;  /* 0x000000a6f4567812 */ /* 0x040fe400078efcff */
[----:B------:R-:W-:Y:S01]  /*1d00*/  LOP3.LUT R84, R244, 0xa2, RZ, 0xfc, !PT ;  /* 0x000000a2f4547812 */ /* 0x000fe200078efcff */
[----:B------:R-:W-:Y:S01]  /*1d10*/  @!P1 IMAD.IADD R14, R14, 0x1, -R248 ;  /* 0x000000010e0e9824 */ /* 0x000fe200078e0af8 */
[----:B------:R-:W-:Y:S01]  /*1d20*/  ISETP.GE.AND P1, PT, R24, RZ, PT ;  /* 0x000000ff1800720c */ /* 0x000fe20003f26270 */
[----:B------:R-:W-:Y:S01]  /*1d30*/  IMAD.HI.U32 R16, R245, R20, RZ ;  /* 0x00000014f5107227 */ /* 0x000fe200078e00ff */
[----:B------:R-:W-:-:S02]  /*1d40*/  LOP3.LUT R24, R244, 0x34, RZ, 0xfc, !PT ;  /* 0x00000034f4187812 */ /* 0x000fc400078efcff */
[----:B------:R-:W-:Y:S01]  /*1d50*/  LOP3.LUT R85, R244, 0xa4, RZ, 0xfc, !PT ;  /* 0x000000a4f4557812 */ /* 0x000fe200078efcff */
[--C-:B------:R-:W-:Y:S01]  /*1d60*/  @!P2 IMAD.IADD R12, R12, 0x1, -R248.reuse ;  /* 0x000000010c0ca824 */ /* 0x100fe200078e0af8 */
[----:B------:R-:W-:Y:S01]  /*1d70*/  ISETP.GE.AND P2, PT, R21, RZ, PT ;  /* 0x000000ff1500720c */ /* 0x000fe20003f46270 */
[----:B------:R-:W-:Y:S01]  /*1d80*/  @!P6 IMAD.IADD R17, R17, 0x1, -R248 ;  /* 0x000000011111e824 */ /* 0x000fe200078e0af8 */
[C---:B------:R-:W-:Y:S01]  /*1d90*/  ISETP.GT.U32.AND P6, PT, R248.reuse, R14, PT ;  /* 0x0000000ef800720c */ /* 0x040fe20003fc4070 */
[----:B------:R-:W-:Y:S01]  /*1da0*/  IMAD.MOV R21, RZ, RZ, -R16 ;  /* 0x000000ffff157224 */ /* 0x000fe200078e0a10 */
[----:B------:R-:W-:Y:S01]  /*1db0*/  IABS R81, R86 ;  /* 0x0000005600517213 */ /* 0x000fe20000000000 */
[----:B------:R-:W-:Y:S01]  /*1dc0*/  IMAD R16, R248, R11, R19 ;  /* 0x0000000bf8107224 */ /* 0x000fe200078e0213 */
[----:B------:R-:W-:Y:S01]  /*1dd0*/  IABS R78, R84 ;  /* 0x00000054004e7213 */ /* 0x000fe20000000000 */
[----:B------:R-:W-:Y:S01]  /*1de0*/  IMAD.MOV.U32 R11, RZ, RZ, R13 ;  /* 0x000000ffff0b7224 */ /* 0x000fe200078e000d */
[----:B------:R-:W-:Y:S01]  /*1df0*/  IABS R80, R85 ;  /* 0x0000005500507213 */ /* 0x000fe20000000000 */
[----:B------:R-:W-:Y:S01]  /*1e00*/  IMAD.MOV R23, RZ, RZ, -R18 ;  /* 0x000000ffff177224 */ /* 0x000fe200078e0a12 */
[----:B------:R-:W-:Y:S01]  /*1e10*/  LOP3.LUT R88, R244, 0xaa, RZ, 0xfc, !PT ;  /* 0x000000aaf4587812 */ /* 0x000fe200078efcff */
[----:B------:R-:W-:Y:S01]  /*1e20*/  @!P0 IMAD.MOV R11, RZ, RZ, -R11 ;  /* 0x000000ffff0b8224 */ /* 0x000fe200078e0a0b */
[C---:B------:R-:W-:Y:S01]  /*1e30*/  ISETP.GT.U32.AND P0, PT, R248.reuse, R17, PT ;  /* 0x00000011f800720c */ /* 0x040fe20003f04070 */
[C---:B------:R-:W-:Y:S01]  /*1e40*/  IMAD R19, R248.reuse, R21, R20 ;  /* 0x00000015f8137224 */ /* 0x040fe200078e0214 */
[----:B------:R-:W-:Y:S01]  /*1e50*/  IABS R21, R24 ;  /* 0x0000001800157213 */ /* 0x000fe20000000000 */
[C---:B------:R-:W-:Y:S01]  /*1e60*/  IMAD R18, R248.reuse, R23, R22 ;  /* 0x00000017f8127224 */ /* 0x040fe200078e0216 */
[----:B------:R-:W-:Y:S01]  /*1e70*/  IABS R22, R28 ;  /* 0x0000001c00167213 */ /* 0x000fe20000000000 */
[----:B------:R-:W-:Y:S01]  /*1e80*/  @!P3 IMAD.MOV R10, RZ, RZ, -R10 ;  /* 0x000000ffff0ab224 */ /* 0x000fe200078e0a0a */
[----:B------:R-:W-:Y:S01]  /*1e90*/  ISETP.GT.U32.AND P3, PT, R248, R16, PT ;  /* 0x00000010f800720c */ /* 0x000fe20003f64070 */
[----:B------:R-:W-:Y:S01]  /*1ea0*/  IMAD.MOV.U32 R13, RZ, RZ, R15 ;  /* 0x000000ffff0d7224 */ /* 0x000fe200078e000f */
[----:B------:R-:W-:Y:S01]  /*1eb0*/  LOP3.LUT R87, R244, 0xa8, RZ, 0xfc, !PT ;  /* 0x000000a8f4577812 */ /* 0x000fe200078efcff */
[----:B------:R-:W-:Y:S01]  /*1ec0*/  @!P6 IMAD.IADD R14, R14, 0x1, -R248 ;  /* 0x000000010e0ee824 */ /* 0x000fe200078e0af8 */
[----:B------:R-:W-:Y:S01]  /*1ed0*/  ISETP.GT.U32.AND P6, PT, R248, R18, PT ;  /* 0x00000012f800720c */ /* 0x000fe20003fc4070 */
[----:B------:R-:W-:Y:S01]  /*1ee0*/  IMAD.HI.U32 R15, R245, R21, RZ ;  /* 0x00000015f50f7227 */ /* 0x000fe200078e00ff */
[----:B------:R-:W-:-:S02]  /*1ef0*/  LOP3.LUT R92, R244, 0xba, RZ, 0xfc, !PT ;  /* 0x000000baf45c7812 */ /* 0x000fc400078efcff */
[----:B------:R-:W-:Y:S01]  /*1f00*/  LOP3.LUT R91, R244, 0xb8, RZ, 0xfc, !PT ;  /* 0x000000b8f45b7812 */ /* 0x000fe200078efcff */
[----:B------:R-:W-:Y:S01]  /*1f10*/  @!P4 IMAD.MOV R12, RZ, RZ, -R12 ;  /* 0x000000ffff0cc224 */ /* 0x000fe200078e0a0c */
[----:B------:R-:W-:Y:S01]  /*1f20*/  ISETP.GT.U32.AND P4, PT, R248, R19, PT ;  /* 0x00000013f800720c */ /* 0x000fe20003f84070 */
[----:B------:R-:W-:Y:S01]  /*1f30*/  IMAD.MOV R20, RZ, RZ, -R15 ;  /* 0x000000ffff147224 */ /* 0x000fe200078e0a0f */
[----:B------:R-:W-:Y:S01]  /*1f40*/  LOP3.LUT R93, R244, 0xbc, RZ, 0xfc, !PT ;  /* 0x000000bcf45d7812 */ /* 0x000fe200078efcff */
[----:B------:R-:W-:Y:S01]  /*1f50*/  IMAD.HI.U32 R15, R245, R22, RZ ;  /* 0x00000016f50f7227 */ /* 0x000fe200078e00ff */
[----:B------:R-:W-:Y:S02]  /*1f60*/  IABS R89, R92 ;  /* 0x0000005c00597213 */ /* 0x000fe40000000000 */
[----:B------:R-:W-:Y:S01]  /*1f70*/  IABS R90, R93 ;  /* 0x0000005d005a7213 */ /* 0x000fe20000000000 */
[--C-:B------:R-:W-:Y:S01]  /*1f80*/  @!P0 IMAD.IADD R17, R17, 0x1, -R248.reuse ;  /* 0x0000000111118824 */ /* 0x100fe200078e0af8 */
[----:B------:R-:W-:Y:S01]  /*1f90*/  ISETP.GE.AND P0, PT, R26, RZ, PT ;  /* 0x000000ff1a00720c */ /* 0x000fe20003f06270 */
[----:B------:R-:W-:Y:S01]  /*1fa0*/  IMAD.MOV R23, RZ, RZ, -R15 ;  /* 0x000000ffff177224 */ /* 0x000fe200078e0a0f */
[C---:B------:R-:W-:Y:S01]  /*1fb0*/  LOP3.LUT R94, R244.reuse, 0xbe, RZ, 0xfc, !PT ;  /* 0x000000bef45e7812 */ /* 0x040fe200078efcff */
[----:B------:R-:W-:Y:S01]  /*1fc0*/  IMAD.MOV.U32 R15, RZ, RZ, R17 ;  /* 0x000000ffff0f7224 */ /* 0x000fe200078e0011 */
[----:B------:R-:W-:Y:S01]  /*1fd0*/  LOP3.LUT R98, R244, 0xc4, RZ, 0xfc, !PT ;  /* 0x000000c4f4627812 */ /* 0x000fe200078efcff */
[--C-:B------:R-:W-:Y:S01]  /*1fe0*/  @!P3 IMAD.IADD R16, R16, 0x1, -R248.reuse ;  /* 0x000000011010b824 */ /* 0x100fe200078e0af8 */
[----:B------:R-:W-:Y:S01]  /*1ff0*/  ISETP.GE.AND P3, PT, R27, RZ, PT ;  /* 0x000000ff1b00720c */ /* 0x000fe20003f66270 */
[----:B------:R-:W-:Y:S01]  /*2000*/  IMAD R21, R248, R20, R21 ;  /* 0x00000014f8157224 */ /* 0x000fe200078e0215 */
[----:B------:R-:W-:Y:S01]  /*2010*/  @!P1 IADD3 R15, -R15, RZ, RZ ;  /* 0x000000ff0f0f9210 */ /* 0x000fe20007ffe1ff */
[--C-:B------:R-:W-:Y:S01]  /*2020*/  @!P6 IMAD.IADD R18, R18, 0x1, -R248.reuse ;  /* 0x000000011212e824 */ /* 0x100fe200078e0af8 */
[----:B------:R-:W-:Y:S01]  /*2030*/  LOP3.LUT R27, R244, 0x3a, RZ, 0xfc, !PT ;  /* 0x0000003af41b7812 */ /* 0x000fe200078efcff */
[----:B------:R-:W-:Y:S01]  /*2040*/  @!P4 IMAD.IADD R19, R19, 0x1, -R248 ;  /* 0x000000011313c824 */ /* 0x000fe200078e0af8 */
[C---:B------:R-:W-:Y:S01]  /*2050*/  ISETP.GT.U32.AND P4, PT, R248.reuse, R16, PT ;  /* 0x00000010f800720c */ /* 0x040fe20003f84070 */
[----:B------:R-:W-:Y:S01]  /*2060*/  @!P2 IMAD.MOV R14, RZ, RZ, -R14 ;  /* 0x000000ffff0ea224 */ /* 0x000fe200078e0a0e */
[C---:B------:R-:W-:Y:S01]  /*2070*/  ISETP.GT.U32.AND P1, PT, R248.reuse, R21, PT ;  /* 0x00000015f800720c */ /* 0x040fe20003f24070 */
[----:B------:R-:W-:Y:S01]  /*2080*/  @!P5 IMAD.MOV R13, RZ, RZ, -R13 ;  /* 0x000000ffff0dd224 */ /* 0x000fe200078e0a0d */
[C---:B------:R-:W-:Y:S01]  /*2090*/  ISETP.GT.U32.AND P2, PT, R248.reuse, R18, PT ;  /* 0x00000012f800720c */ /* 0x040fe20003f44070 */
[----:B------:R-:W-:Y:S01]  /*20a0*/  IMAD R20, R248, R23, R22 ;  /* 0x00000017f8147224 */ /* 0x000fe200078e0216 */
[----:B------:R-:W-:-:S02]  /*20b0*/  ISETP.GE.AND P5, PT, R25, RZ, PT ;  /* 0x000000ff1900720c */ /* 0x000fc40003fa6270 */
[----:B------:R-:W-:Y:S02]  /*20c0*/  ISETP.GT.U32.AND P6, PT, R248, R19, PT ;  /* 0x00000013f800720c */ /* 0x000fe40003fc4070 */
[C---:B------:R-:W-:Y:S02]  /*20d0*/  LOP3.LUT R25, R244.reuse, 0x38, RZ, 0xfc, !PT ;  /* 0x00000038f4197812 */ /* 0x040fe400078efcff */
[----:B------:R-:W-:Y:S01]  /*20e0*/  LOP3.LUT R99, R244, 0xc6, RZ, 0xfc, !PT ;  /* 0x000000c6f4637812 */ /* 0x000fe200078efcff */
[--C-:B------:R-:W-:Y:S01]  /*20f0*/  @!P4 IMAD.IADD R16, R16, 0x1, -R248.reuse ;  /* 0x000000011010c824 */ /* 0x100fe200078e0af8 */
[----:B------:R-:W-:Y:S01]  /*2100*/  IABS R23, R25 ;  /* 0x0000001900177213 */ /* 0x000fe20000000000 */
[--C-:B------:R-:W-:Y:S01]  /*2110*/  @!P1 IMAD.IADD R21, R21, 0x1, -R248.reuse ;  /* 0x0000000115159824 */ /* 0x100fe200078e0af8 */
[----:B------:R-:W-:Y:S01]  /*2120*/  ISETP.GE.AND P4, PT, R24, RZ, PT ;  /* 0x000000ff1800720c */ /* 0x000fe20003f86270 */
[----:B------:R-:W-:Y:S01]  /*2130*/  @!P2 IMAD.IADD R18, R18, 0x1, -R248 ;  /* 0x000000011212a824 */ /* 0x000fe200078e0af8 */
[----:B------:R-:W-:Y:S01]  /*2140*/  ISETP.GE.AND P2, PT, R28, RZ, PT ;  /* 0x000000ff1c00720c */ /* 0x000fe20003f46270 */
[----:B------:R-:W-:Y:S01]  /*2150*/  IMAD.HI.U32 R17, R245, R23, RZ ;  /* 0x00000017f5117227 */ /* 0x000fe200078e00ff */
[----:B------:R-:W-:-:S02]  /*2160*/  LOP3.LUT R28, R244, 0x3c, RZ, 0xfc, !PT ;  /* 0x0000003cf41c7812 */ /* 0x000fc400078efcff */
[----:B------:R-:W-:Y:S01]  /*2170*/  IABS R24, R27 ;  /* 0x0000001b00187213 */ /* 0x000fe20000000000 */
[----:B------:R-:W-:Y:S01]  /*2180*/  @!P5 IMAD.MOV R16, RZ, RZ, -R16 ;  /* 0x000000ffff10d224 */ /* 0x000fe200078e0a10 */
[C---:B------:R-:W-:Y:S01]  /*2190*/  ISETP.GT.U32.AND P5, PT, R248.reuse, R21, PT ;  /* 0x00000015f800720c */ /* 0x040fe20003fa4070 */
[----:B------:R-:W-:Y:S01]  /*21a0*/  @!P6 IMAD.IADD R19, R19, 0x1, -R248 ;  /* 0x000000011313e824 */ /* 0x000fe200078e0af8 */
[C---:B------:R-:W-:Y:S01]  /*21b0*/  ISETP.GT.U32.AND P6, PT, R248.reuse, R20, PT ;  /* 0x00000014f800720c */ /* 0x040fe20003fc4070 */
[----:B------:R-:W-:Y:S01]  /*21c0*/  IMAD.MOV R17, RZ, RZ, -R17 ;  /* 0x000000ffff117224 */ /* 0x000fe200078e0a11 */
[----:B------:R-:W-:Y:S01]  /*21d0*/  IABS R26, R28 ;  /* 0x0000001c001a7213 */ /* 0x000fe20000000000 */
[----:B------:R-:W-:Y:S01]  /*21e0*/  IMAD.HI.U32 R22, R245, R24, RZ ;  /* 0x00000018f5167227 */ /* 0x000fe200078e00ff */
[----:B------:R-:W-:Y:S02]  /*21f0*/  ISETP.GE.AND P1, PT, R25, RZ, PT ;  /* 0x000000ff1900720c */ /* 0x000fe40003f26270 */
[----:B------:R-:W-:Y:S01]  /*2200*/  IABS R95, R98 ;  /* 0x00000062005f7213 */ /* 0x000fe20000000000 */
[----:B------:R-:W-:Y:S01]  /*2210*/  IMAD R23, R248, R17, R23 ;  /* 0x00000011f8177224 */ /* 0x000fe200078e0217 */
[----:B------:R-:W-:Y:S01]  /*2220*/  IABS R96, R99 ;  /* 0x0000006300607213 */ /* 0x000fe20000000000 */
[----:B------:R-:W-:Y:S01]  /*2230*/  IMAD.MOV.U32 R17, RZ, RZ, R19 ;  /* 0x000000ffff117224 */ /* 0x000fe200078e0013 */
[C---:B------:R-:W-:Y:S01]  /*2240*/  LOP3.LUT R100, R244.reuse, 0xc8, RZ, 0xfc, !PT ;  /* 0x000000c8f4647812 */ /* 0x040fe200078efcff */
[----:B------:R-:W-:Y:S01]  /*2250*/  IMAD.HI.U32 R19, R245, R26, RZ ;  /* 0x0000001af5137227 */ /* 0x000fe200078e00ff */
[----:B------:R-:W-:-:S02]  /*2260*/  LOP3.LUT R101, R244, 0xca, RZ, 0xfc, !PT ;  /* 0x000000caf4657812 */ /* 0x000fc400078efcff */
[C---:B------:R-:W-:Y:S01]  /*2270*/  LOP3.LUT R102, R244.reuse, 0xcc, RZ, 0xfc, !PT ;  /* 0x000000ccf4667812 */ /* 0x040fe200078efcff */
[----:B------:R-:W-:Y:S01]  /*2280*/  IMAD.MOV R25, RZ, RZ, -R22 ;  /* 0x000000ffff197224 */ /* 0x000fe200078e0a16 */
[----:B------:R-:W-:Y:S01]  /*2290*/  LOP3.LUT R103, R244, 0xce, RZ, 0xfc, !PT ;  /* 0x000000cef4677812 */ /* 0x000fe200078efcff */
[----:B------:R-:W-:Y:S01]  /*22a0*/  @!P0 IMAD.MOV R17, RZ, RZ, -R17 ;  /* 0x000000ffff118224 */ /* 0x000fe200078e0a11 */
[----:B------:R-:W-:Y:S01]  /*22b0*/  ISETP.GT.U32.AND P0, PT, R248, R23, PT ;  /* 0x00000017f800720c */ /* 0x000fe20003f04070 */
[----:B------:R-:W-:Y:S01]  /*22c0*/  IMAD.MOV R19, RZ, RZ, -R19 ;  /* 0x000000ffff137224 */ /* 0x000fe200078e0a13 */
[C---:B------:R-:W-:Y:S01]  /*22d0*/  LOP3.LUT R104, R244.reuse, 0xd0, RZ, 0xfc, !PT ;  /* 0x000000d0f4687812 */ /* 0x040fe200078efcff */
[----:B------:R-:W-:Y:S01]  /*22e0*/  @!P5 IMAD.IADD R21, R21, 0x1, -R248 ;  /* 0x000000011515d824 */ /* 0x000fe200078e0af8 */
[----:B------:R-:W-:Y:S01]  /*22f0*/  LOP3.LUT R105, R244, 0xd6, RZ, 0xfc, !PT ;  /* 0x000000d6f4697812 */ /* 0x000fe200078efcff */
[----:B------:R-:W-:Y:S01]  /*2300*/  IMAD R22, R248, R25, R24 ;  /* 0x00000019f8167224 */ /* 0x000fe200078e0218 */
[----:B------:R-:W-:Y:S01]  /*2310*/  LOP3.LUT R24, R244, 0x3e, RZ, 0xfc, !PT ;  /* 0x0000003ef4187812 */ /* 0x000fe200078efcff */
[----:B------:R-:W-:Y:S01]  /*2320*/  @!P6 IMAD.IADD R20, R20, 0x1, -R248 ;  /* 0x000000011414e824 */ /* 0x000fe200078e0af8 */
[----:B------:R-:W-:Y:S01]  /*2330*/  LOP3.LUT R109, R244, 0xd8, RZ, 0xfc, !PT ;  /* 0x000000d8f46d7812 */ /* 0x000fe200078efcff */
[C---:B------:R-:W-:Y:S01]  /*2340*/  IMAD R25, R248.reuse, R19, R26 ;  /* 0x00000013f8197224 */ /* 0x040fe200078e021a */
[C---:B------:R-:W-:Y:S01]  /*2350*/  ISETP.GT.U32.AND P5, PT, R248.reuse, R22, PT ;  /* 0x00000016f800720c */ /* 0x040fe20003fa4070 */
[----:B------:R-:W-:Y:S01]  /*2360*/  IMAD.MOV.U32 R19, RZ, RZ, R21 ;  /* 0x000000ffff137224 */ /* 0x000fe200078e0015 */
[----:B------:R-:W-:Y:S01]  /*2370*/  ISETP.GT.U32.AND P6, PT, R248, R20, PT ;  /* 0x00000014f800720c */ /* 0x000fe20003fc4070 */
[----:B------:R-:W-:Y:S01]  /*2380*/  @!P0 IMAD.IADD R23, R23, 0x1, -R248 ;  /* 0x0000000117178824 */ /* 0x000fe200078e0af8 */
[----:B------:R-:W-:Y:S01]  /*2390*/  LOP3.LUT R110, R244, 0xda, RZ, 0xfc, !PT ;  /* 0x000000daf46e7812 */ /* 0x000fe200078efcff */
[----:B------:R-:W-:Y:S01]  /*23a0*/  @!P4 IMAD.MOV R19, RZ, RZ, -R19 ;  /* 0x000000ffff13c224 */ /* 0x000fe200078e0a13 */
[C---:B------:R-:W-:Y:S01]  /*23b0*/  ISETP.GT.U32.AND P4, PT, R248.reuse, R25, PT ;  /* 0x00000019f800720c */ /* 0x040fe20003f84070 */
[----:B------:R-:W-:Y:S01]  /*23c0*/  @!P3 IMAD.MOV R18, RZ, RZ, -R18 ;  /* 0x000000ffff12b224 */ /* 0x000fe200078e0a12 */
[----:B------:R-:W-:Y:S01]  /*23d0*/  ISETP.GT.U32.AND P0, PT, R248, R23, PT ;  /* 0x00000017f800720c */ /* 0x000fe20003f04070 */
[----:B------:R-:W-:Y:S01]  /*23e0*/  IMAD.HI.U32 R26, R245, R30, RZ ;  /* 0x0000001ef51a7227 */ /* 0x000fe200078e00ff */
[----:B------:R-:W-:-:S02]  /*23f0*/  ISETP.GE.AND P3, PT, R27, RZ, PT ;  /* 0x000000ff1b00720c */ /* 0x000fc40003f66270 */
[----:B------:R-:W-:Y:S01]  /*2400*/  IABS R27, R24 ;  /* 0x00000018001b7213 */ /* 0x000fe20000000000 */
[--C-:B------:R-:W-:Y:S01]  /*2410*/  @!P5 IMAD.IADD R22, R22, 0x1, -R248.reuse ;  /* 0x000000011616d824 */ /* 0x100fe200078e0af8 */
[----:B------:R-:W-:Y:S01]  /*2420*/  LOP3.LUT R111, R244, 0xdc, RZ, 0xfc, !PT ;  /* 0x000000dcf46f7812 */ /* 0x000fe200078efcff */
[--C-:B------:R-:W-:Y:S01]  /*2430*/  @!P6 IMAD.IADD R20, R20, 0x1, -R248.reuse ;  /* 0x000000011414e824 */ /* 0x100fe200078e0af8 */
[----:B------:R-:W-:Y:S01]  /*2440*/  ISETP.GE.AND P6, PT, R28, RZ, PT ;  /* 0x000000ff1c00720c */ /* 0x000fe20003fc6270 */
[----:B------:R-:W-:Y:S01]  /*2450*/  IMAD.HI.U32 R21, R245, R27, RZ ;  /* 0x0000001bf5157227 */ /* 0x000fe200078e00ff */
[----:B------:R-:W-:Y:S02]  /*2460*/  IABS R28, R29 ;  /* 0x0000001d001c7213 */ /* 0x000fe40000000000 */
[----:B------:R-:W-:Y:S01]  /*2470*/  ISETP.GT.U32.AND P5, PT, R248, R22, PT ;  /* 0x00000016f800720c */ /* 0x000fe20003fa4070 */
[----:B------:R-:W-:Y:S01]  /*2480*/  @!P4 IMAD.IADD R25, R25, 0x1, -R248 ;  /* 0x000000011919c824 */ /* 0x000fe200078e0af8 */
[----:B------:R-:W-:Y:S01]  /*2490*/  IABS R106, R111 ;  /* 0x0000006f006a7213 */ /* 0x000fe20000000000 */
[----:B------:R-:W-:Y:S01]  /*24a0*/  @!P2 IMAD.MOV R20, RZ, RZ, -R20 ;  /* 0x000000ffff14a224 */ /* 0x000fe200078e0a14 */
[----:B------:R-:W-:Y:S01]  /*24b0*/  ISETP.GE.AND P2, PT, R24, RZ, PT ;  /* 0x000000ff1800720c */ /* 0x000fe20003f46270 */
[----:B------:R-:W-:Y:S01]  /*24c0*/  IMAD.HI.U32 R24, R245, R28, RZ ;  /* 0x0000001cf5187227 */ /* 0x000fe200078e00ff */
[----:B------:R-:W-:-:S02]  /*24d0*/  ISETP.GT.U32.AND P4, PT, R248, R25, PT ;  /* 0x00000019f800720c */ /* 0x000fc40003f84070 */
[C---:B------:R-:W-:Y:S01]  /*24e0*/  LOP3.LUT R112, R244.reuse, 0xde, RZ, 0xfc, !PT ;  /* 0x000000def4707812 */ /* 0x040fe200078efcff */
[----:B------:R-:W-:Y:S01]  /*24f0*/  @!P0 IMAD.IADD R23, R23, 0x1, -R248 ;  /* 0x0000000117178824 */ /* 0x000fe200078e0af8 */
[----:B------:R-:W-:Y:S01]  /*2500*/  ISETP.GE.AND P0, PT, R29, RZ, PT ;  /* 0x000000ff1d00720c */ /* 0x000fe20003f06270 */
[----:B------:R-:W-:Y:S01]  /*2510*/  IMAD.MOV R21, RZ, RZ, -R21 ;  /* 0x000000ffff157224 */ /* 0x000fe200078e0a15 */
[----:B------:R-:W-:Y:S01]  /*2520*/  LOP3.LUT R113, R244, 0xe0, RZ, 0xfc, !PT ;  /* 0x000000e0f4717812 */ /* 0x000fe200078efcff */
[----:B------:R-:W-:Y:S01]  /*2530*/  IMAD.MOV R29, RZ, RZ, -R24 ;  /* 0x000000ffff1d7224 */ /* 0x000fe200078e0a18 */
[----:B------:R-:W-:Y:S01]  /*2540*/  IABS R107, R112 ;  /* 0x00000070006b7213 */ /* 0x000fe20000000000 */
[C---:B------:R-:W-:Y:S01]  /*2550*/  IMAD R24, R248.reuse, R21, R27 ;  /* 0x00000015f8187224 */ /* 0x040fe200078e021b */
[----:B------:R-:W-:Y:S01]  /*2560*/  MOV R21, R23 ;  /* 0x0000001700157202 */ /* 0x000fe20000000f00 */
[----:B------:R-:W-:Y:S01]  /*2570*/  IMAD R27, R248, R29, R28 ;  /* 0x0000001df81b7224 */ /* 0x000fe200078e021c */
[----:B------:R-:W-:Y:S01]  /*2580*/  LOP3.LUT R23, R244, 0x44, RZ, 0xfc, !PT ;  /* 0x00000044f4177812 */ /* 0x000fe200078efcff */
[----:B------:R-:W-:Y:S01]  /*2590*/  IMAD.MOV R31, RZ, RZ, -R26 ;  /* 0x000000ffff1f7224 */ /* 0x000fe200078e0a1a */
[----:B------:R-:W-:Y:S01]  /*25a0*/  IABS R108, R113 ;  /* 0x00000071006c7213 */ /* 0x000fe20000000000 */
[--C-:B------:R-:W-:Y:S01]  /*25b0*/  @!P4 IMAD.IADD R25, R25, 0x1, -R248.reuse ;  /* 0x000000011919c824 */ /* 0x100fe200078e0af8 */
[----:B------:R-:W-:Y:S01]  /*25c0*/  ISETP.GT.U32.AND P4, PT, R248, R27, PT ;  /* 0x0000001bf800720c */ /* 0x000fe20003f84070 */
[----:B------:R-:W-:Y:S01]  /*25d0*/  @!P5 IMAD.IADD R22, R22, 0x1, -R248 ;  /* 0x000000011616d824 */ /* 0x000fe200078e0af8 */
[----:B------:R-:W-:Y:S01]  /*25e0*/  ISETP.GE.AND P5, PT, R32, RZ, PT ;  /* 0x000000ff2000720c */ /* 0x000fe20003fa6270 */
[C---:B------:R-:W-:Y:S01]  /*25f0*/  IMAD R26, R248.reuse, R31, R30 ;  /* 0x0000001ff81a7224 */ /* 0x040fe200078e021e */
[----:B------:R-:W-:Y:S01]  /*2600*/  IABS R31, R23 ;  /* 0x00000017001f7213 */ /* 0x000fe20000000000 */
[----:B------:R-:W-:Y:S01]  /*2610*/  @!P3 IMAD.MOV R22, RZ, RZ, -R22 ;  /* 0x000000ffff16b224 */ /* 0x000fe200078e0a16 */
[----:B------:R-:W-:Y:S01]  /*2620*/  ISETP.GE.AND P3, PT, R23, RZ, PT ;  /* 0x000000ff1700720c */ /* 0x000fe20003f66270 */
[----:B------:R-:W-:Y:S01]  /*2630*/  @!P1 IMAD.MOV R21, RZ, RZ, -R21 ;  /* 0x000000ffff159224 */ /* 0x000fe200078e0a15 */
[----:B------:R-:W-:Y:S01]  /*2640*/  ISETP.GT.U32.AND P1, PT, R248, R24, PT ;  /* 0x00000018f800720c */ /* 0x000fe20003f24070 */
[----:B------:R-:W-:Y:S01]  /*2650*/  IMAD.HI.U32 R23, R245, R31, RZ ;  /* 0x0000001ff5177227 */ /* 0x000fe200078e00ff */
[----:B------:R-:W-:-:S02]  /*2660*/  LOP3.LUT R120, R244, 0xf0, RZ, 0xfc, !PT ;  /* 0x000000f0f4787812 */ /* 0x000fc400078efcff */
[C---:B------:R-:W-:Y:S01]  /*2670*/  LOP3.LUT R119, R244.reuse, 0xee, RZ, 0xfc, !PT ;  /* 0x000000eef4777812 */ /* 0x040fe200078efcff */
[----:B------:R-:W-:Y:S01]  /*2680*/  IMAD.MOV R32, RZ, RZ, -R23 ;  /* 0x000000ffff207224 */ /* 0x000fe200078e0a17 */
[C---:B------:R-:W-:Y:S01]  /*2690*/  LOP3.LUT R121, R244.reuse, 0xf2, RZ, 0xfc, !PT ;  /* 0x000000f2f4797812 */ /* 0x040fe200078efcff */
[----:B------:R-:W-:Y:S01]  /*26a0*/  @!P4 IMAD.IADD R27, R27, 0x1, -R248 ;  /* 0x000000011b1bc824 */ /* 0x000fe200078e0af8 */
[----:B------:R-:W-:Y:S01]  /*26b0*/  LOP3.LUT R122, R244, 0xf4, RZ, 0xfc, !PT ;  /* 0x000000f4f47a7812 */ /* 0x000fe200078efcff */
[----:B------:R-:W-:Y:S01]  /*26c0*/  IMAD.MOV.U32 R23, RZ, RZ, R25 ;  /* 0x000000ffff177224 */ /* 0x000fe200078e0019 */
[----:B------:R-:W-:Y:S01]  /*26d0*/  IABS R117, R121 ;  /* 0x0000007900757213 */ /* 0x000fe20000000000 */
[C---:B------:R-:W-:Y:S01]  /*26e0*/  IMAD.HI.U32 R28, R245.reuse, R33, RZ ;  /* 0x00000021f51c7227 */ /* 0x040fe200078e00ff */
[C---:B------:R-:W-:Y:S02]  /*26f0*/  ISETP.GT.U32.AND P4, PT, R248.reuse, R27, PT ;  /* 0x0000001bf800720c */ /* 0x040fe40003f84070 */
[----:B------:R-:W-:Y:S01]  /*2700*/  IABS R118, R122 ;  /* 0x0000007a00767213 */ /* 0x000fe20000000000 */
[----:B------:R-:W-:Y:S01]  /*2710*/  @!P6 IMAD.MOV R23, RZ, RZ, -R23 ;  /* 0x000000ffff17e224 */ /* 0x000fe200078e0a17 */
[----:B------:R-:W-:Y:S01]  /*2720*/  ISETP.GT.U32.AND P6, PT, R248, R26, PT ;  /* 0x0000001af800720c */ /* 0x000fe20003fc4070 */
[----:B------:R-:W-:Y:S01]  /*2730*/  IMAD.HI.U32 R29, R245, R34, RZ ;  /* 0x00000022f51d7227 */ /* 0x000fe200078e00ff */
[----:B------:R-:W-:-:S02]  /*2740*/  LOP3.LUT R123, R244, 0xf6, RZ, 0xfc, !PT ;  /* 0x000000f6f47b7812 */ /* 0x000fc400078efcff */
[C---:B------:R-:W-:Y:S01]  /*2750*/  LOP3.LUT R124, R244.reuse, 0xf8, RZ, 0xfc, !PT ;  /* 0x000000f8f47c7812 */ /* 0x040fe200078efcff */
[----:B------:R-:W-:Y:S01]  /*2760*/  IMAD.MOV R28, RZ, RZ, -R28 ;  /* 0x000000ffff1c7224 */ /* 0x000fe200078e0a1c */
[C---:B------:R-:W-:Y:S01]  /*2770*/  LOP3.LUT R125, R244.reuse, 0xfa, RZ, 0xfc, !PT ;  /* 0x000000faf47d7812 */ /* 0x040fe200078efcff */
[----:B------:R-:W-:Y:S01]  /*2780*/  IMAD.MOV R25, RZ, RZ, -R29 ;  /* 0x000000ffff197224 */ /* 0x000fe200078e0a1d */
[----:B------:R-:W-:Y:S01]  /*2790*/  LOP3.LUT R127, R244, 0xfe, RZ, 0xfc, !PT ;  /* 0x000000fef47f7812 */ /* 0x000fe200078efcff */
[----:B------:R-:W-:Y:S01]  /*27a0*/  IMAD R29, R248, R32, R31 ;  /* 0x00000020f81d7224 */ /* 0x000fe200078e021f */
[----:B------:R-:W-:Y:S01]  /*27b0*/  LOP3.LUT R126, R244, 0xfc, RZ, 0xfc, !PT ;  /* 0x000000fcf47e7812 */ /* 0x000fe200078efcff */
[----:B------:R-:W-:Y:S01]  /*27c0*/  IMAD R28, R248, R28, R33 ;  /* 0x0000001cf81c7224 */ /* 0x000fe200078e0221 */
[----:B------:R-:W-:Y:S01]  /*27d0*/  LOP3.LUT R128, R244, 0x100, RZ, 0xfc, !PT ;  /* 0x00000100f4807812 */ /* 0x000fe200078efcff */
[--C-:B------:R-:W-:Y:S01]  /*27e0*/  @!P1 IMAD.IADD R24, R24, 0x1, -R248.reuse ;  /* 0x0000000118189824 */ /* 0x100fe200078e0af8 */
[----:B------:R-:W-:Y:S01]  /*27f0*/  LOP3.LUT R129, R244, 0x102, RZ, 0xfc, !PT ;  /* 0x00000102f4817812 */ /* 0x000fe200078efcff */
[--C-:B------:R-:W-:Y:S01]  /*2800*/  @!P4 IMAD.IADD R27, R27, 0x1, -R248.reuse ;  /* 0x000000011b1bc824 */ /* 0x100fe200078e0af8 */
[----:B------:R-:W-:Y:S01]  /*2810*/  ISETP.GT.U32.AND P4, PT, R248, R29, PT ;  /* 0x0000001df800720c */ /* 0x000fe20003f84070 */
[----:B------:R-:W-:Y:S01]  /*2820*/  @!P6 IMAD.IADD R26, R26, 0x1, -R248 ;  /* 0x000000011a1ae824 */ /* 0x000fe200078e0af8 */
[C---:B------:R-:W-:Y:S01]  /*2830*/  ISETP.GT.U32.AND P6, PT, R248.reuse, R28, PT ;  /* 0x0000001cf800720c */ /* 0x040fe20003fc4070 */
[----:B------:R-:W-:Y:S01]  /*2840*/  IMAD.HI.U32 R30, R245, R35, RZ ;  /* 0x00000023f51e7227 */ /* 0x000fe200078e00ff */
[----:B------:R-:W-:-:S02]  /*2850*/  ISETP.GT.U32.AND P1, PT, R248, R24, PT ;  /* 0x00000018f800720c */ /* 0x000fc40003f24070 */
[C---:B------:R-:W-:Y:S01]  /*2860*/  LOP3.LUT R130, R244.reuse, 0x106, RZ, 0xfc, !PT ;  /* 0x00000106f4827812 */ /* 0x040fe200078efcff */
[----:B------:R-:W-:Y:S01]  /*2870*/  IMAD.MOV R30, RZ, RZ, -R30 ;  /* 0x000000ffff1e7224 */ /* 0x000fe200078e0a1e */
[----:B------:R-:W-:Y:S01]  /*2880*/  LOP3.LUT R132, R244, 0x108, RZ, 0xfc, !PT ;  /* 0x00000108f4847812 */ /* 0x000fe200078efcff */
[C---:B------:R-:W-:Y:S01]  /*2890*/  IMAD R31, R248.reuse, R25, R34 ;  /* 0x00000019f81f7224 */ /* 0x040fe200078e0222 */
[----:B------:R-:W-:Y:S01]  /*28a0*/  IABS R34, R40 ;  /* 0x0000002800227213 */ /* 0x000fe20000000000 */
[C---:B------:R-:W-:Y:S01]  /*28b0*/  IMAD R30, R248.reuse, R30, R35 ;  /* 0x0000001ef81e7224 */ /* 0x040fe200078e0223 */
[----:B------:R-:W-:Y:S01]  /*28c0*/  IABS R35, R41 ;  /* 0x0000002900237213 */ /* 0x000fe20000000000 */
[--C-:B------:R-:W-:Y:S01]  /*28d0*/  @!P4 IMAD.IADD R29, R29, 0x1, -R248.reuse ;  /* 0x000000011d1dc824 */ /* 0x100fe200078e0af8 */
[----:B------:R-:W-:Y:S01]  /*28e0*/  ISETP.GT.U32.AND P4, PT, R248, R26, PT ;  /* 0x0000001af800720c */ /* 0x000fe20003f84070 */
[--C-:B------:R-:W-:Y:S01]  /*28f0*/  @!P6 IMAD.IADD R28, R28, 0x1, -R248.reuse ;  /* 0x000000011c1ce824 */ /* 0x100fe200078e0af8 */
[----:B------:R-:W-:Y:S01]  /*2900*/  LOP3.LUT R133, R244, 0x10a, RZ, 0xfc, !PT ;  /* 0x0000010af4857812 */ /* 0x000fe200078efcff */
[----:B------:R-:W-:Y:S01]  /*2910*/  @!P1 IMAD.IADD R24, R24, 0x1, -R248 ;  /* 0x0000000118189824 */ /* 0x000fe200078e0af8 */
[----:B------:R-:W-:Y:S01]  /*2920*/  ISETP.GE.AND P1, PT, R36, RZ, PT ;  /* 0x000000ff2400720c */ /* 0x000fe20003f26270 */
[----:B------:R-:W-:Y:S01]  /*2930*/  IMAD.HI.U32 R32, R245, R34, RZ ;  /* 0x00000022f5207227 */ /* 0x000fe200078e00ff */
[----:B------:R-:W-:-:S02]  /*2940*/  ISETP.GT.U32.AND P6, PT, R248, R28, PT ;  /* 0x0000001cf800720c */ /* 0x000fc40003fc4070 */
[----:B------:R-:W-:Y:S01]  /*2950*/  IABS R36, R42 ;  /* 0x0000002a00247213 */ /* 0x000fe20000000000 */
[----:B------:R-:W-:Y:S01]  /*2960*/  IMAD.HI.U32 R33, R245, R35, RZ ;  /* 0x00000023f5217227 */ /* 0x000fe200078e00ff */
[C---:B------:R-:W-:Y:S02]  /*2970*/  LOP3.LUT R134, R244.reuse, 0x10c, RZ, 0xfc, !PT ;  /* 0x0000010cf4867812 */ /* 0x040fe400078efcff */
[----:B------:R-:W-:Y:S01]  /*2980*/  LOP3.LUT R135, R244, 0x10e, RZ, 0xfc, !PT ;  /* 0x0000010ef4877812 */ /* 0x000fe200078efcff */
[----:B------:R-:W-:Y:S01]  /*2990*/  @!P2 IMAD.MOV R24, RZ, RZ, -R24 ;  /* 0x000000ffff18a224 */ /* 0x000fe200078e0a18 */
[----:B------:R-:W-:Y:S01]  /*29a0*/  ISETP.GT.U32.AND P2, PT, R248, R29, PT ;  /* 0x0000001df800720c */ /* 0x000fe20003f44070 */
[----:B------:R-:W-:Y:S01]  /*29b0*/  IMAD.MOV.U32 R25, RZ, RZ, R27 ;  /* 0x000000ffff197224 */ /* 0x000fe200078e001b */
[----:B------:R-:W-:Y:S01]  /*29c0*/  IABS R131, R135 ;  /* 0x0000008700837213 */ /* 0x000fe20000000000 */
[----:B------:R-:W-:Y:S01]  /*29d0*/  IMAD.MOV R27, RZ, RZ, -R32 ;  /* 0x000000ffff1b7224 */ /* 0x000fe200078e0a20 */
[----:B------:R-:W-:Y:S01]  /*29e0*/  LOP3.LUT R137, R244, 0x110, RZ, 0xfc, !PT ;  /* 0x00000110f4897812 */ /* 0x000fe200078efcff */
[----:B------:R-:W-:Y:S01]  /*29f0*/  IMAD.MOV R32, RZ, RZ, -R33 ;  /* 0x000000ffff207224 */ /* 0x000fe200078e0a21 */
[----:B------:R-:W-:Y:S01]  /*2a00*/  @!P6 IADD3 R28, R28, -R248, RZ ;  /* 0x800000f81c1ce210 */ /* 0x000fe20007ffe0ff */
[----:B------:R-:W-:Y:S01]  /*2a10*/  @!P4 IMAD.IADD R26, R26, 0x1, -R248 ;  /* 0x000000011a1ac824 */ /* 0x000fe200078e0af8 */
[C---:B------:R-:W-:Y:S01]  /*2a20*/  ISETP.GT.U32.AND P4, PT, R248.reuse, R30, PT ;  /* 0x0000001ef800720c */ /* 0x040fe20003f84070 */
[----:B------:R-:W-:Y:S01]  /*2a30*/  IMAD R32, R248, R32, R35 ;  /* 0x00000020f8207224 */ /* 0x000fe200078e0223 */
[----:B------:R-:W-:Y:S01]  /*2a40*/  LOP3.LUT R138, R244, 0x112, RZ, 0xfc, !PT ;  /* 0x00000112f48a7812 */ /* 0x000fe200078efcff */
[----:B------:R-:W-:Y:S01]  /*2a50*/  @!P0 IMAD.MOV R25, RZ, RZ, -R25 ;  /* 0x000000ffff198224 */ /* 0x000fe200078e0a19 */
[C---:B------:R-:W-:Y:S01]  /*2a60*/  ISETP.GT.U32.AND P0, PT, R248.reuse, R31, PT ;  /* 0x0000001ff800720c */ /* 0x040fe20003f04070 */
[C---:B------:R-:W-:Y:S01]  /*2a70*/  IMAD R33, R248.reuse, R27, R34 ;  /* 0x0000001bf8217224 */ /* 0x040fe200078e0222 */
[----:B------:R-:W-:Y:S01]  /*2a80*/  ISETP.GT.U32.AND P6, PT, R248, R32, PT ;  /* 0x00000020f800720c */ /* 0x000fe20003fc4070 */
[----:B------:R-:W-:Y:S01]  /*2a90*/  @!P2 IMAD.IADD R29, R29, 0x1, -R248 ;  /* 0x000000011d1da824 */ /* 0x000fe200078e0af8 */
[----:B------:R-:W-:Y:S01]  /*2aa0*/  LOP3.LUT R140, R244, 0x116, RZ, 0xfc, !PT ;  /* 0x00000116f48c7812 */ /* 0x000fe200078efcff */
[----:B------:R-:W-:Y:S01]  /*2ab0*/  IMAD.HI.U32 R27, R245, R36, RZ ;  /* 0x00000024f51b7227 */ /* 0x000fe200078e00ff */
[----:B------:R-:W-:-:S02]  /*2ac0*/  ISETP.GT.U32.AND P2, PT, R248, R33, PT ;  /* 0x00000021f800720c */ /* 0x000fc40003f44070 */
[----:B------:R-:W-:Y:S01]  /*2ad0*/  LOP3.LUT R139, R244, 0x114, RZ, 0xfc, !PT ;  /* 0x00000114f48b7812 */ /* 0x000fe200078efcff */
[--C-:B------:R-:W-:Y:S01]  /*2ae0*/  @!P4 IMAD.IADD R30, R30, 0x1, -R248.reuse ;  /* 0x000000011e1ec824 */ /* 0x100fe200078e0af8 */
[----:B------:R-:W-:Y:S01]  /*2af0*/  ISETP.GE.AND P4, PT, R39, RZ, PT ;  /* 0x000000ff2700720c */ /* 0x000fe20003f86270 */
[----:B------:R-:W-:Y:S01]  /*2b00*/  IMAD.HI.U32 R34, R245, R37, RZ ;  /* 0x00000025f5227227 */ /* 0x000fe200078e00ff */
[----:B------:R-:W-:Y:S02]  /*2b10*/  IABS R39, R45 ;  /* 0x0000002d00277213 */ /* 0x000fe40000000000 */
[----:B------:R-:W-:Y:S01]  /*2b20*/  LOP3.LUT R141, R244, 0x118, RZ, 0xfc, !PT ;  /* 0x00000118f48d7812 */ /* 0x000fe200078efcff */
[--C-:B------:R-:W-:Y:S01]  /*2b30*/  @!P0 IMAD.IADD R31, R31, 0x1, -R248.reuse ;  /* 0x000000011f1f8824 */ /* 0x100fe200078e0af8 */
[----:B------:R-:W-:Y:S01]  /*2b40*/  ISETP.GE.AND P0, PT, R38, RZ, PT ;  /* 0x000000ff2600720c */ /* 0x000fe20003f06270 */
[--C-:B------:R-:W-:Y:S01]  /*2b50*/  @!P6 IMAD.IADD R32, R32, 0x1, -R248.reuse ;  /* 0x000000012020e824 */ /* 0x100fe200078e0af8 */
[C---:B------:R-:W-:Y:S01]  /*2b60*/  ISETP.GT.U32.AND P6, PT, R248.reuse, R30, PT ;  /* 0x0000001ef800720c */ /* 0x040fe20003fc4070 */
[----:B------:R-:W-:Y:S01]  /*2b70*/  IMAD.MOV R27, RZ, RZ, -R27 ;  /* 0x000000ffff1b7224 */ /* 0x000fe200078e0a1b */
[----:B------:R-:W-:Y:S01]  /*2b80*/  IABS R136, R141 ;  /* 0x0000008d00887213 */ /* 0x000fe20000000000 */
[----:B------:R-:W-:Y:S01]  /*2b90*/  @!P2 IMAD.IADD R33, R33, 0x1, -R248 ;  /* 0x000000012121a824 */ /* 0x000fe200078e0af8 */
[----:B------:R-:W-:Y:S01]  /*2ba0*/  ISETP.GT.U32.AND P2, PT, R248, R31, PT ;  /* 0x0000001ff800720c */ /* 0x000fe20003f44070 */
[----:B------:R-:W-:Y:S01]  /*2bb0*/  IMAD.MOV R34, RZ, RZ, -R34 ;  /* 0x000000ffff227224 */ /* 0x000fe200078e0a22 */
[----:B------:R-:W-:Y:S01]  /*2bc0*/  LOP3.LUT R142, R244, 0x11c, RZ, 0xfc, !PT ;  /* 0x0000011cf48e7812 */ /* 0x000fe200078efcff */
[----:B------:R-:W-:Y:S01]  /*2bd0*/  IMAD R35, R248, R27, R36 ;  /* 0x0000001bf8237224 */ /* 0x000fe200078e0224 */
[----:B------:R-:W-:Y:S01]  /*2be0*/  LOP3.LUT R143, R244, 0x120, RZ, 0xfc, !PT ;  /* 0x00000120f48f7812 */ /* 0x000fe200078efcff */
[----:B------:R-:W-:Y:S01]  /*2bf0*/  @!P5 IMAD.MOV R26, RZ, RZ, -R26 ;  /* 0x000000ffff1ad224 */ /* 0x000fe200078e0a1a */
[C---:B------:R-:W-:Y:S01]  /*2c00*/  ISETP.GT.U32.AND P5, PT, R248.reuse, R33, PT ;  /* 0x00000021f800720c */ /* 0x040fe20003fa4070 */
[C---:B------:R-:W-:Y:S01]  /*2c10*/  IMAD R34, R248.reuse, R34, R37 ;  /* 0x00000022f8227224 */ /* 0x040fe200078e0225 */
[----:B------:R-:W-:Y:S01]  /*2c20*/  IABS R37, R44 ;  /* 0x0000002c00257213 */ /* 0x000fe20000000000 */
[----:B------:R-:W-:Y:S01]  /*2c30*/  @!P1 IMAD.MOV R28, RZ, RZ, -R28 ;  /* 0x000000ffff1c9224 */ /* 0x000fe200078e0a1c */
[----:B------:R-:W-:Y:S01]  /*2c40*/  ISETP.GT.U32.AND P1, PT, R248, R35, PT ;  /* 0x00000023f800720c */ /* 0x000fe20003f24070 */
[----:B------:R-:W-:Y:S01]  /*2c50*/  IMAD.MOV.U32 R27, RZ, RZ, R29 ;  /* 0x000000ffff1b7224 */ /* 0x000fe200078e001d */
[----:B------:R-:W-:Y:S01]  /*2c60*/  LOP3.LUT R145, R244, 0x126, RZ, 0xfc, !PT ;  /* 0x00000126f4917812 */ /* 0x000fe200078efcff */
[--C-:B------:R-:W-:Y:S01]  /*2c70*/  @!P6 IMAD.IADD R30, R30, 0x1, -R248.reuse ;  /* 0x000000011e1ee824 */ /* 0x100fe200078e0af8 */
[C---:B------:R-:W-:Y:S01]  /*2c80*/  ISETP.GT.U32.AND P6, PT, R248.reuse, R34, PT ;  /* 0x00000022f800720c */ /* 0x040fe20003fc4070 */
[----:B------:R-:W-:Y:S01]  /*2c90*/  @!P3 IMAD.MOV R27, RZ, RZ, -R27 ;  /* 0x000000ffff1bb224 */ /* 0x000fe200078e0a1b */
[----:B------:R-:W-:Y:S01]  /*2ca0*/  ISETP.GT.U32.AND P3, PT, R248, R32, PT ;  /* 0x00000020f800720c */ /* 0x000fe20003f64070 */
[----:B------:R-:W-:Y:S01]  /*2cb0*/  @!P2 IMAD.IADD R31, R31, 0x1, -R248 ;  /* 0x000000011f1fa824 */ /* 0x000fe200078e0af8 */
[----:B------:R-:W-:Y:S01]  /*2cc0*/  ISETP.GE.AND P2, PT, R40, RZ, PT ;  /* 0x000000ff2800720c */ /* 0x000fe20003f46270 */
[----:B------:R-:W-:Y:S01]  /*2cd0*/  IMAD.HI.U32 R29, R245, R37, RZ ;  /* 0x00000025f51d7227 */ /* 0x000fe200078e00ff */
[----:B------:R-:W-:-:S02]  /*2ce0*/  LOP3.LUT R146, R244, 0x128, RZ, 0xfc, !PT ;  /* 0x00000128f4927812 */ /* 0x000fc400078efcff */
[C---:B------:R-:W-:Y:S01]  /*2cf0*/  LOP3.LUT R152, R244.reuse, 0x12c, RZ, 0xfc, !PT ;  /* 0x0000012cf4987812 */ /* 0x040fe200078efcff */
[--C-:B------:R-:W-:Y:S01]  /*2d00*/  @!P5 IMAD.IADD R33, R33, 0x1, -R248.reuse ;  /* 0x000000012121d824 */ /* 0x100fe200078e0af8 */
[----:B------:R-:W-:Y:S01]  /*2d10*/  ISETP.GE.AND P5, PT, R41, RZ, PT ;  /* 0x000000ff2900720c */ /* 0x000fe20003fa6270 */
[----:B------:R-:W-:Y:S01]  /*2d20*/  IMAD.HI.U32 R36, R245, R39, RZ ;  /* 0x00000027f5247227 */ /* 0x000fe200078e00ff */
[----:B------:R-:W-:Y:S02]  /*2d30*/  IABS R144, R146 ;  /* 0x0000009200907213 */ /* 0x000fe40000000000 */
[----:B------:R-:W-:Y:S01]  /*2d40*/  IABS R147, R152 ;  /* 0x0000009800937213 */ /* 0x000fe20000000000 */
[----:B------:R-:W-:Y:S01]  /*2d50*/  IMAD.MOV R38, RZ, RZ, -R29 ;  /* 0x000000ffff267224 */ /* 0x000fe200078e0a1d */
[C---:B------:R-:W-:Y:S01]  /*2d60*/  LOP3.LUT R155, R244.reuse, 0x130, RZ, 0xfc, !PT ;  /* 0x00000130f49b7812 */ /* 0x040fe200078efcff */
[----:B------:R-:W-:Y:S01]  /*2d70*/  @!P1 IMAD.IADD R35, R35, 0x1, -R248 ;  /* 0x0000000123239824 */ /* 0x000fe200078e0af8 */
[----:B------:R-:W-:Y:S01]  /*2d80*/  ISETP.GE.AND P1, PT, R43, RZ, PT ;  /* 0x000000ff2b00720c */ /* 0x000fe20003f26270 */
[----:B------:R-:W-:Y:S01]  /*2d90*/  IMAD.MOV.U32 R29, RZ, RZ, R31 ;  /* 0x000000ffff1d7224 */ /* 0x000fe200078e001f */
[----:B------:R-:W-:Y:S01]  /*2da0*/  LOP3.LUT R43, R244, 0x60, RZ, 0xfc, !PT ;  /* 0x00000060f42b7812 */ /* 0x000fe200078efcff */
[----:B------:R-:W-:Y:S01]  /*2db0*/  IMAD.MOV R36, RZ, RZ, -R36 ;  /* 0x000000ffff247224 */ /* 0x000fe200078e0a24 */
[----:B------:R-:W-:Y:S01]  /*2dc0*/  IABS R150, R155 ;  /* 0x0000009b00967213 */ /* 0x000fe20000000000 */
[----:B------:R-:W-:Y:S01]  /*2dd0*/  IMAD R37, R248, R38, R37 ;  /* 0x00000026f8257224 */ /* 0x000fe200078e0225 */
[C---:B------:R-:W-:Y:S01]  /*2de0*/  LOP3.LUT R38, R244.reuse, 0x5a, RZ, 0xfc, !PT ;  /* 0x0000005af4267812 */ /* 0x040fe200078efcff */
[----:B------:R-:W-:Y:S01]  /*2df0*/  IMAD.MOV.U32 R31, RZ, RZ, R33 ;  /* 0x000000ffff1f7224 */ /* 0x000fe200078e0021 */
[----:B------:R-:W-:Y:S01]  /*2e00*/  LOP3.LUT R33, R244, 0x58, RZ, 0xfc, !PT ;  /* 0x00000058f4217812 */ /* 0x000fe200078efcff */
[--C-:B------:R-:W-:Y:S01]  /*2e10*/  @!P6 IMAD.IADD R34, R34, 0x1, -R248.reuse ;  /* 0x000000012222e824 */ /* 0x100fe200078e0af8 */
[----:B------:R-:W-:Y:S01]  /*2e20*/  IABS R40, R38 ;  /* 0x0000002600287213 */ /* 0x000fe20000000000 */
[----:B------:R-:W-:Y:S01]  /*2e30*/  @!P0 IMAD.MOV R29, RZ, RZ, -R29 ;  /* 0x000000ffff1d8224 */ /* 0x000fe200078e0a1d */
[----:B------:R-:W-:Y:S01]  /*2e40*/  ISETP.GT.U32.AND P0, PT, R248, R35, PT ;  /* 0x00000023f800720c */ /* 0x000fe20003f04070 */
[----:B------:R-:W-:Y:S01]  /*2e50*/  @!P3 IMAD.IADD R32, R32, 0x1, -R248 ;  /* 0x000000012020b824 */ /* 0x000fe200078e0af8 */
[----:B------:R-:W-:Y:S01]  /*2e60*/  ISETP.GE.AND P3, PT, R42, RZ, PT ;  /* 0x000000ff2a00720c */ /* 0x000fe20003f66270 */
[C---:B------:R-:W-:Y:S01]  /*2e70*/  IMAD R36, R248.reuse, R36, R39 ;  /* 0x00000024f8247224 */ /* 0x040fe200078e0227 */
[----:B------:R-:W-:Y:S01]  /*2e80*/  IABS R39, R33 ;  /* 0x0000002100277213 */ /* 0x000fe20000000000 */
[----:B------:R-:W-:Y:S01]  /*2e90*/  @!P2 IMAD.MOV R31, RZ, RZ, -R31 ;  /* 0x000000ffff1fa224 */ /* 0x000fe200078e0a1f */
[C---:B------:R-:W-:Y:S01]  /*2ea0*/  ISETP.GT.U32.AND P2, PT, R248.reuse, R37, PT ;  /* 0x00000025f800720c */ /* 0x040fe20003f44070 */
[----:B------:R-:W-:Y:S01]  /*2eb0*/  @!P4 IMAD.MOV R30, RZ, RZ, -R30 ;  /* 0x000000ffff1ec224 */ /* 0x000fe200078e0a1e */
[C---:B------:R-:W-:Y:S01]  /*2ec0*/  ISETP.GT.U32.AND P4, PT, R248.reuse, R34, PT ;  /* 0x00000022f800720c */ /* 0x040fe20003f84070 */
[----:B------:R-:W-:Y:S01]  /*2ed0*/  @!P5 IMAD.MOV R32, RZ, RZ, -R32 ;  /* 0x000000ffff20d224 */ /* 0x000fe200078e0a20 */
[----:B------:R-:W-:-:S02]  /*2ee0*/  ISETP.GT.U32.AND P5, PT, R248, R36, PT ;  /* 0x00000024f800720c */ /* 0x000fc40003fa4070 */
[----:B------:R-:W-:Y:S01]  /*2ef0*/  LOP3.LUT R42, R244, 0x5c, RZ, 0xfc, !PT ;  /* 0x0000005cf42a7812 */ /* 0x000fe200078efcff */
[--C-:B------:R-:W-:Y:S01]  /*2f00*/  @!P0 IMAD.IADD R35, R35, 0x1, -R248.reuse ;  /* 0x0000000123238824 */ /* 0x100fe200078e0af8 */
[----:B------:R-:W-:Y:S02]  /*2f10*/  ISETP.GE.AND P6, PT, R44, RZ, PT ;  /* 0x000000ff2c00720c */ /* 0x000fe40003fc6270 */
[----:B------:R-:W-:Y:S02]  /*2f20*/  ISETP.GE.AND P0, PT, R45, RZ, PT ;  /* 0x000000ff2d00720c */ /* 0x000fe40003f06270 */
[----:B------:R-:W-:Y:S01]  /*2f30*/  IABS R45, R49 ;  /* 0x00000031002d7213 */ /* 0x000fe20000000000 */
[--C-:B------:R-:W-:Y:S01]  /*2f40*/  @!P2 IMAD.IADD R37, R37, 0x1, -R248.reuse ;  /* 0x000000012525a824 */ /* 0x100fe200078e0af8 */
[----:B------:R-:W-:Y:S01]  /*2f50*/  ISETP.GE.AND P2, PT, R38, RZ, PT ;  /* 0x000000ff2600720c */ /* 0x000fe20003f46270 */
[--C-:B------:R-:W-:Y:S01]  /*2f60*/  @!P4 IMAD.IADD R34, R34, 0x1, -R248.reuse ;  /* 0x000000012222c824 */ /* 0x100fe200078e0af8 */
[----:B------:R-:W-:Y:S01]  /*2f70*/  ISETP.GE.AND P4, PT, R33, RZ, PT ;  /* 0x000000ff2100720c */ /* 0x000fe20003f86270 */
[----:B------:R-:W-:Y:S01]  /*2f80*/  @!P5 IMAD.IADD R36, R36, 0x1, -R248 ;  /* 0x000000012424d824 */ /* 0x000fe200078e0af8 */
[----:B------:R-:W-:Y:S01]  /*2f90*/  MOV R33, R35 ;  /* 0x0000002300217202 */ /* 0x000fe20000000f00 */
[----:B------:R-:W-:Y:S01]  /*2fa0*/  IMAD.HI.U32 R35, R245, R39, RZ ;  /* 0x00000027f5237227 */ /* 0x000fe200078e00ff */
[----:B------:R-:W-:-:S02]  /*2fb0*/  ISETP.GT.U32.AND P5, PT, R248, R37, PT ;  /* 0x00000025f800720c */ /* 0x000fc40003fa4070 */
[----:B------:R-:W-:Y:S01]  /*2fc0*/  LOP3.LUT R154, R244, 0x12e, RZ, 0xfc, !PT ;  /* 0x0000012ef49a7812 */ /* 0x000fe200078efcff */
[----:B------:R-:W-:Y:S01]  /*2fd0*/  @!P3 IMAD.MOV R33, RZ, RZ, -R33 ;  /* 0x000000ffff21b224 */ /* 0x000fe200078e0a21 */
[----:B------:R-:W-:Y:S01]  /*2fe0*/  ISETP.GT.U32.AND P3, PT, R248, R36, PT ;  /* 0x00000024f800720c */ /* 0x000fe20003f64070 */
[----:B------:R-:W-:Y:S01]  /*2ff0*/  IMAD.MOV R35, RZ, RZ, -R35 ;  /* 0x000000ffff237224 */ /* 0x000fe200078e0a23 */
[----:B------:R-:W-:Y:S01]  /*3000*/  IABS R149, R154 ;  /* 0x0000009a00957213 */ /* 0x000fe20000000000 */
[----:B------:R-:W-:Y:S01]  /*3010*/  IMAD.HI.U32 R38, R245, R40, RZ ;  /* 0x00000028f5267227 */ /* 0x000fe200078e00ff */
[C---:B------:R-:W-:Y:S02]  /*3020*/  LOP3.LUT R156, R244.reuse, 0x132, RZ, 0xfc, !PT ;  /* 0x00000132f49c7812 */ /* 0x040fe400078efcff */
[----:B------:R-:W-:Y:S01]  /*3030*/  LOP3.LUT R157, R244, 0x134, RZ, 0xfc, !PT ;  /* 0x00000134f49d7812 */ /* 0x000fe200078efcff */
[----:B------:R-:W-:Y:S01]  /*3040*/  IMAD R39, R248, R35, R39 ;  /* 0x00000023f8277224 */ /* 0x000fe200078e0227 */
[----:B------:R-:W-:Y:S01]  /*3050*/  LOP3.LUT R35, R244, 0x5e, RZ, 0xfc, !PT ;  /* 0x0000005ef4237812 */ /* 0x000fe200078efcff */
[----:B------:R-:W-:Y:S01]  /*3060*/  @!P1 IMAD.MOV R34, RZ, RZ, -R34 ;  /* 0x000000ffff229224 */ /* 0x000fe200078e0a22 */
[----:B------:R-:W-:Y:S01]  /*3070*/  ISETP.GE.AND P1, PT, R42, RZ, PT ;  /* 0x000000ff2a00720c */ /* 0x000fe20003f26270 */
[----:B------:R-:W-:Y:S01]  /*3080*/  IMAD.MOV R41, RZ, RZ, -R38 ;  /* 0x000000ffff297224 */ /* 0x000fe200078e0a26 */
[----:B------:R-:W-:Y:S01]  /*3090*/  IABS R42, R42 ;  /* 0x0000002a002a7213 */ /* 0x000fe20000000000 */
[----:B------:R-:W-:Y:S01]  /*30a0*/  @!P5 IMAD.IADD R37, R37, 0x1, -R248 ;  /* 0x000000012525d824 */ /* 0x000fe200078e0af8 */
[C---:B------:R-:W-:Y:S01]  /*30b0*/  ISETP.GT.U32.AND P5, PT, R248.reuse, R39, PT ;  /* 0x00000027f800720c */ /* 0x040fe20003fa4070 */
[----:B------:R-:W-:Y:S01]  /*30c0*/  IMAD R38, R248, R41, R40 ;  /* 0x00000029f8267224 */ /* 0x000fe200078e0228 */
[----:B------:R-:W-:Y:S01]  /*30d0*/  LOP3.LUT R158, R244, 0x136, RZ, 0xfc, !PT ;  /* 0x00000136f49e7812 */ /* 0x000fe200078efcff */
[----:B------:R-:W-:Y:S01]  /*30e0*/  IMAD.MOV.U32 R41, RZ, RZ, R42 ;  /* 0x000000ffff297224 */ /* 0x000fe200078e002a */
[----:B------:R-:W-:Y:S01]  /*30f0*/  IABS R42, R35 ;  /* 0x00000023002a7213 */ /* 0x000fe20000000000 */
[----:B------:R-:W-:Y:S01]  /*3100*/  @!P3 IMAD.IADD R36, R36, 0x1, -R248 ;  /* 0x000000012424b824 */ /* 0x000fe200078e0af8 */
[----:B------:R-:W-:Y:S01]  /*3110*/  ISETP.GE.AND P3, PT, R35, RZ, PT ;  /* 0x000000ff2300720c */ /* 0x000fe20003f66270 */
[----:B------:R-:W-:Y:S01]  /*3120*/  IMAD.MOV.U32 R35, RZ, RZ, R37 ;  /* 0x000000ffff237224 */ /* 0x000fe200078e0025 */
[C---:B------:R-:W-:Y:S01]  /*3130*/  LOP3.LUT R159, R244.reuse, 0x138, RZ, 0xfc, !PT ;  /* 0x00000138f49f7812 */ /* 0x040fe200078efcff */
[----:B------:R-:W-:Y:S01]  /*3140*/  IMAD.HI.U32 R40, R245, R41, RZ ;  /* 0x00000029f5287227 */ /* 0x000fe200078e00ff */
[----:B------:R-:W-:-:S02]  /*3150*/  LOP3.LUT R160, R244, 0x13a, RZ, 0xfc, !PT ;  /* 0x0000013af4a07812 */ /* 0x000fc400078efcff */
[----:B------:R-:W-:Y:S01]  /*3160*/  LOP3.LUT R161, R244, 0x13c, RZ, 0xfc, !PT ;  /* 0x0000013cf4a17812 */ /* 0x000fe200078efcff */
[----:B------:R-:W-:Y:S01]  /*3170*/  @!P6 IMAD.MOV R35, RZ, RZ, -R35 ;  /* 0x000000ffff23e224 */ /* 0x000fe200078e0a23 */
[----:B------:R-:W-:Y:S01]  /*3180*/  ISETP.GT.U32.AND P6, PT, R248, R38, PT ;  /* 0x00000026f800720c */ /* 0x000fe20003fc4070 */
[----:B------:R-:W-:Y:S01]  /*3190*/  @!P5 IMAD.IADD R39, R39, 0x1, -R248 ;  /* 0x000000012727d824 */ /* 0x000fe200078e0af8 */
[C---:B------:R-:W-:Y:S01]  /*31a0*/  LOP3.LUT R164, R244.reuse, 0x148, RZ, 0xfc, !PT ;  /* 0x00000148f4a47812 */ /* 0x040fe200078efcff */
[----:B------:R-:W-:Y:S01]  /*31b0*/  IMAD.HI.U32 R37, R245, R42, RZ ;  /* 0x0000002af5257227 */ /* 0x000fe200078e00ff */
[----:B------:R-:W-:Y:S02]  /*31c0*/  LOP3.LUT R165, R244, 0x14a, RZ, 0xfc, !PT ;  /* 0x0000014af4a57812 */ /* 0x000fe400078efcff */
[----:B------:R-:W-:Y:S01]  /*31d0*/  ISETP.GT.U32.AND P5, PT, R248, R39, PT ;  /* 0x00000027f800720c */ /* 0x000fe20003fa4070 */
[----:B------:R-:W-:Y:S01]  /*31e0*/  @!P0 IMAD.MOV R36, RZ, RZ, -R36 ;  /* 0x000000ffff248224 */ /* 0x000fe200078e0a24 */
[----:B------:R-:W-:Y:S01]  /*31f0*/  ISETP.GE.AND P0, PT, R43, RZ, PT ;  /* 0x000000ff2b00720c */ /* 0x000fe20003f06270 */
[----:B------:R-:W-:Y:S01]  /*3200*/  IMAD.MOV R40, RZ, RZ, -R40 ;  /* 0x000000ffff287224 */ /* 0x000fe200078e0a28 */
[----:B------:R-:W-:Y:S01]  /*3210*/  IABS R43, R43 ;  /* 0x0000002b002b7213 */ /* 0x000fe20000000000 */
[----:B------:R-:W-:Y:S01]  /*3220*/  IMAD.MOV R37, RZ, RZ, -R37 ;  /* 0x000000ffff257224 */ /* 0x000fe200078e0a25 */
[----:B------:R-:W-:Y:S01]  /*3230*/  LOP3.LUT R166, R244, 0x14c, RZ, 0xfc, !PT ;  /* 0x0000014cf4a67812 */ /* 0x000fe200078efcff */
[----:B------:R-:W-:Y:S01]  /*3240*/  @!P6 IMAD.IADD R38, R38, 0x1, -R248 ;  /* 0x000000012626e824 */ /* 0x000fe200078e0af8 */
[----:B------:R-:W-:Y:S01]  /*3250*/  LOP3.LUT R167, R244, 0x14e, RZ, 0xfc, !PT ;  /* 0x0000014ef4a77812 */ /* 0x000fe200078efcff */
[----:B------:R-:W-:Y:S01]  /*3260*/  IMAD R41, R248, R40, R41 ;  /* 0x00000028f8297224 */ /* 0x000fe200078e0229 */
[----:B------:R-:W-:Y:S01]  /*3270*/  LOP3.LUT R168, R244, 0x150, RZ, 0xfc, !PT ;  /* 0x00000150f4a87812 */ /* 0x000fe200078efcff */
[C---:B------:R-:W-:Y:S01]  /*3280*/  IMAD R40, R248.reuse, R37, R42 ;  /* 0x00000025f8287224 */ /* 0x040fe200078e022a */
[----:B------:R-:W-:Y:S01]  /*3290*/  ISETP.GT.U32.AND P6, PT, R248, R38, PT ;  /* 0x00000026f800720c */ /* 0x000fe20003fc4070 */
[----:B------:R-:W-:Y:S01]  /*32a0*/  IMAD.HI.U32 R37, R245, R43, RZ ;  /* 0x0000002bf5257227 */ /* 0x000fe200078e00ff */
[----:B------:R-:W-:-:S02]  /*32b0*/  IABS R162, R167 ;  /* 0x000000a700a27213 */ /* 0x000fc40000000000 */
[----:B------:R-:W-:Y:S01]  /*32c0*/  IABS R163, R168 ;  /* 0x000000a800a37213 */ /* 0x000fe20000000000 */
[----:B------:R-:W-:Y:S01]  /*32d0*/  @!P5 IMAD.IADD R39, R39, 0x1, -R248 ;  /* 0x000000012727d824 */ /* 0x000fe200078e0af8 */
[----:B------:R-:W-:Y:S01]  /*32e0*/  ISETP.GT.U32.AND P5, PT, R248, R41, PT ;  /* 0x00000029f800720c */ /* 0x000fe20003fa4070 */
[----:B------:R-:W-:Y:S01]  /*32f0*/  IMAD.HI.U32 R42, R245, R45, RZ ;  /* 0x0000002df52a7227 */ /* 0x000fe200078e00ff */
[C---:B------:R-:W-:Y:S02]  /*3300*/  LOP3.LUT R169, R244.reuse, 0x152, RZ, 0xfc, !PT ;  /* 0x00000152f4a97812 */ /* 0x040fe400078efcff */
[C---:B------:R-:W-:Y:S01]  /*3310*/  LOP3.LUT R170, R244.reuse, 0x154, RZ, 0xfc, !PT ;  /* 0x00000154f4aa7812 */ /* 0x040fe200078efcff */
[----:B------:R-:W-:Y:S01]  /*3320*/  IMAD.MOV R44, RZ, RZ, -R37 ;  /* 0x000000ffff2c7224 */ /* 0x000fe200078e0a25 */
[C---:B------:R-:W-:Y:S01]  /*3330*/  LOP3.LUT R171, R244.reuse, 0x156, RZ, 0xfc, !PT ;  /* 0x00000156f4ab7812 */ /* 0x040fe200078efcff */
[----:B------:R-:W-:Y:S01]  /*3340*/  IMAD.MOV R42, RZ, RZ, -R42 ;  /* 0x000000ffff2a7224 */ /* 0x000fe200078e0a2a */
[----:B------:R-:W-:Y:S01]  /*3350*/  LOP3.LUT R172, R244, 0x158, RZ, 0xfc, !PT ;  /* 0x00000158f4ac7812 */ /* 0x000fe200078efcff */
[C---:B------:R-:W-:Y:S01]  /*3360*/  IMAD R43, R248.reuse, R44, R43 ;  /* 0x0000002cf82b7224 */ /* 0x040fe200078e022b */
[----:B------:R-:W-:Y:S01]  /*3370*/  IABS R44, R51 ;  /* 0x00000033002c7213 */ /* 0x000fe20000000000 */
[----:B------:R-:W-:Y:S01]  /*3380*/  IMAD R42, R248, R42, R45 ;  /* 0x0000002af82a7224 */ /* 0x000fe200078e022d */
[----:B------:R-:W-:Y:S01]  /*3390*/  LOP3.LUT R173, R244, 0x15a, RZ, 0xfc, !PT ;  /* 0x0000015af4ad7812 */ /* 0x000fe200078efcff */
[--C-:B------:R-:W-:Y:S01]  /*33a0*/  @!P6 IMAD.IADD R38, R38, 0x1, -R248.reuse ;  /* 0x000000012626e824 */ /* 0x100fe200078e0af8 */
[C---:B------:R-:W-:Y:S01]  /*33b0*/  ISETP.GT.U32.AND P6, PT, R248.reuse, R43, PT ;  /* 0x0000002bf800720c */ /* 0x040fe20003fc4070 */
[----:B------:R-:W-:Y:S01]  /*33c0*/  @!P5 IMAD.IADD R41, R41, 0x1, -R248 ;  /* 0x000000012929d824 */ /* 0x000fe200078e0af8 */
[----:B------:R-:W-:Y:S01]  /*33d0*/  ISETP.GT.U32.AND P5, PT, R248, R42, PT ;  /* 0x0000002af800720c */ /* 0x000fe20003fa4070 */
[----:B------:R-:W-:Y:S01]  /*33e0*/  IMAD.MOV.U32 R37, RZ, RZ, R39 ;  /* 0x000000ffff257224 */ /* 0x000fe200078e0027 */
[C---:B------:R-:W-:Y:S01]  /*33f0*/  LOP3.LUT R174, R244.reuse, 0x15c, RZ, 0xfc, !PT ;  /* 0x0000015cf4ae7812 */ /* 0x040fe200078efcff */
[----:B------:R-:W-:Y:S01]  /*3400*/  IMAD.HI.U32 R39, R245, R46, RZ ;  /* 0x0000002ef5277227 */ /* 0x000fe200078e00ff */
[----:B------:R-:W-:-:S02]  /*3410*/  LOP3.LUT R175, R244, 0x15e, RZ, 0xfc, !PT ;  /* 0x0000015ef4af7812 */ /* 0x000fc400078efcff */
        /* <DEDUP_REMOVED lines=8> */
[----:B------:R-:W-:Y:S01]  /*34a0*/  @!P5 IADD3 R42, R42, -R248, RZ ;  /* 0x800000f82a2ad210 */ /* 0x000fe20007ffe0ff */
[----:B------:R-:W-:Y:S01]  /*34b0*/  IMAD.HI.U32 R39, R245, R44, RZ ;  /* 0x0000002cf5277227 */ /* 0x000fe200078e00ff */
[----:B------:R-:W-:-:S02]  /*34c0*/  ISETP.GT.U32.AND P5, PT, R248, R43, PT ;  /* 0x0000002bf800720c */ /* 0x000fc40003fa4070 */
[C---:B------:R-:W-:Y:S01]  /*34d0*/  LOP3.LUT R180, R244.reuse, 0x16c, RZ, 0xfc, !PT ;  /* 0x0000016cf4b47812 */ /* 0x040fe200078efcff */
[----:B------:R-:W-:Y:S01]  /*34e0*/  IMAD.MOV R39, RZ, RZ, -R39 ;  /* 0x000000ffff277224 */ /* 0x000fe200078e0a27 */
[----:B------:R-:W-:Y:S01]  /*34f0*/  LOP3.LUT R184, R244, 0x170, RZ, 0xfc, !PT ;  /* 0x00000170f4b87812 */ /* 0x000fe200078efcff */
[----:B------:R-:W-:Y:S01]  /*3500*/  @!P4 IMAD.IADD R40, R40, 0x1, -R248 ;  /* 0x000000012828c824 */ /* 0x000fe200078e0af8 */
[C---:B------:R-:W-:Y:S01]  /*3510*/  ISETP.GT.U32.AND P4, PT, R248.reuse, R41, PT ;  /* 0x00000029f800720c */ /* 0x040fe20003f84070 */
[----:B------:R-:W-:Y:S01]  /*3520*/  IMAD R44, R248, R39, R44 ;  /* 0x00000027f82c7224 */ /* 0x000fe200078e022c */
[----:B------:R-:W-:Y:S01]  /*3530*/  LOP3.LUT R185, R244, 0x172, RZ, 0xfc, !PT ;  /* 0x00000172f4b97812 */ /* 0x000fe200078efcff */
[----:B------:R-:W-:Y:S01]  /*3540*/  @!P2 IMAD.MOV R38, RZ, RZ, -R38 ;  /* 0x000000ffff26a224 */ /* 0x000fe200078e0a26 */
[C---:B------:R-:W-:Y:S01]  /*3550*/  ISETP.GT.U32.AND P2, PT, R248.reuse, R42, PT ;  /* 0x0000002af800720c */ /* 0x040fe20003f44070 */
[----:B------:R-:W-:Y:S01]  /*3560*/  IMAD.HI.U32 R39, R245, R47, RZ ;  /* 0x0000002ff5277227 */ /* 0x000fe200078e00ff */
[----:B------:R-:W-:-:S02]  /*3570*/  ISETP.GT.U32.AND P6, PT, R248, R40, PT ;  /* 0x00000028f800720c */ /* 0x000fc40003fc4070 */
[----:B------:R-:W-:Y:S01]  /*3580*/  IABS R182, R185 ;  /* 0x000000b900b67213 */ /* 0x000fe20000000000 */
[--C-:B------:R-:W-:Y:S01]  /*3590*/  @!P5 IMAD.IADD R43, R43, 0x1, -R248.reuse ;  /* 0x000000012b2bd824 */ /* 0x100fe200078e0af8 */
[----:B------:R-:W-:Y:S01]  /*35a0*/  ISETP.GT.U32.AND P5, PT, R248, R44, PT ;  /* 0x0000002cf800720c */ /* 0x000fe20003fa4070 */
[----:B------:R-:W-:Y:S01]  /*35b0*/  IMAD.MOV R39, RZ, RZ, -R39 ;  /* 0x000000ffff277224 */ /* 0x000fe200078e0a27 */
[----:B------:R-:W-:Y:S01]  /*35c0*/  LOP3.LUT R186, R244, 0x174, RZ, 0xfc, !PT ;  /* 0x00000174f4ba7812 */ /* 0x000fe200078efcff */
[--C-:B------:R-:W-:Y:S01]  /*35d0*/  @!P4 IMAD.IADD R41, R41, 0x1, -R248.reuse ;  /* 0x000000012929c824 */ /* 0x100fe200078e0af8 */
[----:B------:R-:W-:Y:S01]  /*35e0*/  ISETP.GT.U32.AND P4, PT, R248, R45, PT ;  /* 0x0000002df800720c */ /* 0x000fe20003f84070 */
[----:B------:R-:W-:Y:S01]  /*35f0*/  IMAD.HI.U32 R46, R245, R48, RZ ;  /* 0x00000030f52e7227 */ /* 0x000fe200078e00ff */
[----:B------:R-:W-:Y:S02]  /*3600*/  IABS R183, R186 ;  /* 0x000000ba00b77213 */ /* 0x000fe40000000000 */
[----:B------:R-:W-:Y:S01]  /*3610*/  LOP3.LUT R187, R244, 0x176, RZ, 0xfc, !PT ;  /* 0x00000176f4bb7812 */ /* 0x000fe200078efcff */
[--C-:B------:R-:W-:Y:S01]  /*3620*/  @!P2 IMAD.IADD R42, R42, 0x1, -R248.reuse ;  /* 0x000000012a2aa824 */ /* 0x100fe200078e0af8 */
[----:B------:R-:W-:Y:S01]  /*3630*/  ISETP.GE.AND P2, PT, R50, RZ, PT ;  /* 0x000000ff3200720c */ /* 0x000fe20003f46270 */
[--C-:B------:R-:W-:Y:S01]  /*3640*/  @!P6 IMAD.IADD R40, R40, 0x1, -R248.reuse ;  /* 0x000000012828e824 */ /* 0x100fe200078e0af8 */
[----:B------:R-:W-:Y:S01]  /*3650*/  IABS R50, R54 ;  /* 0x0000003600327213 */ /* 0x000fe20000000000 */
[----:B------:R-:W-:Y:S01]  /*3660*/  @!P5 IMAD.IADD R44, R44, 0x1, -R248 ;  /* 0x000000012c2cd824 */ /* 0x000fe200078e0af8 */
[----:B------:R-:W-:Y:S01]  /*3670*/  ISETP.GE.AND P6, PT, R49, RZ, PT ;  /* 0x000000ff3100720c */ /* 0x000fe20003fc6270 */
[----:B------:R-:W-:Y:S01]  /*3680*/  IMAD R47, R248, R39, R47 ;  /* 0x00000027f82f7224 */ /* 0x000fe200078e022f */
[----:B------:R-:W-:Y:S01]  /*3690*/  LOP3.LUT R188, R244, 0x178, RZ, 0xfc, !PT ;  /* 0x00000178f4bc7812 */ /* 0x000fe200078efcff */
[----:B------:R-:W-:Y:S01]  /*36a0*/  IMAD.MOV R49, RZ, RZ, -R46 ;  /* 0x000000ffff317224 */ /* 0x000fe200078e0a2e */
[----:B------:R-:W-:Y:S01]  /*36b0*/  ISETP.GT.U32.AND P5, PT, R248, R44, PT ;  /* 0x0000002cf800720c */ /* 0x000fe20003fa4070 */
[----:B------:R-:W-:Y:S01]  /*36c0*/  IMAD.MOV.U32 R39, RZ, RZ, R41 ;  /* 0x000000ffff277224 */ /* 0x000fe200078e0029 */
[C---:B------:R-:W-:Y:S01]  /*36d0*/  LOP3.LUT R189, R244.reuse, 0x17a, RZ, 0xfc, !PT ;  /* 0x0000017af4bd7812 */ /* 0x040fe200078efcff */
[----:B------:R-:W-:Y:S01]  /*36e0*/  IMAD.HI.U32 R41, R245, R50, RZ ;  /* 0x00000032f5297227 */ /* 0x000fe200078e00ff */
[----:B------:R-:W-:-:S02]  /*36f0*/  LOP3.LUT R191, R244, 0x182, RZ, 0xfc, !PT ;  /* 0x00000182f4bf7812 */ /* 0x000fc400078efcff */
[----:B------:R-:W-:Y:S01]  /*3700*/  LOP3.LUT R190, R244, 0x180, RZ, 0xfc, !PT ;  /* 0x00000180f4be7812 */ /* 0x000fe200078efcff */
[----:B------:R-:W-:Y:S01]  /*3710*/  @!P4 IMAD.IADD R45, R45, 0x1, -R248 ;  /* 0x000000012d2dc824 */ /* 0x000fe200078e0af8 */
[----:B------:R-:W-:Y:S01]  /*3720*/  ISETP.GE.AND P4, PT, R51, RZ, PT ;  /* 0x000000ff3300720c */ /* 0x000fe20003f86270 */
[----:B------:R-:W-:Y:S01]  /*3730*/  IMAD R46, R248, R49, R48 ;  /* 0x00000031f82e7224 */ /* 0x000fe200078e0230 */
[----:B------:R-:W-:Y:S01]  /*3740*/  IABS R48, R55 ;  /* 0x0000003700307213 */ /* 0x000fe20000000000 */
[----:B------:R-:W-:Y:S01]  /*3750*/  IMAD.MOV R49, RZ, RZ, -R41 ;  /* 0x000000ffff317224 */ /* 0x000fe200078e0a29 */
[----:B------:R-:W-:Y:S01]  /*3760*/  LOP3.LUT R198, R244, 0x184, RZ, 0xfc, !PT ;  /* 0x00000184f4c67812 */ /* 0x000fe200078efcff */
[----:B------:R-:W-:Y:S01]  /*3770*/  @!P1 IMAD.MOV R39, RZ, RZ, -R39 ;  /* 0x000000ffff279224 */ /* 0x000fe200078e0a27 */
[C---:B------:R-:W-:Y:S01]  /*3780*/  ISETP.GT.U32.AND P1, PT, R248.reuse, R45, PT ;  /* 0x0000002df800720c */ /* 0x040fe20003f24070 */
[----:B------:R-:W-:Y:S01]  /*3790*/  IMAD R49, R248, R49, R50 ;  /* 0x00000031f8317224 */ /* 0x000fe200078e0232 */
[----:B------:R-:W-:Y:S01]  /*37a0*/  IABS R50, R56 ;  /* 0x0000003800327213 */ /* 0x000fe20000000000 */
[----:B------:R-:W-:Y:S01]  /*37b0*/  @!P5 IMAD.IADD R44, R44, 0x1, -R248 ;  /* 0x000000012c2cd824 */ /* 0x000fe200078e0af8 */
[----:B------:R-:W-:Y:S01]  /*37c0*/  LOP3.LUT R199, R244, 0x186, RZ, 0xfc, !PT ;  /* 0x00000186f4c77812 */ /* 0x000fe200078efcff */
[----:B------:R-:W-:Y:S01]  /*37d0*/  @!P3 IMAD.MOV R40, RZ, RZ, -R40 ;  /* 0x000000ffff28b224 */ /* 0x000fe200078e0a28 */
[C---:B------:R-:W-:Y:S01]  /*37e0*/  ISETP.GT.U32.AND P5, PT, R248.reuse, R49, PT ;  /* 0x00000031f800720c */ /* 0x040fe20003fa4070 */
[----:B------:R-:W-:Y:S01]  /*37f0*/  IMAD.MOV.U32 R41, RZ, RZ, R43 ;  /* 0x000000ffff297224 */ /* 0x000fe200078e002b */
[C---:B------:R-:W-:Y:S01]  /*3800*/  ISETP.GT.U32.AND P3, PT, R248.reuse, R47, PT ;  /* 0x0000002ff800720c */ /* 0x040fe20003f64070 */
[----:B------:R-:W-:Y:S01]  /*3810*/  @!P6 IMAD.MOV R42, RZ, RZ, -R42 ;  /* 0x000000ffff2ae224 */ /* 0x000fe200078e0a2a */
[----:B------:R-:W-:Y:S01]  /*3820*/  ISETP.GT.U32.AND P6, PT, R248, R46, PT ;  /* 0x0000002ef800720c */ /* 0x000fe20003fc4070 */
[----:B------:R-:W-:Y:S01]  /*3830*/  @!P0 IMAD.MOV R41, RZ, RZ, -R41 ;  /* 0x000000ffff298224 */ /* 0x000fe200078e0a29 */
[----:B------:R-:W-:Y:S01]  /*3840*/  ISETP.GE.AND P0, PT, R52, RZ, PT ;  /* 0x000000ff3400720c */ /* 0x000fe20003f06270 */
[----:B------:R-:W-:Y:S01]  /*3850*/  @!P1 IMAD.IADD R45, R45, 0x1, -R248 ;  /* 0x000000012d2d9824 */ /* 0x000fe200078e0af8 */
[----:B------:R-:W-:Y:S01]  /*3860*/  IABS R52, R57 ;  /* 0x0000003900347213 */ /* 0x000fe20000000000 */
[----:B------:R-:W-:Y:S01]  /*3870*/  @!P4 IMAD.MOV R44, RZ, RZ, -R44 ;  /* 0x000000ffff2cc224 */ /* 0x000fe200078e0a2c */
[----:B------:R-:W-:Y:S01]  /*3880*/  ISETP.GE.AND P1, PT, R53, RZ, PT ;  /* 0x000000ff3500720c */ /* 0x000fe20003f26270 */
[----:B------:R-:W-:Y:S01]  /*3890*/  IMAD.MOV.U32 R43, RZ, RZ, R45 ;  /* 0x000000ffff2b7224 */ /* 0x000fe200078e002d */
[----:B------:R-:W-:Y:S01]  /*38a0*/  IABS R53, R58 ;  /* 0x0000003a00357213 */ /* 0x000fe20000000000 */
[----:B------:R-:W-:Y:S01]  /*38b0*/  IMAD.HI.U32 R45, R245, R48, RZ ;  /* 0x00000030f52d7227 */ /* 0x000fe200078e00ff */
[----:B------:R-:W-:-:S02]  /*38c0*/  LOP3.LUT R200, R244, 0x188, RZ, 0xfc, !PT ;  /* 0x00000188f4c87812 */ /* 0x000fc400078efcff */
[----:B------:R-:W-:Y:S01]  /*38d0*/  LOP3.LUT R197, R244, 0x18c, RZ, 0xfc, !PT ;  /* 0x0000018cf4c57812 */ /* 0x000fe200078efcff */
[--C-:B------:R-:W-:Y:S01]  /*38e0*/  @!P5 IMAD.IADD R49, R49, 0x1, -R248.reuse ;  /* 0x000000013131d824 */ /* 0x100fe200078e0af8 */
[----:B------:R-:W-:Y:S01]  /*38f0*/  IABS R193, R200 ;  /* 0x000000c800c17213 */ /* 0x000fe20000000000 */
[----:B------:R-:W-:Y:S01]  /*3900*/  IMAD.MOV R51, RZ, RZ, -R45 ;  /* 0x000000ffff337224 */ /* 0x000fe200078e0a2d */
[----:B------:R-:W-:Y:S01]  /*3910*/  IABS R196, R197 ;  /* 0x000000c500c47213 */ /* 0x000fe20000000000 */
[----:B------:R-:W-:Y:S01]  /*3920*/  IMAD.HI.U32 R45, R245, R50, RZ ;  /* 0x00000032f52d7227 */ /* 0x000fe200078e00ff */
[----:B------:R-:W-:Y:S02]  /*3930*/  ISETP.GT.U32.AND P5, PT, R248, R49, PT ;  /* 0x00000031f800720c */ /* 0x000fe40003fa4070 */
[----:B------:R-:W-:Y:S01]  /*3940*/  LOP3.LUT R201, R244, 0x18a, RZ, 0xfc, !PT ;  /* 0x0000018af4c97812 */ /* 0x000fe200078efcff */
[--C-:B------:R-:W-:Y:S01]  /*3950*/  @!P3 IMAD.IADD R47, R47, 0x1, -R248.reuse ;  /* 0x000000012f2fb824 */ /* 0x100fe200078e0af8 */
[----:B------:R-:W-:Y:S01]  /*3960*/  IADD3 R45, -R45, RZ, RZ ;  /* 0x000000ff2d2d7210 */ /* 0x000fe20007ffe1ff */
[----:B------:R-:W-:Y:S01]  /*3970*/  @!P6 IMAD.IADD R46, R46, 0x1, -R248 ;  /* 0x000000012e2ee824 */ /* 0x000fe200078e0af8 */
[----:B------:R-:W-:Y:S01]  /*3980*/  ISETP.GE.AND P3, PT, R54, RZ, PT ;  /* 0x000000ff3600720c */ /* 0x000fe20003f66270 */
[C---:B------:R-:W-:Y:S01]  /*3990*/  IMAD R48, R248.reuse, R51, R48 ;  /* 0x00000033f8307224 */ /* 0x040fe200078e0230 */
[C---:B------:R-:W-:Y:S01]  /*39a0*/  ISETP.GT.U32.AND P6, PT, R248.reuse, R47, PT ;  /* 0x0000002ff800720c */ /* 0x040fe20003fc4070 */
[C---:B------:R-:W-:Y:S01]  /*39b0*/  IMAD R51, R248.reuse, R45, R50 ;  /* 0x0000002df8337224 */ /* 0x040fe200078e0232 */
[----:B------:R-:W-:Y:S01]  /*39c0*/  IABS R195, R201 ;  /* 0x000000c900c37213 */ /* 0x000fe20000000000 */
[----:B------:R-:W-:Y:S01]  /*39d0*/  @!P2 IMAD.MOV R43, RZ, RZ, -R43 ;  /* 0x000000ffff2ba224 */ /* 0x000fe200078e0a2b */
[C---:B------:R-:W-:Y:S01]  /*39e0*/  ISETP.GT.U32.AND P2, PT, R248.reuse, R46, PT ;  /* 0x0000002ef800720c */ /* 0x040fe20003f44070 */
[----:B------:R-:W-:Y:S01]  /*39f0*/  @!P5 IMAD.IADD R49, R49, 0x1, -R248 ;  /* 0x000000013131d824 */ /* 0x000fe200078e0af8 */
[----:B------:R-:W-:Y:S01]  /*3a00*/  ISETP.GT.U32.AND P5, PT, R248, R51, PT ;  /* 0x00000033f800720c */ /* 0x000fe20003fa4070 */
[----:B------:R-:W-:Y:S01]  /*3a10*/  IMAD.HI.U32 R45, R245, R52, RZ ;  /* 0x00000034f52d7227 */ /* 0x000fe200078e00ff */
[----:B------:R-:W-:-:S02]  /*3a20*/  LOP3.LUT R202, R244, 0x18e, RZ, 0xfc, !PT ;  /* 0x0000018ef4ca7812 */ /* 0x000fc400078efcff */
[C---:B------:R-:W-:Y:S01]  /*3a30*/  LOP3.LUT R203, R244.reuse, 0x190, RZ, 0xfc, !PT ;  /* 0x00000190f4cb7812 */ /* 0x040fe200078efcff */
[----:B------:R-:W-:Y:S01]  /*3a40*/  IMAD.HI.U32 R50, R245, R53, RZ ;  /* 0x00000035f5327227 */ /* 0x000fe200078e00ff */
[C---:B------:R-:W-:Y:S02]  /*3a50*/  LOP3.LUT R207, R244.reuse, 0x19e, RZ, 0xfc, !PT ;  /* 0x0000019ef4cf7812 */ /* 0x040fe400078efcff */
[----:B------:R-:W-:Y:S01]  /*3a60*/  LOP3.LUT R208, R244, 0x1a0, RZ, 0xfc, !PT ;  /* 0x000001a0f4d07812 */ /* 0x000fe200078efcff */
[--C-:B------:R-:W-:Y:S01]  /*3a70*/  @!P6 IMAD.IADD R47, R47, 0x1, -R248.reuse ;  /* 0x000000012f2fe824 */ /* 0x100fe200078e0af8 */
[----:B------:R-:W-:Y:S01]  /*3a80*/  ISETP.GT.U32.AND P6, PT, R248, R48, PT ;  /* 0x00000030f800720c */ /* 0x000fe20003fc4070 */
[--C-:B------:R-:W-:Y:S01]  /*3a90*/  @!P2 IMAD.IADD R46, R46, 0x1, -R248.reuse ;  /* 0x000000012e2ea824 */ /* 0x100fe200078e0af8 */
[----:B------:R-:W-:Y:S01]  /*3aa0*/  ISETP.GE.AND P2, PT, R55, RZ, PT ;  /* 0x000000ff3700720c */ /* 0x000fe20003f46270 */
[----:B------:R-:W-:Y:S01]  /*3ab0*/  @!P5 IMAD.IADD R51, R51, 0x1, -R248 ;  /* 0x000000013333d824 */ /* 0x000fe200078e0af8 */
[----:B------:R-:W-:Y:S01]  /*3ac0*/  IABS R55, R59 ;  /* 0x0000003b00377213 */ /* 0x000fe20000000000 */
[----:B------:R-:W-:Y:S01]  /*3ad0*/  IMAD.MOV R45, RZ, RZ, -R45 ;  /* 0x000000ffff2d7224 */ /* 0x000fe200078e0a2d */
[----:B------:R-:W-:Y:S01]  /*3ae0*/  LOP3.LUT R209, R244, 0x1a2, RZ, 0xfc, !PT ;  /* 0x000001a2f4d17812 */ /* 0x000fe200078efcff */
[----:B------:R-:W-:Y:S01]  /*3af0*/  IMAD.MOV R54, RZ, RZ, -R50 ;  /* 0x000000ffff367224 */ /* 0x000fe200078e0a32 */
[C---:B------:R-:W-:Y:S01]  /*3b00*/  ISETP.GT.U32.AND P5, PT, R248.reuse, R51, PT ;  /* 0x00000033f800720c */ /* 0x040fe20003fa4070 */
[----:B------:R-:W-:Y:S01]  /*3b10*/  IMAD R50, R248, R45, R52 ;  /* 0x0000002df8327224 */ /* 0x000fe200078e0234 */
[----:B------:R-:W-:Y:S01]  /*3b20*/  IABS R204, R208 ;  /* 0x000000d000cc7213 */ /* 0x000fe20000000000 */
[----:B------:R-:W-:Y:S01]  /*3b30*/  IMAD.HI.U32 R52, R245, R55, RZ ;  /* 0x00000037f5347227 */ /* 0x000fe200078e00ff */
[----:B------:R-:W-:-:S02]  /*3b40*/  IABS R206, R209 ;  /* 0x000000d100ce7213 */ /* 0x000fc40000000000 */
[----:B------:R-:W-:Y:S01]  /*3b50*/  LOP3.LUT R211, R244, 0x1a8, RZ, 0xfc, !PT ;  /* 0x000001a8f4d37812 */ /* 0x000fe200078efcff */
[----:B------:R-:W-:Y:S01]  /*3b60*/  @!P6 IMAD.IADD R48, R48, 0x1, -R248 ;  /* 0x000000013030e824 */ /* 0x000fe200078e0af8 */
[----:B------:R-:W-:Y:S01]  /*3b70*/  ISETP.GE.AND P6, PT, R56, RZ, PT ;  /* 0x000000ff3800720c */ /* 0x000fe20003fc6270 */
[----:B------:R-:W-:Y:S01]  /*3b80*/  IMAD.MOV R52, RZ, RZ, -R52 ;  /* 0x000000ffff347224 */ /* 0x000fe200078e0a34 */
[----:B------:R-:W-:Y:S01]  /*3b90*/  LOP3.LUT R56, R244, 0x78, RZ, 0xfc, !PT ;  /* 0x00000078f4387812 */ /* 0x000fe200078efcff */
[C---:B------:R-:W-:Y:S01]  /*3ba0*/  IMAD R53, R248.reuse, R54, R53 ;  /* 0x00000036f8357224 */ /* 0x040fe200078e0235 */
[C---:B------:R-:W-:Y:S01]  /*3bb0*/  ISETP.GT.U32.AND P4, PT, R248.reuse, R48, PT ;  /* 0x00000030f800720c */ /* 0x040fe20003f84070 */
[----:B------:R-:W-:Y:S01]  /*3bc0*/  IMAD R52, R248, R52, R55 ;  /* 0x00000034f8347224 */ /* 0x000fe200078e0237 */
[----:B------:R-:W-:Y:S01]  /*3bd0*/  IABS R54, R56 ;  /* 0x0000003800367213 */ /* 0x000fe20000000000 */
[----:B------:R-:W-:Y:S01]  /*3be0*/  @!P5 IMAD.IADD R51, R51, 0x1, -R248 ;  /* 0x000000013333d824 */ /* 0x000fe200078e0af8 */
[----:B------:R-:W-:Y:S01]  /*3bf0*/  LOP3.LUT R212, R244, 0x1aa, RZ, 0xfc, !PT ;  /* 0x000001aaf4d47812 */ /* 0x000fe200078efcff */
[----:B------:R-:W-:Y:S01]  /*3c00*/  IMAD.MOV.U32 R45, RZ, RZ, R47 ;  /* 0x000000ffff2d7224 */ /* 0x000fe200078e002f */
[----:B------:R-:W-:Y:S01]  /*3c10*/  ISETP.GT.U32.AND P5, PT, R248, R52, PT ;  /* 0x00000034f800720c */ /* 0x000fe20003fa4070 */
[----:B------:R-:W-:Y:S01]  /*3c20*/  IMAD.MOV.U32 R47, RZ, RZ, R49 ;  /* 0x000000ffff2f7224 */ /* 0x000fe200078e0031 */
[----:B------:R-:W-:Y:S01]  /*3c30*/  LOP3.LUT R213, R244, 0x1ac, RZ, 0xfc, !PT ;  /* 0x000001acf4d57812 */ /* 0x000fe200078efcff */
[----:B------:R-:W-:Y:S01]  /*3c40*/  @!P0 IMAD.MOV R45, RZ, RZ, -R45 ;  /* 0x000000ffff2d8224 */ /* 0x000fe200078e0a2d */
[C---:B------:R-:W-:Y:S01]  /*3c50*/  ISETP.GT.U32.AND P0, PT, R248.reuse, R50, PT ;  /* 0x00000032f800720c */ /* 0x040fe20003f04070 */
[----:B------:R-:W-:Y:S01]  /*3c60*/  IMAD.MOV.U32 R55, RZ, RZ, R54 ;  /* 0x000000ffff377224 */ /* 0x000fe200078e0036 */
[----:B------:R-:W-:Y:S01]  /*3c70*/  IABS R210, R213 ;  /* 0x000000d500d27213 */ /* 0x000fe20000000000 */
[----:B------:R-:W-:Y:S01]  /*3c80*/  @!P3 IMAD.MOV R47, RZ, RZ, -R47 ;  /* 0x000000ffff2fb224 */ /* 0x000fe200078e0a2f */
[----:B------:R-:W-:Y:S01]  /*3c90*/  ISETP.GT.U32.AND P3, PT, R248, R53, PT ;  /* 0x00000035f800720c */ /* 0x000fe20003f64070 */
[----:B------:R-:W-:Y:S01]  /*3ca0*/  @!P4 IMAD.IADD R48, R48, 0x1, -R248 ;  /* 0x000000013030c824 */ /* 0x000fe200078e0af8 */
[----:B------:R-:W-:Y:S01]  /*3cb0*/  ISETP.GE.AND P4, PT, R58, RZ, PT ;  /* 0x000000ff3a00720c */ /* 0x000fe20003f86270 */
[----:B------:R-:W-:Y:S01]  /*3cc0*/  IMAD.HI.U32 R49, R245, R55, RZ ;  /* 0x00000037f5317227 */ /* 0x000fe200078e00ff */
[----:B------:R-:W-:-:S02]  /*3cd0*/  LOP3.LUT R58, R244, 0x7a, RZ, 0xfc, !PT ;  /* 0x0000007af43a7812 */ /* 0x000fc400078efcff */
[----:B------:R-:W-:Y:S01]  /*3ce0*/  LOP3.LUT R216, R244, 0x1ae, RZ, 0xfc, !PT ;  /* 0x000001aef4d87812 */ /* 0x000fe200078efcff */
[----:B------:R-:W-:Y:S01]  /*3cf0*/  IMAD.MOV R49, RZ, RZ, -R49 ;  /* 0x000000ffff317224 */ /* 0x000fe200078e0a31 */
[----:B------:R-:W-:Y:S01]  /*3d00*/  IABS R54, R58 ;  /* 0x0000003a00367213 */ /* 0x000fe20000000000 */
[--C-:B------:R-:W-:Y:S01]  /*3d10*/  @!P5 IMAD.IADD R52, R52, 0x1, -R248.reuse ;  /* 0x000000013434d824 */ /* 0x100fe200078e0af8 */
[----:B------:R-:W-:Y:S01]  /*3d20*/  LOP3.LUT R217, R244, 0x1b0, RZ, 0xfc, !PT ;  /* 0x000001b0f4d97812 */ /* 0x000fe200078efcff */
[----:B------:R-:W-:Y:S01]  /*3d30*/  IMAD R55, R248, R49, R55 ;  /* 0x00000031f8377224 */ /* 0x000fe200078e0237 */
[----:B------:R-:W-:Y:S01]  /*3d40*/  LOP3.LUT R215, R244, 0x1b2, RZ, 0xfc, !PT ;  /* 0x000001b2f4d77812 */ /* 0x000fe200078efcff */
[----:B------:R-:W-:Y:S01]  /*3d50*/  @!P0 IMAD.IADD R50, R50, 0x1, -R248 ;  /* 0x0000000132328824 */ /* 0x000fe200078e0af8 */
[----:B------:R-:W-:Y:S01]  /*3d60*/  ISETP.GT.U32.AND P5, PT, R248, R52, PT ;  /* 0x00000034f800720c */ /* 0x000fe20003fa4070 */
[----:B------:R-:W-:Y:S01]  /*3d70*/  IMAD.MOV.U32 R49, RZ, RZ, R51 ;  /* 0x000000ffff317224 */ /* 0x000fe200078e0033 */
[----:B------:R-:W-:Y:S01]  /*3d80*/  ISETP.GE.AND P0, PT, R59, RZ, PT ;  /* 0x000000ff3b00720c */ /* 0x000fe20003f06270 */
[----:B------:R-:W-:Y:S01]  /*3d90*/  IMAD.HI.U32 R51, R245, R54, RZ ;  /* 0x00000036f5337227 */ /* 0x000fe200078e00ff */
[----:B------:R-:W-:-:S02]  /*3da0*/  LOP3.LUT R59, R244, 0x7c, RZ, 0xfc, !PT ;  /* 0x0000007cf43b7812 */ /* 0x000fc400078efcff */
[----:B------:R-:W-:Y:S01]  /*3db0*/  LOP3.LUT R218, R244, 0x1b4, RZ, 0xfc, !PT ;  /* 0x000001b4f4da7812 */ /* 0x000fe200078efcff */
[----:B------:R-:W-:Y:S01]  /*3dc0*/  @!P3 IMAD.IADD R53, R53, 0x1, -R248 ;  /* 0x000000013535b824 */ /* 0x000fe200078e0af8 */
[C---:B------:R-:W-:Y:S01]  /*3dd0*/  ISETP.GT.U32.AND P3, PT, R248.reuse, R50, PT ;  /* 0x00000032f800720c */ /* 0x040fe20003f64070 */
[----:B------:R-:W-:Y:S01]  /*3de0*/  IMAD.MOV R51, RZ, RZ, -R51 ;  /* 0x000000ffff337224 */ /* 0x000fe200078e0a33 */
[----:B------:R-:W-:Y:S01]  /*3df0*/  IABS R214, R218 ;  /* 0x000000da00d67213 */ /* 0x000fe20000000000 */
[----:B------:R-:W-:Y:S01]  /*3e00*/  @!P2 IMAD.MOV R48, RZ, RZ, -R48 ;  /* 0x000000ffff30a224 */ /* 0x000fe200078e0a30 */
[C---:B------:R-:W-:Y:S01]  /*3e10*/  ISETP.GT.U32.AND P2, PT, R248.reuse, R53, PT ;  /* 0x00000035f800720c */ /* 0x040fe20003f44070 */
[----:B------:R-:W-:Y:S01]  /*3e20*/  IMAD R54, R248, R51, R54 ;  /* 0x00000033f8367224 */ /* 0x000fe200078e0236 */
[----:B------:R-:W-:Y:S01]  /*3e30*/  LOP3.LUT R219, R244, 0x1b6, RZ, 0xfc, !PT ;  /* 0x000001b6f4db7812 */ /* 0x000fe200078efcff */
[----:B------:R-:W-:Y:S01]  /*3e40*/  @!P5 IMAD.IADD R52, R52, 0x1, -R248 ;  /* 0x000000013434d824 */ /* 0x000fe200078e0af8 */
[----:B------:R-:W-:Y:S01]  /*3e50*/  LOP3.LUT R221, R244, 0x1bc, RZ, 0xfc, !PT ;  /* 0x000001bcf4dd7812 */ /* 0x000fe200078efcff */
[----:B------:R-:W-:Y:S01]  /*3e60*/  @!P1 IMAD.MOV R46, RZ, RZ, -R46 ;  /* 0x000000ffff2e9224 */ /* 0x000fe200078e0a2e */
[----:B------:R-:W-:Y:S01]  /*3e70*/  ISETP.GT.U32.AND P5, PT, R248, R54, PT ;  /* 0x00000036f800720c */ /* 0x000fe20003fa4070 */
[----:B------:R-:W-:Y:S01]  /*3e80*/  @!P6 IMAD.MOV R49, RZ, RZ, -R49 ;  /* 0x000000ffff31e224 */ /* 0x000fe200078e0a31 */
[----:B------:R-:W-:Y:S01]  /*3e90*/  ISETP.GE.AND P1, PT, R57, RZ, PT ;  /* 0x000000ff3900720c */ /* 0x000fe20003f26270 */
[----:B------:R-:W-:Y:S01]  /*3ea0*/  @!P0 IMAD.MOV R52, RZ, RZ, -R52 ;  /* 0x000000ffff348224 */ /* 0x000fe200078e0a34 */
[----:B------:R-:W-:-:S02]  /*3eb0*/  IABS R57, R59 ;  /* 0x0000003b00397213 */ /* 0x000fc40000000000 */
[----:B------:R-:W-:Y:S01]  /*3ec0*/  @!P3 IADD3 R50, R50, -R248, RZ ;  /* 0x800000f83232b210 */ /* 0x000fe20007ffe0ff */
[--C-:B------:R-:W-:Y:S01]  /*3ed0*/  @!P2 IMAD.IADD R53, R53, 0x1, -R248.reuse ;  /* 0x000000013535a824 */ /* 0x100fe200078e0af8 */
[----:B------:R-:W-:Y:S01]  /*3ee0*/  ISETP.GT.U32.AND P3, PT, R248, R55, PT ;  /* 0x00000037f800720c */ /* 0x000fe20003f64070 */
[----:B------:R-:W-:Y:S01]  /*3ef0*/  IMAD.HI.U32 R51, R245, R57, RZ ;  /* 0x00000039f5337227 */ /* 0x000fe200078e00ff */
[----:B------:R-:W-:Y:S02]  /*3f00*/  ISETP.GE.AND P2, PT, R58, RZ, PT ;  /* 0x000000ff3a00720c */ /* 0x000fe40003f46270 */
[----:B------:R-:W-:Y:S01]  /*3f10*/  IABS R58, R61 ;  /* 0x0000003d003a7213 */ /* 0x000fe20000000000 */
[----:B------:R-:W-:Y:S01]  /*3f20*/  IMAD.MOV R51, RZ, RZ, -R51 ;  /* 0x000000ffff337224 */ /* 0x000fe200078e0a33 */
[----:B------:R-:W-:Y:S01]  /*3f30*/  ISETP.GE.AND P6, PT, R56, RZ, PT ;  /* 0x000000ff3800720c */ /* 0x000fe20003fc6270 */
[--C-:B------:R-:W-:Y:S01]  /*3f40*/  @!P5 IMAD.IADD R54, R54, 0x1, -R248.reuse ;  /* 0x000000013636d824 */ /* 0x100fe200078e0af8 */
[----:B------:R-:W-:Y:S01]  /*3f50*/  ISETP.GE.AND P0, PT, R61, RZ, PT ;  /* 0x000000ff3d00720c */ /* 0x000fe20003f06270 */
[----:B------:R-:W-:Y:S01]  /*3f60*/  IMAD R57, R248, R51, R57 ;  /* 0x00000033f8397224 */ /* 0x000fe200078e0239 */
[----:B------:R-:W-:Y:S01]  /*3f70*/  LOP3.LUT R61, R244, 0x82, RZ, 0xfc, !PT ;  /* 0x00000082f43d7812 */ /* 0x000fe200078efcff */
[----:B------:R-:W-:Y:S01]  /*3f80*/  IMAD.MOV.U32 R51, RZ, RZ, R53 ;  /* 0x000000ffff337224 */ /* 0x000fe200078e0035 */
[----:B------:R-:W-:Y:S01]  /*3f90*/  ISETP.GT.U32.AND P5, PT, R248, R54, PT ;  /* 0x00000036f800720c */ /* 0x000fe20003fa4070 */
[----:B------:R-:W-:Y:S01]  /*3fa0*/  @!P3 IMAD.IADD R55, R55, 0x1, -R248 ;  /* 0x000000013737b824 */ /* 0x000fe200078e0af8 */
[----:B------:R-:W-:Y:S01]  /*3fb0*/  ISETP.GE.AND P3, PT, R59, RZ, PT ;  /* 0x000000ff3b00720c */ /* 0x000fe20003f66270 */
[----:B------:R-:W-:Y:S01]  /*3fc0*/  IMAD.HI.U32 R56, R245, R58, RZ ;  /* 0x0000003af5387227 */ /* 0x000fe200078e00ff */
[----:B------:R-:W-:-:S02]  /*3fd0*/  LOP3.LUT R226, R244, 0x1c0, RZ, 0xfc, !PT ;  /* 0x000001c0f4e27812 */ /* 0x000fc400078efcff */
[----:B------:R-:W-:Y:S01]  /*3fe0*/  LOP3.LUT R223, R244, 0x1c4, RZ, 0xfc, !PT ;  /* 0x000001c4f4df7812 */ /* 0x000fe200078efcff */
[----:B------:R-:W-:Y:S01]  /*3ff0*/  @!P1 IMAD.MOV R50, RZ, RZ, -R50 ;  /* 0x000000ffff329224 */ /* 0x000fe200078e0a32 */
[C---:B------:R-:W-:Y:S01]  /*4000*/  ISETP.GT.U32.AND P1, PT, R248.reuse, R55, PT ;  /* 0x00000037f800720c */ /* 0x040fe20003f24070 */
[----:B------:R-:W-:Y:S01]  /*4010*/  @!P4 IMAD.MOV R51, RZ, RZ, -R51 ;  /* 0x000000ffff33c224 */ /* 0x000fe200078e0a33 */
[----:B------:R-:W-:Y:S01]  /*4020*/  ISETP.GT.U32.AND P4, PT, R248, R57, PT ;  /* 0x00000039f800720c */ /* 0x000fe20003f84070 */
[----:B------:R-:W-:Y:S01]  /*4030*/  IMAD.MOV R59, RZ, RZ, -R56 ;  /* 0x000000ffff3b7224 */ /* 0x000fe200078e0a38 */
[C---:B------:R-:W-:Y:S01]  /*4040*/  LOP3.LUT R224, R244.reuse, 0x1c6, RZ, 0xfc, !PT ;  /* 0x000001c6f4e07812 */ /* 0x040fe200078efcff */
[----:B------:R-:W-:Y:S01]  /*4050*/  IMAD.HI.U32 R53, R245, R60, RZ ;  /* 0x0000003cf5357227 */ /* 0x000fe200078e00ff */
[----:B------:R-:W-:Y:S02]  /*4060*/  LOP3.LUT R225, R244, 0x1c2, RZ, 0xfc, !PT ;  /* 0x000001c2f4e17812 */ /* 0x000fe400078efcff */
[----:B------:R-:W-:Y:S01]  /*4070*/  IABS R222, R224 ;  /* 0x000000e000de7213 */ /* 0x000fe20000000000 */
[----:B------:R-:W-:Y:S01]  /*4080*/  IMAD R56, R248, R59, R58 ;  /* 0x0000003bf8387224 */ /* 0x000fe200078e023a */
[----:B------:R-:W-:Y:S01]  /*4090*/  IABS R58, R61 ;  /* 0x0000003d003a7213 */ /* 0x000fe20000000000 */
[--C-:B------:R-:W-:Y:S01]  /*40a0*/  @!P5 IMAD.IADD R54, R54, 0x1, -R248.reuse ;  /* 0x000000013636d824 */ /* 0x100fe200078e0af8 */
[----:B------:R-:W-:Y:S01]  /*40b0*/  LOP3.LUT R230, R244, 0x1d6, RZ, 0xfc, !PT ;  /* 0x000001d6f4e67812 */ /* 0x000fe200078efcff */
[----:B------:R-:W-:Y:S01]  /*40c0*/  IMAD.MOV R53, RZ, RZ, -R53 ;  /* 0x000000ffff357224 */ /* 0x000fe200078e0a35 */
[----:B------:R-:W-:Y:S01]  /*40d0*/  ISETP.GT.U32.AND P5, PT, R248, R56, PT ;  /* 0x00000038f800720c */ /* 0x000fe20003fa4070 */
[--C-:B------:R-:W-:Y:S01]  /*40e0*/  @!P1 IMAD.IADD R55, R55, 0x1, -R248.reuse ;  /* 0x0000000137379824 */ /* 0x100fe200078e0af8 */
[----:B------:R-:W-:Y:S01]  /*40f0*/  ISETP.GE.AND P1, PT, R62, RZ, PT ;  /* 0x000000ff3e00720c */ /* 0x000fe20003f26270 */
[----:B------:R-:W-:Y:S01]  /*4100*/  @!P4 IMAD.IADD R57, R57, 0x1, -R248 ;  /* 0x000000013939c824 */ /* 0x000fe200078e0af8 */
[----:B------:R-:W-:Y:S01]  /*4110*/  LOP3.LUT R238, R244, 0x1d8, RZ, 0xfc, !PT ;  /* 0x000001d8f4ee7812 */ /* 0x000fe200078efcff */
[----:B------:R-:W-:Y:S01]  /*4120*/  IMAD R59, R248, R53, R60 ;  /* 0x00000035f83b7224 */ /* 0x000fe200078e023c */
[----:B------:R-:W-:Y:S01]  /*4130*/  LOP3.LUT R60, R244, 0x84, RZ, 0xfc, !PT ;  /* 0x00000084f43c7812 */ /* 0x000fe200078efcff */
[----:B------:R-:W-:Y:S01]  /*4140*/  IMAD.MOV.U32 R53, RZ, RZ, R55 ;  /* 0x000000ffff357224 */ /* 0x000fe200078e0037 */
[----:B------:R-:W-:Y:S01]  /*4150*/  ISETP.GT.U32.AND P4, PT, R248, R57, PT ;  /* 0x00000039f800720c */ /* 0x000fe20003f84070 */
[----:B------:R-:W-:Y:S01]  /*4160*/  IMAD.HI.U32 R55, R245, R58, RZ ;  /* 0x0000003af5377227 */ /* 0x000fe200078e00ff */
[----:B------:R-:W-:-:S02]  /*4170*/  IABS R62, R60 ;  /* 0x0000003c003e7213 */ /* 0x000fc40000000000 */
[----:B------:R-:W-:Y:S01]  /*4180*/  LOP3.LUT R235, R244, 0x1da, RZ, 0xfc, !PT ;  /* 0x000001daf4eb7812 */ /* 0x000fe200078efcff */
[----:B------:R-:W-:Y:S01]  /*4190*/  @!P6 IMAD.MOV R53, RZ, RZ, -R53 ;  /* 0x000000ffff35e224 */ /* 0x000fe200078e0a35 */
[----:B------:R-:W-:Y:S01]  /*41a0*/  ISETP.GT.U32.AND P6, PT, R248, R59, PT ;  /* 0x0000003bf800720c */ /* 0x000fe20003fc4070 */
[----:B------:R-:W-:Y:S01]  /*41b0*/  @!P5 IMAD.IADD R56, R56, 0x1, -R248 ;  /* 0x000000013838d824 */ /* 0x000fe200078e0af8 */
[----:B------:R-:W-:Y:S01]  /*41c0*/  IABS R234, R235 ;  /* 0x000000eb00ea7213 */ /* 0x000fe20000000000 */
[----:B------:R-:W-:Y:S01]  /*41d0*/  IMAD.MOV R55, RZ, RZ, -R55 ;  /* 0x000000ffff377224 */ /* 0x000fe200078e0a37 */
[----:B------:R-:W-:Y:S01]  /*41e0*/  LOP3.LUT R233, R244, 0x1dc, RZ, 0xfc, !PT ;  /* 0x000001dcf4e97812 */ /* 0x000fe200078efcff */
[----:B------:R-:W-:Y:S01]  /*41f0*/  @!P2 IMAD.MOV R54, RZ, RZ, -R54 ;  /* 0x000000ffff36a224 */ /* 0x000fe200078e0a36 */
[----:B------:R-:W-:Y:S01]  /*4200*/  ISETP.GT.U32.AND P5, PT, R248, R56, PT ;  /* 0x00000038f800720c */ /* 0x000fe20003fa4070 */
[----:B------:R-:W-:Y:S01]  /*4210*/  @!P4 IMAD.IADD R57, R57, 0x1, -R248 ;  /* 0x000000013939c824 */ /* 0x000fe200078e0af8 */
[----:B------:R-:W-:Y:S01]  /*4220*/  ISETP.GE.AND P4, PT, R60, RZ, PT ;  /* 0x000000ff3c00720c */ /* 0x000fe20003f86270 */
[----:B------:R-:W-:Y:S01]  /*4230*/  IMAD.HI.U32 R60, R245, R62, RZ ;  /* 0x0000003ef53c7227 */ /* 0x000fe200078e00ff */
[----:B------:R-:W-:-:S02]  /*4240*/  ISETP.GE.AND P2, PT, R61, RZ, PT ;  /* 0x000000ff3d00720c */ /* 0x000fc40003f46270 */
[----:B------:R-:W-:Y:S01]  /*4250*/  LOP3.LUT R239, R244, 0x1de, RZ, 0xfc, !PT ;  /* 0x000001def4ef7812 */ /* 0x000fe200078efcff */
[----:B------:R-:W-:Y:S01]  /*4260*/  IMAD R58, R248, R55, R58 ;  /* 0x00000037f83a7224 */ /* 0x000fe200078e023a */
[C---:B------:R-:W-:Y:S01]  /*4270*/  LOP3.LUT R242, R244.reuse, 0x1e2, RZ, 0xfc, !PT ;  /* 0x000001e2f4f27812 */ /* 0x040fe200078efcff */
[----:B------:R-:W-:Y:S01]  /*4280*/  @!P6 IMAD.IADD R59, R59, 0x1, -R248 ;  /* 0x000000013b3be824 */ /* 0x000fe200078e0af8 */
[C---:B------:R-:W-:Y:S01]  /*4290*/  LOP3.LUT R241, R244.reuse, 0x1e0, RZ, 0xfc, !PT ;  /* 0x000001e0f4f17812 */ /* 0x040fe200078efcff */
[----:B------:R-:W-:Y:S01]  /*42a0*/  IMAD.HI.U32 R61, R245, R63, RZ ;  /* 0x0000003ff53d7227 */ /* 0x000fe200078e00ff */
[----:B------:R-:W-:Y:S02]  /*42b0*/  LOP3.LUT R240, R244, 0x1e6, RZ, 0xfc, !PT ;  /* 0x000001e6f4f07812 */ /* 0x000fe400078efcff */
[----:B------:R-:W-:Y:S01]  /*42c0*/  ISETP.GT.U32.AND P6, PT, R248, R59, PT ;  /* 0x0000003bf800720c */ /* 0x000fe20003fc4070 */
[----:B------:R-:W-:Y:S01]  /*42d0*/  IMAD.MOV.U32 R55, RZ, RZ, R57 ;  /* 0x000000ffff377224 */ /* 0x000fe200078e0039 */
[----:B------:R-:W-:Y:S01]  /*42e0*/  @!P5 IADD3 R56, R56, -R248, RZ ;  /* 0x800000f83838d210 */ /* 0x000fe20007ffe0ff */
[----:B------:R-:W-:Y:S01]  /*42f0*/  IMAD.MOV R57, RZ, RZ, -R60 ;  /* 0x000000ffff397224 */ /* 0x000fe200078e0a3c */
[----:B------:R-:W-:Y:S01]  /*4300*/  ISETP.GT.U32.AND P5, PT, R248, R58, PT ;  /* 0x0000003af800720c */ /* 0x000fe20003fa4070 */
[----:B------:R-:W-:Y:S01]  /*4310*/  IMAD.MOV R60, RZ, RZ, -R61 ;  /* 0x000000ffff3c7224 */ /* 0x000fe200078e0a3d */
[----:B------:R-:W-:Y:S01]  /*4320*/  LOP3.LUT R243, R244, 0x1ee, RZ, 0xfc, !PT ;  /* 0x000001eef4f37812 */ /* 0x000fe200078efcff */
[----:B------:R-:W-:Y:S01]  /*4330*/  IMAD R61, R248, R57, R62 ;  /* 0x00000039f83d7224 */ /* 0x000fe200078e023e */
[C---:B------:R-:W-:Y:S01]  /*4340*/  LOP3.LUT R57, R244.reuse, 0x88, RZ, 0xfc, !PT ;  /* 0x00000088f4397812 */ /* 0x040fe200078efcff */
[----:B------:R-:W-:Y:S01]  /*4350*/  @!P0 IMAD.MOV R56, RZ, RZ, -R56 ;  /* 0x000000ffff388224 */ /* 0x000fe200078e0a38 */
[----:B------:R-:W-:Y:S01]  /*4360*/  LOP3.LUT R249, R244, 0x1f2, RZ, 0xfc, !PT ;  /* 0x000001f2f4f97812 */ /* 0x000fe200078efcff */
[C---:B------:R-:W-:Y:S01]  /*4370*/  IMAD R60, R248.reuse, R60, R63 ;  /* 0x0000003cf83c7224 */ /* 0x040fe200078e023f */
[----:B------:R-:W-:Y:S01]  /*4380*/  ISETP.GT.U32.AND P0, PT, R248, R61, PT ;  /* 0x0000003df800720c */ /* 0x000fe20003f04070 */
[--C-:B------:R-:W-:Y:S01]  /*4390*/  @!P6 IMAD.IADD R59, R59, 0x1, -R248.reuse ;  /* 0x000000013b3be824 */ /* 0x100fe200078e0af8 */
[----:B------:R-:W-:Y:S01]  /*43a0*/  ISETP.GE.AND P6, PT, R57, RZ, PT ;  /* 0x000000ff3900720c */ /* 0x000fe20003fc6270 */
[----:B------:R-:W-:Y:S01]  /*43b0*/  @!P3 IMAD.MOV R55, RZ, RZ, -R55 ;  /* 0x000000ffff37b224 */ /* 0x000fe200078e0a37 */
[----:B------:R-:W-:Y:S01]  /*43c0*/  IABS R63, R57 ;  /* 0x00000039003f7213 */ /* 0x000fe20000000000 */
[----:B------:R-:W-:Y:S01]  /*43d0*/  IMAD.MOV.U32 R57, RZ, RZ, R59 ;  /* 0x000000ffff397224 */ /* 0x000fe200078e003b */
[----:B------:R-:W-:Y:S01]  /*43e0*/  ISETP.GE.AND P3, PT, R64, RZ, PT ;  /* 0x000000ff4000720c */ /* 0x000fe20003f66270 */
[----:B------:R-:W-:Y:S01]  /*43f0*/  @!P5 IMAD.IADD R58, R58, 0x1, -R248 ;  /* 0x000000013a3ad824 */ /* 0x000fe200078e0af8 */
[----:B-1----:R-:W-:Y:S01]  /*4400*/  LOP3.LUT R252, R244, 0x1f4, RZ, 0xfc, !PT ;  /* 0x000001f4f4fc7812 */ /* 0x002fe200078efcff */
[----:B------:R-:W-:Y:S01]  /*4410*/  @!P1 IMAD.MOV R57, RZ, RZ, -R57 ;  /* 0x000000ffff399224 */ /* 0x000fe200078e0a39 */
[C---:B------:R-:W-:Y:S01]  /*4420*/  ISETP.GT.U32.AND P1, PT, R248.reuse, R60, PT ;  /* 0x0000003cf800720c */ /* 0x040fe20003f24070 */
[----:B------:R-:W-:Y:S01]  /*4430*/  IMAD.HI.U32 R59, R245, R63, RZ ;  /* 0x0000003ff53b7227 */ /* 0x000fe200078e00ff */
[----:B------:R-:W-:-:S02]  /*4440*/  ISETP.GT.U32.AND P5, PT, R248, R58, PT ;  /* 0x0000003af800720c */ /* 0x000fc40003fa4070 */
[C---:B--2---:R-:W-:Y:S01]  /*4450*/  LOP3.LUT R250, R244.reuse, 0x1f6, RZ, 0xfc, !PT ;  /* 0x000001f6f4fa7812 */ /* 0x044fe200078efcff */
[--C-:B------:R-:W-:Y:S01]  /*4460*/  @!P0 IMAD.IADD R61, R61, 0x1, -R248.reuse ;  /* 0x000000013d3d8824 */ /* 0x100fe200078e0af8 */
[C---:B---3--:R-:W-:Y:S01]  /*4470*/  LOP3.LUT R2, R244.reuse, 0x1fa, RZ, 0xfc, !PT ;  /* 0x000001faf4027812 */ /* 0x048fe200078efcff */
[----:B------:R-:W-:Y:S01]  /*4480*/  IMAD.MOV R64, RZ, RZ, -R59 ;  /* 0x000000ffff407224 */ /* 0x000fe200078e0a3b */
[----:B----4-:R-:W-:Y:S01]  /*4490*/  LOP3.LUT R3, R244, 0x1fc, RZ, 0xfc, !PT ;  /* 0x000001fcf4037812 */ /* 0x010fe200078efcff */
[----:B------:R-:W-:Y:S01]  /*44a0*/  IMAD.HI.U32 R62, R245, R65, RZ ;  /* 0x00000041f53e7227 */ /* 0x000fe200078e00ff */
[C---:B------:R-:W-:Y:S02]  /*44b0*/  ISETP.GT.U32.AND P0, PT, R248.reuse, R61, PT ;  /* 0x0000003df800720c */ /* 0x040fe40003f04070 */
[----:B------:R-:W-:Y:S01]  /*44c0*/  IABS R4, R3 ;  /* 0x0000000300047213 */ /* 0x000fe20000000000 */
[----:B------:R-:W-:Y:S01]  /*44d0*/  IMAD R63, R248, R64, R63 ;  /* 0x00000040f83f7224 */ /* 0x000fe200078e023f */
[----:B------:R1:W-:Y:S01]  /*44e0*/  STL [R1+0x30], R3 ;  /* 0x0000300301007387 */ /* 0x0003e20000100800 */
[----:B------:R-:W-:-:S02]  /*44f0*/  @!P1 IMAD.IADD R60, R60, 0x1, -R248 ;  /* 0x000000013c3c9824 */ /* 0x000fc400078e0af8 */
[----:B------:R-:W-:Y:S02]  /*4500*/  IMAD.MOV R62, RZ, RZ, -R62 ;  /* 0x000000ffff3e7224 */ /* 0x000fe400078e0a3e */
[----:B------:R-:W-:Y:S01]  /*4510*/  IMAD.HI.U32 R59, R245, R66, RZ ;  /* 0x00000042f53b7227 */ /* 0x000fe200078e00ff */
[----:B------:R-:W-:-:S03]  /*4520*/  ISETP.GT.U32.AND P1, PT, R248, R60, PT ;  /* 0x0000003cf800720c */ /* 0x000fc60003f24070 */
[----:B------:R-:W-:Y:S01]  /*4530*/  @!P0 IMAD.IADD R61, R61, 0x1, -R248 ;  /* 0x000000013d3d8824 */ /* 0x000fe200078e0af8 */
[----:B------:R-:W-:Y:S01]  /*4540*/  ISETP.GT.U32.AND P0, PT, R248, R63, PT ;  /* 0x0000003ff800720c */ /* 0x000fe20003f04070 */
[----:B------:R-:W-:-:S04]  /*4550*/  IMAD.HI.U32 R64, R245, R67, RZ ;  /* 0x00000043f5407227 */ /* 0x000fc800078e00ff */
[----:B------:R-:W-:Y:S02]  /*4560*/  IMAD R62, R248, R62, R65 ;  /* 0x0000003ef83e7224 */ /* 0x000fe400078e0241 */
[----:B------:R-:W-:Y:S02]  /*4570*/  IMAD.MOV R65, RZ, RZ, -R59 ;  /* 0x000000ffff417224 */ /* 0x000fe400078e0a3b */
[----:B------:R-:W-:Y:S02]  /*4580*/  IMAD.MOV R64, RZ, RZ, -R64 ;  /* 0x000000ffff407224 */ /* 0x000fe400078e0a40 */
[----:B------:R-:W-:Y:S02]  /*4590*/  IMAD.MOV.U32 R59, RZ, RZ, R61 ;  /* 0x000000ffff3b7224 */ /* 0x000fe400078e003d */
[--C-:B------:R-:W-:Y:S02]  /*45a0*/  @!P0 IMAD.IADD R63, R63, 0x1, -R248.reuse ;  /* 0x000000013f3f8824 */ /* 0x100fe400078e0af8 */
[--C-:B------:R-:W-:Y:S01]  /*45b0*/  @!P5 IMAD.IADD R58, R58, 0x1, -R248.reuse ;  /* 0x000000013a3ad824 */ /* 0x100fe200078e0af8 */
[----:B------:R-:W-:Y:S01]  /*45c0*/  ISETP.GE.AND P5, PT, R68, RZ, PT ;  /* 0x000000ff4400720c */ /* 0x000fe20003fa6270 */
[C---:B------:R-:W-:Y:S01]  /*45d0*/  IMAD R64, R248.reuse, R64, R67 ;  /* 0x00000040f8407224 */ /* 0x040fe200078e0243 */
[----:B------:R-:W-:Y:S01]  /*45e0*/  ISETP.GT.U32.AND P0, PT, R248, R63, PT ;  /* 0x0000003ff800720c */ /* 0x000fe20003f04070 */
[----:B------:R-:W-:Y:S01]  /*45f0*/  @!P1 IMAD.IADD R60, R60, 0x1, -R248 ;  /* 0x000000013c3c9824 */ /* 0x000fe200078e0af8 */
[----:B------:R-:W-:Y:S01]  /*4600*/  IABS R68, R72 ;  /* 0x0000004800447213 */ /* 0x000fe20000000000 */
[----:B------:R-:W-:Y:S01]  /*4610*/  @!P4 IMAD.MOV R59, RZ, RZ, -R59 ;  /* 0x000000ffff3bc224 */ /* 0x000fe200078e0a3b */
[----:B------:R-:W-:Y:S01]  /*4620*/  ISETP.GE.AND P4, PT, R69, RZ, PT ;  /* 0x000000ff4500720c */ /* 0x000fe20003f86270 */
[----:B------:R-:W-:Y:S01]  /*4630*/  @!P2 IMAD.MOV R58, RZ, RZ, -R58 ;  /* 0x000000ffff3aa224 */ /* 0x000fe200078e0a3a */
[----:B------:R-:W-:Y:S01]  /*4640*/  LOP3.LUT R69, R244, 0x90, RZ, 0xfc, !PT ;  /* 0x00000090f4457812 */ /* 0x000fe200078efcff */
[----:B------:R-:W-:Y:S01]  /*4650*/  @!P3 IMAD.MOV R60, RZ, RZ, -R60 ;  /* 0x000000ffff3cb224 */ /* 0x000fe200078e0a3c */
[C---:B------:R-:W-:Y:S01]  /*4660*/  ISETP.GT.U32.AND P2, PT, R248.reuse, R62, PT ;  /* 0x0000003ef800720c */ /* 0x040fe20003f44070 */
[C---:B------:R-:W-:Y:S01]  /*4670*/  IMAD R65, R248.reuse, R65, R66 ;  /* 0x00000041f8417224 */ /* 0x040fe200078e0242 */
[----:B------:R-:W-:Y:S01]  /*4680*/  ISETP.GT.U32.AND P3, PT, R248, R64, PT ;  /* 0x00000040f800720c */ /* 0x000fe20003f64070 */
[----:B------:R-:W-:Y:S01]  /*4690*/  IMAD.HI.U32 R66, R245, R68, RZ ;  /* 0x00000044f5427227 */ /* 0x000fe200078e00ff */
[----:B------:R-:W-:-:S02]  /*46a0*/  IABS R67, R69 ;  /* 0x0000004500437213 */ /* 0x000fc40000000000 */
[----:B------:R-:W-:Y:S01]  /*46b0*/  ISETP.GT.U32.AND P1, PT, R248, R65, PT ;  /* 0x00000041f800720c */ /* 0x000fe20003f24070 */
[----:B------:R-:W-:Y:S01]  /*46c0*/  @!P0 IMAD.IADD R63, R63, 0x1, -R248 ;  /* 0x000000013f3f8824 */ /* 0x000fe200078e0af8 */
[----:B------:R-:W-:Y:S01]  /*46d0*/  ISETP.GE.AND P0, PT, R71, RZ, PT ;  /* 0x000000ff4700720c */ /* 0x000fe20003f06270 */
[----:B------:R-:W-:-:S04]  /*46e0*/  IMAD.HI.U32 R61, R245, R67, RZ ;  /* 0x00000043f53d7227 */ /* 0x000fc800078e00ff */
[----:B------:R-:W-:Y:S02]  /*46f0*/  IMAD.MOV R61, RZ, RZ, -R61 ;  /* 0x000000ffff3d7224 */ /* 0x000fe400078e0a3d */
[--C-:B------:R-:W-:Y:S02]  /*4700*/  @!P2 IMAD.IADD R62, R62, 0x1, -R248.reuse ;  /* 0x000000013e3ea824 */ /* 0x100fe400078e0af8 */
[--C-:B------:R-:W-:Y:S02]  /*4710*/  @!P3 IMAD.IADD R64, R64, 0x1, -R248.reuse ;  /* 0x000000014040b824 */ /* 0x100fe400078e0af8 */
[C---:B------:R-:W-:Y:S01]  /*4720*/  IMAD R67, R248.reuse, R61, R67 ;  /* 0x0000003df8437224 */ /* 0x040fe200078e0243 */
[----:B------:R-:W-:Y:S01]  /*4730*/  MOV R61, R63 ;  /* 0x0000003f003d7202 */ /* 0x000fe20000000f00 */
[----:B------:R-:W-:Y:S01]  /*4740*/  @!P1 IMAD.IADD R65, R65, 0x1, -R248 ;  /* 0x0000000141419824 */ /* 0x000fe200078e0af8 */
[C---:B------:R-:W-:Y:S01]  /*4750*/  ISETP.GT.U32.AND P2, PT, R248.reuse, R62, PT ;  /* 0x0000003ef800720c */ /* 0x040fe20003f44070 */
[----:B------:R-:W-:Y:S01]  /*4760*/  IMAD.HI.U32 R63, R245, R70, RZ ;  /* 0x00000046f53f7227 */ /* 0x000fe200078e00ff */
[----:B------:R-:W-:-:S02]  /*4770*/  ISETP.GT.U32.AND P3, PT, R248, R64, PT ;  /* 0x00000040f800720c */ /* 0x000fc40003f64070 */
[C---:B------:R-:W-:Y:S01]  /*4780*/  ISETP.GT.U32.AND P1, PT, R248.reuse, R65, PT ;  /* 0x00000041f800720c */ /* 0x040fe20003f24070 */
[----:B------:R-:W-:Y:S01]  /*4790*/  @!P6 IMAD.MOV R61, RZ, RZ, -R61 ;  /* 0x000000ffff3de224 */ /* 0x000fe200078e0a3d */
[----:B------:R-:W-:Y:S01]  /*47a0*/  ISETP.GE.AND P6, PT, R69, RZ, PT ;  /* 0x000000ff4500720c */ /* 0x000fe20003fc6270 */
[----:B------:R-:W-:Y:S02]  /*47b0*/  IMAD.MOV R69, RZ, RZ, -R66 ;  /* 0x000000ffff457224 */ /* 0x000fe400078e0a42 */
[----:B------:R-:W-:Y:S02]  /*47c0*/  IMAD.MOV R63, RZ, RZ, -R63 ;  /* 0x000000ffff3f7224 */ /* 0x000fe400078e0a3f */
[----:B------:R-:W-:Y:S01]  /*47d0*/  IMAD R66, R248, R69, R68 ;  /* 0x00000045f8427224 */ /* 0x000fe200078e0244 */
[----:B------:R-:W-:Y:S01]  /*47e0*/  LOP3.LUT R68, R244, 0x96, RZ, 0xfc, !PT ;  /* 0x00000096f4447812 */ /* 0x000fe200078efcff */
[--C-:B------:R-:W-:Y:S01]  /*47f0*/  @!P2 IMAD.IADD R62, R62, 0x1, -R248.reuse ;  /* 0x000000013e3ea824 */ /* 0x100fe200078e0af8 */
[----:B------:R-:W-:Y:S01]  /*4800*/  ISETP.GT.U32.AND P2, PT, R248, R67, PT ;  /* 0x00000043f800720c */ /* 0x000fe20003f44070 */
[--C-:B------:R-:W-:Y:S01]  /*4810*/  @!P3 IMAD.IADD R64, R64, 0x1, -R248.reuse ;  /* 0x000000014040b824 */ /* 0x100fe200078e0af8 */
[C---:B------:R-:W-:Y:S01]  /*4820*/  ISETP.GT.U32.AND P3, PT, R248.reuse, R66, PT ;  /* 0x00000042f800720c */ /* 0x040fe20003f64070 */
[----:B------:R-:W-:Y:S01]  /*4830*/  @!P1 IMAD.IADD R65, R65, 0x1, -R248 ;  /* 0x0000000141419824 */ /* 0x000fe200078e0af8 */
[----:B------:R-:W-:Y:S01]  /*4840*/  ISETP.GE.AND P1, PT, R73, RZ, PT ;  /* 0x000000ff4900720c */ /* 0x000fe20003f26270 */
[----:B------:R-:W-:Y:S01]  /*4850*/  IMAD R69, R248, R63, R70 ;  /* 0x0000003ff8457224 */ /* 0x000fe200078e0246 */
[----:B------:R-:W-:Y:S01]  /*4860*/  IABS R70, R68 ;  /* 0x0000004400467213 */ /* 0x000fe20000000000 */
[----:B------:R-:W-:Y:S01]  /*4870*/  IMAD.MOV.U32 R63, RZ, RZ, R65 ;  /* 0x000000ffff3f7224 */ /* 0x000fe200078e0041 */
[----:B------:R-:W-:Y:S01]  /*4880*/  LOP3.LUT R65, R244, 0x98, RZ, 0xfc, !PT ;  /* 0x00000098f4417812 */ /* 0x000fe200078efcff */
[----:B------:R-:W-:Y:S01]  /*4890*/  @!P0 IMAD.MOV R64, RZ, RZ, -R64 ;  /* 0x000000ffff408224 */ /* 0x000fe200078e0a40 */
[----:B------:R-:W-:Y:S01]  /*48a0*/  IABS R73, R75 ;  /* 0x0000004b00497213 */ /* 0x000fe20000000000 */
[----:B------:R-:W-:Y:S01]  /*48b0*/  @!P4 IMAD.MOV R63, RZ, RZ, -R63 ;  /* 0x000000ffff3fc224 */ /* 0x000fe200078e0a3f */
[----:B------:R-:W-:Y:S01]  /*48c0*/  IABS R71, R65 ;  /* 0x0000004100477213 */ /* 0x000fe20000000000 */
[--C-:B------:R-:W-:Y:S01]  /*48d0*/  @!P2 IMAD.IADD R67, R67, 0x1, -R248.reuse ;  /* 0x000000014343a824 */ /* 0x100fe200078e0af8 */
[----:B------:R-:W-:Y:S01]  /*48e0*/  ISETP.GE.AND P0, PT, R65, RZ, PT ;  /* 0x000000ff4100720c */ /* 0x000fe20003f06270 */
[----:B------:R-:W-:Y:S01]  /*48f0*/  @!P3 IMAD.IADD R66, R66, 0x1, -R248 ;  /* 0x000000014242b824 */ /* 0x000fe200078e0af8 */
[----:B------:R-:W-:Y:S01]  /*4900*/  ISETP.GE.AND P4, PT, R68, RZ, PT ;  /* 0x000000ff4400720c */ /* 0x000fe20003f86270 */
[----:B------:R-:W-:Y:S01]  /*4910*/  IMAD.HI.U32 R65, R245, R70, RZ ;  /* 0x00000046f5417227 */ /* 0x000fe200078e00ff */
[----:B------:R-:W-:-:S02]  /*4920*/  ISETP.GT.U32.AND P2, PT, R248, R67, PT ;  /* 0x00000043f800720c */ /* 0x000fc40003f44070 */
[----:B------:R-:W-:Y:S01]  /*4930*/  ISETP.GT.U32.AND P3, PT, R248, R66, PT ;  /* 0x00000042f800720c */ /* 0x000fe20003f64070 */
[----:B------:R-:W-:-:S04]  /*4940*/  IMAD.HI.U32 R68, R245, R71, RZ ;  /* 0x00000047f5447227 */ /* 0x000fc800078e00ff */
[----:B------:R-:W-:Y:S02]  /*4950*/  IMAD.MOV R65, RZ, RZ, -R65 ;  /* 0x000000ffff417224 */ /* 0x000fe400078e0a41 */
[----:B------:R-:W-:Y:S01]  /*4960*/  @!P5 IMAD.MOV R62, RZ, RZ, -R62 ;  /* 0x000000ffff3ed224 */ /* 0x000fe200078e0a3e */
[----:B------:R-:W-:Y:S01]  /*4970*/  ISETP.GE.AND P5, PT, R72, RZ, PT ;  /* 0x000000ff4800720c */ /* 0x000fe20003fa6270 */
[----:B------:R-:W-:Y:S02]  /*4980*/  IMAD.MOV R72, RZ, RZ, -R68 ;  /* 0x000000ffff487224 */ /* 0x000fe400078e0a44 */
[C---:B------:R-:W-:Y:S02]  /*4990*/  IMAD R68, R248.reuse, R65, R70 ;  /* 0x00000041f8447224 */ /* 0x040fe400078e0246 */
[--C-:B------:R-:W-:Y:S01]  /*49a0*/  @!P2 IMAD.IADD R67, R67, 0x1, -R248.reuse ;  /* 0x000000014343a824 */ /* 0x100fe200078e0af8 */
[----:B------:R-:W-:Y:S01]  /*49b0*/  ISETP.GT.U32.AND P2, PT, R248, R69, PT ;  /* 0x00000045f800720c */ /* 0x000fe20003f44070 */
[----:B------:R-:W-:Y:S01]  /*49c0*/  @!P3 IMAD.IADD R66, R66, 0x1, -R248 ;  /* 0x000000014242b824 */ /* 0x000fe200078e0af8 */
[C---:B------:R-:W-:Y:S01]  /*49d0*/  ISETP.GT.U32.AND P3, PT, R248.reuse, R68, PT ;  /* 0x00000044f800720c */ /* 0x040fe20003f64070 */
[----:B------:R-:W-:-:S02]  /*49e0*/  IMAD R71, R248, R72, R71 ;  /* 0x00000048f8477224 */ /* 0x000fc400078e0247 */
[----:B------:R-:W-:Y:S02]  /*49f0*/  IMAD.MOV.U32 R65, RZ, RZ, R67 ;  /* 0x000000ffff417224 */ /* 0x000fe400078e0043 */
[----:B------:R-:W-:-:S04]  /*4a00*/  IMAD.HI.U32 R70, R245, R73, RZ ;  /* 0x00000049f5467227 */ /* 0x000fc800078e00ff */
[----:B------:R-:W-:Y:S01]  /*4a10*/  @!P6 IMAD.MOV R65, RZ, RZ, -R65 ;  /* 0x000000ffff41e224 */ /* 0x000fe200078e0a41 */
[----:B------:R-:W-:Y:S01]  /*4a20*/  ISETP.GT.U32.AND P6, PT, R248, R71, PT ;  /* 0x00000047f800720c */ /* 0x000fe20003fc4070 */
[----:B------:R-:W-:-:S04]  /*4a30*/  IMAD.HI.U32 R72, R245, R74, RZ ;  /* 0x0000004af5487227 */ /* 0x000fc800078e00ff */
[----:B------:R-:W-:Y:S02]  /*4a40*/  @!P3 IMAD.IADD R68, R68, 0x1, -R248 ;  /* 0x000000014444b824 */ /* 0x000fe400078e0af8 */
[----:B------:R-:W-:Y:S02]  /*4a50*/  IMAD.MOV R70, RZ, RZ, -R70 ;  /* 0x000000ffff467224 */ /* 0x000fe400078e0a46 */
[----:B------:R-:W-:Y:S01]  /*4a60*/  IMAD.MOV R67, RZ, RZ, -R72 ;  /* 0x000000ffff437224 */ /* 0x000fe200078e0a48 */
[C---:B------:R-:W-:Y:S01]  /*4a70*/  ISETP.GT.U32.AND P3, PT, R248.reuse, R68, PT ;  /* 0x00000044f800720c */ /* 0x040fe20003f64070 */
[----:B------:R-:W-:Y:S01]  /*4a80*/  IMAD R70, R248, R70, R73 ;  /* 0x00000046f8467224 */ /* 0x000fe200078e0249 */
[----:B------:R-:W-:Y:S01]  /*4a90*/  IABS R72, R82 ;  /* 0x0000005200487213 */ /* 0x000fe20000000000 */
[--C-:B------:R-:W-:Y:S02]  /*4aa0*/  @!P6 IMAD.IADD R71, R71, 0x1, -R248.reuse ;  /* 0x000000014747e824 */ /* 0x100fe400078e0af8 */
[----:B------:R-:W-:-:S02]  /*4ab0*/  @!P2 IMAD.IADD R69, R69, 0x1, -R248 ;  /* 0x000000014545a824 */ /* 0x000fc400078e0af8 */
[C---:B------:R-:W-:Y:S01]  /*4ac0*/  IMAD R73, R248.reuse, R67, R74 ;  /* 0x00000043f8497224 */ /* 0x040fe200078e024a */
[C---:B------:R-:W-:Y:S01]  /*4ad0*/  ISETP.GT.U32.AND P6, PT, R248.reuse, R71, PT ;  /* 0x00000047f800720c */ /* 0x040fe20003fc4070 */
[----:B------:R-:W-:Y:S01]  /*4ae0*/  IMAD.HI.U32 R67, R245, R72, RZ ;  /* 0x00000048f5437227 */ /* 0x000fe200078e00ff */
[----:B------:R-:W-:-:S03]  /*4af0*/  ISETP.GT.U32.AND P2, PT, R248, R69, PT ;  /* 0x00000045f800720c */ /* 0x000fc60003f44070 */
[----:B------:R-:W-:Y:S01]  /*4b00*/  @!P3 IMAD.IADD R68, R68, 0x1, -R248 ;  /* 0x000000014444b824 */ /* 0x000fe200078e0af8 */
[----:B------:R-:W-:Y:S01]  /*4b10*/  ISETP.GT.U32.AND P3, PT, R248, R70, PT ;  /* 0x00000046f800720c */ /* 0x000fe20003f64070 */
[----:B------:R-:W-:Y:S01]  /*4b20*/  @!P5 IMAD.MOV R66, RZ, RZ, -R66 ;  /* 0x000000ffff42d224 */ /* 0x000fe200078e0a42 */
[----:B------:R-:W-:Y:S01]  /*4b30*/  ISETP.GE.AND P5, PT, R75, RZ, PT ;  /* 0x000000ff4b00720c */ /* 0x000fe20003fa6270 */
[----:B------:R-:W-:Y:S01]  /*4b40*/  IMAD.HI.U32 R74, R245, R78, RZ ;  /* 0x0000004ef54a7227 */ /* 0x000fe200078e00ff */
[----:B------:R-:W-:-:S03]  /*4b50*/  IADD3 R75, -R67, RZ, RZ ;  /* 0x000000ff434b7210 */ /* 0x000fc60007ffe1ff */
[----:B------:R-:W-:Y:S01]  /*4b60*/  @!P6 IMAD.IADD R71, R71, 0x1, -R248 ;  /* 0x000000014747e824 */ /* 0x000fe200078e0af8 */
[----:B------:R-:W-:Y:S01]  /*4b70*/  ISETP.GT.U32.AND P6, PT, R248, R73, PT ;  /* 0x00000049f800720c */ /* 0x000fe20003fc4070 */
[----:B------:R-:W-:-:S04]  /*4b80*/  IMAD.HI.U32 R67, R245, R77, RZ ;  /* 0x0000004df5437227 */ /* 0x000fc800078e00ff */
[----:B------:R-:W-:Y:S02]  /*4b90*/  IMAD R72, R248, R75, R72 ;  /* 0x0000004bf8487224 */ /* 0x000fe400078e0248 */
[----:B------:R-:W-:Y:S02]  /*4ba0*/  IMAD.MOV R75, RZ, RZ, -R67 ;  /* 0x000000ffff4b7224 */ /* 0x000fe400078e0a43 */
[----:B------:R-:W-:-:S04]  /*4bb0*/  IMAD.HI.U32 R67, R245, R81, RZ ;  /* 0x00000051f5437227 */ /* 0x000fc800078e00ff */
[--C-:B------:R-:W-:Y:S01]  /*4bc0*/  @!P3 IMAD.IADD R70, R70, 0x1, -R248.reuse ;  /* 0x000000014646b824 */ /* 0x100fe200078e0af8 */
[----:B------:R-:W-:Y:S01]  /*4bd0*/  ISETP.GT.U32.AND P3, PT, R248, R72, PT ;  /* 0x00000048f800720c */ /* 0x000fe20003f64070 */
[----:B------:R-:W-:Y:S01]  /*4be0*/  @!P2 IMAD.IADD R69, R69, 0x1, -R248 ;  /* 0x000000014545a824 */ /* 0x000fe200078e0af8 */
[----:B------:R-:W-:Y:S01]  /*4bf0*/  ISETP.GE.AND P2, PT, R76, RZ, PT ;  /* 0x000000ff4c00720c */ /* 0x000fe20003f46270 */
[----:B------:R-:W-:-:S04]  /*4c00*/  IMAD.HI.U32 R76, R245, R80, RZ ;  /* 0x00000050f54c7227 */ /* 0x000fc800078e00ff */
[C---:B------:R-:W-:Y:S02]  /*4c10*/  IMAD R75, R248.reuse, R75, R77 ;  /* 0x0000004bf84b7224 */ /* 0x040fe400078e024d */
[----:B------:R-:W-:Y:S02]  /*4c20*/  IMAD.MOV R67, RZ, RZ, -R67 ;  /* 0x000000ffff437224 */ /* 0x000fe400078e0a43 */
[----:B------:R-:W-:Y:S02]  /*4c30*/  IMAD.MOV R79, RZ, RZ, -R74 ;  /* 0x000000ffff4f7224 */ /* 0x000fe400078e0a4a */
[----:B------:R-:W-:Y:S02]  /*4c40*/  IMAD.MOV R77, RZ, RZ, -R76 ;  /* 0x000000ffff4d7224 */ /* 0x000fe400078e0a4c */
[----:B------:R-:W-:Y:S01]  /*4c50*/  @!P6 IMAD.IADD R73, R73, 0x1, -R248 ;  /* 0x000000014949e824 */ /* 0x000fe200078e0af8 */
[C---:B------:R-:W-:Y:S01]  /*4c60*/  ISETP.GT.U32.AND P6, PT, R248.reuse, R75, PT ;  /* 0x0000004bf800720c */ /* 0x040fe20003fc4070 */
[----:B------:R-:W-:-:S02]  /*4c70*/  IMAD R76, R248, R67, R81 ;  /* 0x00000043f84c7224 */ /* 0x000fc400078e0251 */
[----:B------:R-:W-:Y:S02]  /*4c80*/  IMAD.MOV.U32 R67, RZ, RZ, R69 ;  /* 0x000000ffff437224 */ /* 0x000fe400078e0045 */
[----:B------:R-:W-:Y:S01]  /*4c90*/  IMAD R74, R248, R79, R78 ;  /* 0x0000004ff84a7224 */ /* 0x000fe200078e024e */
[----:B------:R-:W-:Y:S01]  /*4ca0*/  IABS R79, R87 ;  /* 0x00000057004f7213 */ /* 0x000fe20000000000 */
[----:B------:R-:W-:Y:S02]  /*4cb0*/  IMAD.MOV.U32 R69, RZ, RZ, R71 ;  /* 0x000000ffff457224 */ /* 0x000fe400078e0047 */
[--C-:B------:R-:W-:Y:S01]  /*4cc0*/  @!P3 IMAD.IADD R72, R72, 0x1, -R248.reuse ;  /* 0x000000014848b824 */ /* 0x100fe200078e0af8 */
[C---:B------:R-:W-:Y:S01]  /*4cd0*/  ISETP.GT.U32.AND P3, PT, R248.reuse, R70, PT ;  /* 0x00000046f800720c */ /* 0x040fe20003f64070 */
[----:B------:R-:W-:Y:S01]  /*4ce0*/  @!P0 IMAD.MOV R69, RZ, RZ, -R69 ;  /* 0x000000ffff458224 */ /* 0x000fe200078e0a45 */
[C---:B------:R-:W-:Y:S01]  /*4cf0*/  ISETP.GT.U32.AND P0, PT, R248.reuse, R74, PT ;  /* 0x0000004af800720c */ /* 0x040fe20003f04070 */
[----:B------:R-:W-:Y:S01]  /*4d00*/  @!P1 IMAD.MOV R67, RZ, RZ, -R67 ;  /* 0x000000ffff439224 */ /* 0x000fe200078e0a43 */
[C---:B------:R-:W-:Y:S01]  /*4d10*/  ISETP.GT.U32.AND P1, PT, R248.reuse, R73, PT ;  /* 0x00000049f800720c */ /* 0x040fe20003f24070 */
[----:B------:R-:W-:Y:S01]  /*4d20*/  @!P6 IMAD.IADD R75, R75, 0x1, -R248 ;  /* 0x000000014b4be824 */ /* 0x000fe200078e0af8 */
[C---:B------:R-:W-:Y:S01]  /*4d30*/  ISETP.GT.U32.AND P6, PT, R248.reuse, R72, PT ;  /* 0x00000048f800720c */ /* 0x040fe20003fc4070 */
[C---:B------:R-:W-:Y:S01]  /*4d40*/  IMAD R77, R248.reuse, R77, R80 ;  /* 0x0000004df84d7224 */ /* 0x040fe200078e0250 */
[----:B------:R-:W-:Y:S01]  /*4d50*/  IABS R80, R88 ;  /* 0x0000005800507213 */ /* 0x000fe20000000000 */
[----:B------:R-:W-:Y:S01]  /*4d60*/  @!P4 IMAD.MOV R68, RZ, RZ, -R68 ;  /* 0x000000ffff44c224 */ /* 0x000fe200078e0a44 */
[----:B------:R-:W-:Y:S01]  /*4d70*/  ISETP.GT.U32.AND P4, PT, R248, R75, PT ;  /* 0x0000004bf800720c */ /* 0x000fe20003f84070 */
[----:B------:R-:W-:-:S04]  /*4d80*/  IMAD.HI.U32 R71, R245, R79, RZ ;  /* 0x0000004ff5477227 */ /* 0x000fc800078e00ff */
[--C-:B------:R-:W-:Y:S01]  /*4d90*/  @!P3 IMAD.IADD R70, R70, 0x1, -R248.reuse ;  /* 0x000000014646b824 */ /* 0x100fe200078e0af8 */
[----:B------:R-:W-:Y:S01]  /*4da0*/  ISETP.GT.U32.AND P3, PT, R248, R77, PT ;  /* 0x0000004df800720c */ /* 0x000fe20003f64070 */
[----:B------:R-:W-:Y:S01]  /*4db0*/  @!P0 IMAD.IADD R74, R74, 0x1, -R248 ;  /* 0x000000014a4a8824 */ /* 0x000fe200078e0af8 */
[----:B------:R-:W-:Y:S01]  /*4dc0*/  ISETP.GE.AND P0, PT, R84, RZ, PT ;  /* 0x000000ff5400720c */ /* 0x000fe20003f06270 */
[----:B------:R-:W-:Y:S01]  /*4dd0*/  @!P5 IMAD.MOV R70, RZ, RZ, -R70 ;  /* 0x000000ffff46d224 */ /* 0x000fe200078e0a46 */
[----:B------:R-:W-:Y:S01]  /*4de0*/  LOP3.LUT R84, R244, 0xae, RZ, 0xfc, !PT ;  /* 0x000000aef4547812 */ /* 0x000fe200078efcff */
[----:B------:R-:W-:Y:S01]  /*4df0*/  IMAD.HI.U32 R78, R245, R80, RZ ;  /* 0x00000050f54e7227 */ /* 0x000fe200078e00ff */
[----:B------:R-:W-:-:S03]  /*4e00*/  ISETP.GT.U32.AND P5, PT, R248, R74, PT ;  /* 0x0000004af800720c */ /* 0x000fc60003fa4070 */
[--C-:B------:R-:W-:Y:S01]  /*4e10*/  @!P1 IMAD.IADD R73, R73, 0x1, -R248.reuse ;  /* 0x0000000149499824 */ /* 0x100fe200078e0af8 */
[----:B------:R-:W-:Y:S01]  /*4e20*/  ISETP.GE.AND P1, PT, R82, RZ, PT ;  /* 0x000000ff5200720c */ /* 0x000fe20003f26270 */
[----:B------:R-:W-:Y:S01]  /*4e30*/  @!P6 IMAD.IADD R72, R72, 0x1, -R248 ;  /* 0x000000014848e824 */ /* 0x000fe200078e0af8 */
[C---:B------:R-:W-:Y:S01]  /*4e40*/  ISETP.GT.U32.AND P6, PT, R248.reuse, R76, PT ;  /* 0x0000004cf800720c */ /* 0x040fe20003fc4070 */
[----:B------:R-:W-:Y:S02]  /*4e50*/  IMAD.MOV R81, RZ, RZ, -R78 ;  /* 0x000000ffff517224 */ /* 0x000fe400078e0a4e */
[----:B------:R-:W-:Y:S02]  /*4e60*/  IMAD.MOV R71, RZ, RZ, -R71 ;  /* 0x000000ffff477224 */ /* 0x000fe400078e0a47 */
[----:B------:R-:W-:Y:S01]  /*4e70*/  IMAD R78, R248, R81, R80 ;  /* 0x00000051f84e7224 */ /* 0x000fe200078e0250 */
[----:B------:R-:W-:Y:S01]  /*4e80*/  LOP3.LUT R80, R244, 0xac, RZ, 0xfc, !PT ;  /* 0x000000acf4507812 */ /* 0x000fe200078efcff */
[--C-:B------:R-:W-:Y:S01]  /*4e90*/  @!P4 IMAD.IADD R75, R75, 0x1, -R248.reuse ;  /* 0x000000014b4bc824 */ /* 0x100fe200078e0af8 */
[----:B------:R-:W-:Y:S01]  /*4ea0*/  ISETP.GE.AND P4, PT, R83, RZ, PT ;  /* 0x000000ff5300720c */ /* 0x000fe20003f86270 */
[----:B------:R-:W-:Y:S01]  /*4eb0*/  IMAD R79, R248, R71, R79 ;  /* 0x00000047f84f7224 */ /* 0x000fe200078e024f */
[----:B------:R-:W-:Y:S01]  /*4ec0*/  IABS R81, R80 ;  /* 0x0000005000517213 */ /* 0x000fe20000000000 */
[--C-:B------:R-:W-:Y:S01]  /*4ed0*/  @!P5 IMAD.IADD R74, R74, 0x1, -R248.reuse ;  /* 0x000000014a4ad824 */ /* 0x100fe200078e0af8 */
[----:B------:R-:W-:Y:S01]  /*4ee0*/  ISETP.GT.U32.AND P5, PT, R248, R78, PT ;  /* 0x0000004ef800720c */ /* 0x000fe20003fa4070 */
[----:B------:R-:W-:Y:S01]  /*4ef0*/  @!P6 IMAD.IADD R76, R76, 0x1, -R248 ;  /* 0x000000014c4ce824 */ /* 0x000fe200078e0af8 */
[----:B------:R-:W-:Y:S01]  /*4f00*/  IABS R83, R84 ;  /* 0x0000005400537213 */ /* 0x000fe20000000000 */
[----:B------:R-:W-:Y:S01]  /*4f10*/  @!P1 IMAD.MOV R72, RZ, RZ, -R72 ;  /* 0x000000ffff489224 */ /* 0x000fe200078e0a48 */
[C---:B------:R-:W-:Y:S01]  /*4f20*/  ISETP.GT.U32.AND P1, PT, R248.reuse, R79, PT ;  /* 0x0000004ff800720c */ /* 0x040fe20003f24070 */
[----:B------:R-:W-:Y:S01]  /*4f30*/  IMAD.MOV.U32 R71, RZ, RZ, R73 ;  /* 0x000000ffff477224 */ /* 0x000fe200078e0049 */
[----:B------:R-:W-:Y:S01]  /*4f40*/  ISETP.GT.U32.AND P6, PT, R248, R76, PT ;  /* 0x0000004cf800720c */ /* 0x000fe20003fc4070 */
[----:B------:R-:W-:-:S02]  /*4f50*/  IMAD.MOV.U32 R73, RZ, RZ, R75 ;  /* 0x000000ffff497224 */ /* 0x000fc400078e004b */
[----:B------:R-:W-:Y:S01]  /*4f60*/  IMAD.HI.U32 R75, R245, R81, RZ ;  /* 0x00000051f54b7227 */ /* 0x000fe200078e00ff */
[----:B------:R-:W-:-:S03]  /*4f70*/  @!P2 IADD3 R71, -R71, RZ, RZ ;  /* 0x000000ff4747a210 */ /* 0x000fc60007ffe1ff */
[----:B------:R-:W-:Y:S01]  /*4f80*/  @!P4 IMAD.MOV R73, RZ, RZ, -R73 ;  /* 0x000000ffff49c224 */ /* 0x000fe200078e0a49 */
[----:B------:R-:W-:Y:S01]  /*4f90*/  ISETP.GE.AND P4, PT, R86, RZ, PT ;  /* 0x000000ff5600720c */ /* 0x000fe20003f86270 */
[--C-:B------:R-:W-:Y:S02]  /*4fa0*/  @!P5 IMAD.IADD R78, R78, 0x1, -R248.reuse ;  /* 0x000000014e4ed824 */ /* 0x100fe400078e0af8 */
[--C-:B------:R-:W-:Y:S01]  /*4fb0*/  @!P3 IMAD.IADD R77, R77, 0x1, -R248.reuse ;  /* 0x000000014d4db824 */ /* 0x100fe200078e0af8 */
[----:B------:R-:W-:Y:S01]  /*4fc0*/  ISETP.GE.AND P3, PT, R85, RZ, PT ;  /* 0x000000ff5500720c */ /* 0x000fe20003f66270 */
[----:B------:R-:W-:Y:S01]  /*4fd0*/  @!P1 IMAD.IADD R79, R79, 0x1, -R248 ;  /* 0x000000014f4f9824 */ /* 0x000fe200078e0af8 */
[----:B------:R-:W-:Y:S01]  /*4fe0*/  ISETP.GE.AND P1, PT, R80, RZ, PT ;  /* 0x000000ff5000720c */ /* 0x000fe20003f26270 */
[----:B------:R-:W-:Y:S01]  /*4ff0*/  IMAD.MOV R82, RZ, RZ, -R75 ;  /* 0x000000ffff527224 */ /* 0x000fe200078e0a4b */
[C---:B------:R-:W-:Y:S01]  /*5000*/  ISETP.GT.U32.AND P5, PT, R248.reuse, R78, PT ;  /* 0x0000004ef800720c */ /* 0x040fe20003fa4070 */
[----:B------:R-:W-:Y:S01]  /*5010*/  IMAD.HI.U32 R80, R245, R83, RZ ;  /* 0x00000053f5507227 */ /* 0x000fe200078e00ff */
[----:B------:R-:W-:-:S03]  /*5020*/  ISETP.GT.U32.AND P2, PT, R248, R77, PT ;  /* 0x0000004df800720c */ /* 0x000fc60003f44070 */
[----:B------:R-:W-:Y:S01]  /*5030*/  @!P6 IMAD.IADD R76, R76, 0x1, -R248 ;  /* 0x000000014c4ce824 */ /* 0x000fe200078e0af8 */
[----:B------:R-:W-:Y:S01]  /*5040*/  ISETP.GE.AND P6, PT, R88, RZ, PT ;  /* 0x000000ff5800720c */ /* 0x000fe20003fc6270 */
[----:B------:R-:W-:Y:S01]  /*5050*/  IMAD R81, R248, R82, R81 ;  /* 0x00000052f8517224 */ /* 0x000fe200078e0251 */
[C---:B------:R-:W-:Y:S01]  /*5060*/  LOP3.LUT R82, R244.reuse, 0xb2, RZ, 0xfc, !PT ;  /* 0x000000b2f4527812 */ /* 0x040fe200078efcff */
[----:B------:R-:W-:Y:S01]  /*5070*/  IMAD.MOV R80, RZ, RZ, -R80 ;  /* 0x000000ffff507224 */ /* 0x000fe200078e0a50 */
[----:B------:R-:W-:Y:S01]  /*5080*/  LOP3.LUT R88, R244, 0xb6, RZ, 0xfc, !PT ;  /* 0x000000b6f4587812 */ /* 0x000fe200078efcff */
[----:B------:R-:W-:Y:S01]  /*5090*/  @!P4 IMAD.MOV R76, RZ, RZ, -R76 ;  /* 0x000000ffff4cc224 */ /* 0x000fe200078e0a4c */
[C---:B------:R-:W-:Y:S01]  /*50a0*/  ISETP.GT.U32.AND P4, PT, R248.reuse, R81, PT ;  /* 0x00000051f800720c */ /* 0x040fe20003f84070 */
[----:B------:R-:W-:Y:S01]  /*50b0*/  @!P0 IMAD.MOV R74, RZ, RZ, -R74 ;  /* 0x000000ffff4a8224 */ /* 0x000fe200078e0a4a */
[C---:B------:R-:W-:Y:S01]  /*50c0*/  ISETP.GT.U32.AND P0, PT, R248.reuse, R79, PT ;  /* 0x0000004ff800720c */ /* 0x040fe20003f04070 */
[----:B------:R-:W-:Y:S01]  /*50d0*/  IMAD R80, R248, R80, R83 ;  /* 0x00000050f8507224 */ /* 0x000fe200078e0253 */
[----:B------:R-:W-:Y:S01]  /*50e0*/  IABS R85, R82 ;  /* 0x0000005200557213 */ /* 0x000fe20000000000 */
[----:B------:R-:W-:-:S02]  /*50f0*/  @!P5 IMAD.IADD R78, R78, 0x1, -R248 ;  /* 0x000000014e4ed824 */ /* 0x000fc400078e0af8 */
[----:B------:R-:W-:Y:S01]  /*5100*/  @!P2 IMAD.IADD R77, R77, 0x1, -R248 ;  /* 0x000000014d4da824 */ /* 0x000fe200078e0af8 */
[----:B------:R-:W-:Y:S01]  /*5110*/  ISETP.GT.U32.AND P5, PT, R248, R80, PT ;  /* 0x00000050f800720c */ /* 0x000fe20003fa4070 */
[----:B------:R-:W-:Y:S01]  /*5120*/  @!P6 IMAD.MOV R78, RZ, RZ, -R78 ;  /* 0x000000ffff4ee224 */ /* 0x000fe200078e0a4e */
[----:B------:R-:W-:Y:S01]  /*5130*/  ISETP.GE.AND P2, PT, R87, RZ, PT ;  /* 0x000000ff5700720c */ /* 0x000fe20003f46270 */
[----:B------:R-:W-:Y:S01]  /*5140*/  IMAD.MOV.U32 R75, RZ, RZ, R77 ;  /* 0x000000ffff4b7224 */ /* 0x000fe200078e004d */
[C---:B------:R-:W-:Y:S01]  /*5150*/  LOP3.LUT R77, R244.reuse, 0xb0, RZ, 0xfc, !PT ;  /* 0x000000b0f44d7812 */ /* 0x040fe200078efcff */
[--C-:B------:R-:W-:Y:S01]  /*5160*/  @!P4 IMAD.IADD R81, R81, 0x1, -R248.reuse ;  /* 0x000000015151c824 */ /* 0x100fe200078e0af8 */
[----:B------:R-:W-:Y:S01]  /*5170*/  LOP3.LUT R87, R244, 0xb4, RZ, 0xfc, !PT ;  /* 0x000000b4f4577812 */ /* 0x000fe200078efcff */
[--C-:B------:R-:W-:Y:S01]  /*5180*/  @!P0 IMAD.IADD R79, R79, 0x1, -R248.reuse ;  /* 0x000000014f4f8824 */ /* 0x100fe200078e0af8 */
[----:B------:R-:W-:Y:S01]  /*5190*/  IABS R83, R77 ;  /* 0x0000004d00537213 */ /* 0x000fe20000000000 */
[----:B------:R-:W-:Y:S01]  /*51a0*/  @!P3 IMAD.MOV R75, RZ, RZ, -R75 ;  /* 0x000000ffff4bb224 */ /* 0x000fe200078e0a4b */
[----:B------:R-:W-:Y:S01]  /*51b0*/  ISETP.GE.AND P0, PT, R77, RZ, PT ;  /* 0x000000ff4d00720c */ /* 0x000fe20003f06270 */
[----:B------:R-:W-:Y:S01]  /*51c0*/  IMAD.MOV.U32 R77, RZ, RZ, R79 ;  /* 0x000000ffff4d7224 */ /* 0x000fe200078e004f */
[----:B------:R-:W-:Y:S01]  /*51d0*/  ISETP.GT.U32.AND P4, PT, R248, R81, PT ;  /* 0x00000051f800720c */ /* 0x000fe20003f84070 */
[----:B------:R-:W-:Y:S01]  /*51e0*/  @!P5 IMAD.IADD R80, R80, 0x1, -R248 ;  /* 0x000000015050d824 */ /* 0x000fe200078e0af8 */
[----:B------:R-:W-:Y:S01]  /*51f0*/  IABS R86, R87 ;  /* 0x0000005700567213 */ /* 0x000fe20000000000 */
[----:B------:R-:W-:Y:S01]  /*5200*/  IMAD.HI.U32 R79, R245, R83, RZ ;  /* 0x00000053f54f7227 */ /* 0x000fe200078e00ff */
[----:B------:R-:W-:-:S02]  /*5210*/  ISETP.GE.AND P3, PT, R84, RZ, PT ;  /* 0x000000ff5400720c */ /* 0x000fc40003f66270 */
[----:B------:R-:W-:Y:S01]  /*5220*/  ISETP.GT.U32.AND P5, PT, R248, R80, PT ;  /* 0x00000050f800720c */ /* 0x000fe20003fa4070 */
[----:B------:R-:W-:Y:S01]  /*5230*/  @!P2 IMAD.MOV R77, RZ, RZ, -R77 ;  /* 0x000000ffff4da224 */ /* 0x000fe200078e0a4d */
[----:B------:R-:W-:Y:S01]  /*5240*/  ISETP.GE.AND P2, PT, R82, RZ, PT ;  /* 0x000000ff5200720c */ /* 0x000fe20003f46270 */
[----:B------:R-:W-:Y:S01]  /*5250*/  IMAD.HI.U32 R82, R245, R85, RZ ;  /* 0x00000055f5527227 */ /* 0x000fe200078e00ff */
[----:B------:R-:W-:Y:S02]  /*5260*/  ISETP.GE.AND P6, PT, R87, RZ, PT ;  /* 0x000000ff5700720c */ /* 0x000fe40003fc6270 */
[----:B------:R-:W-:Y:S01]  /*5270*/  IABS R87, R91 ;  /* 0x0000005b00577213 */ /* 0x000fe20000000000 */
[----:B------:R-:W-:Y:S02]  /*5280*/  IMAD.MOV R79, RZ, RZ, -R79 ;  /* 0x000000ffff4f7224 */ /* 0x000fe400078e0a4f */
[----:B------:R-:W-:-:S04]  /*5290*/  IMAD.HI.U32 R84, R245, R86, RZ ;  /* 0x00000056f5547227 */ /* 0x000fc800078e00ff */
[----:B------:R-:W-:Y:S01]  /*52a0*/  IMAD.MOV R82, RZ, RZ, -R82 ;  /* 0x000000ffff527224 */ /* 0x000fe200078e0a52 */
[----:B------:R-:W-:Y:S01]  /*52b0*/  @!P5 IADD3 R80, R80, -R248, RZ ;  /* 0x800000f85050d210 */ /* 0x000fe20007ffe0ff */
[C---:B------:R-:W-:Y:S02]  /*52c0*/  IMAD R83, R248.reuse, R79, R83 ;  /* 0x0000004ff8537224 */ /* 0x040fe400078e0253 */
[----:B------:R-:W-:Y:S01]  /*52d0*/  IMAD.MOV R79, RZ, RZ, -R84 ;  /* 0x000000ffff4f7224 */ /* 0x000fe200078e0a54 */
[----:B------:R-:W-:Y:S01]  /*52e0*/  IABS R84, R88 ;  /* 0x0000005800547213 */ /* 0x000fe20000000000 */
[----:B------:R-:W-:Y:S01]  /*52f0*/  @!P4 IMAD.IADD R81, R81, 0x1, -R248 ;  /* 0x000000015151c824 */ /* 0x000fe200078e0af8 */
[C---:B------:R-:W-:Y:S01]  /*5300*/  ISETP.GT.U32.AND P4, PT, R248.reuse, R83, PT ;  /* 0x00000053f800720c */ /* 0x040fe20003f84070 */
[C---:B------:R-:W-:Y:S02]  /*5310*/  IMAD R82, R248.reuse, R82, R85 ;  /* 0x00000052f8527224 */ /* 0x040fe400078e0255 */
[----:B------:R-:W-:-:S02]  /*5320*/  IMAD R85, R248, R79, R86 ;  /* 0x0000004ff8557224 */ /* 0x000fc400078e0256 */
[----:B------:R-:W-:Y:S01]  /*5330*/  IMAD.MOV.U32 R79, RZ, RZ, R81 ;  /* 0x000000ffff4f7224 */ /* 0x000fe200078e0051 */
[----:B------:R-:W-:Y:S01]  /*5340*/  ISETP.GT.U32.AND P5, PT, R248, R82, PT ;  /* 0x00000052f800720c */ /* 0x000fe20003fa4070 */
[----:B------:R-:W-:-:S04]  /*5350*/  IMAD.HI.U32 R81, R245, R84, RZ ;  /* 0x00000054f5517227 */ /* 0x000fc800078e00ff */
[----:B------:R-:W-:Y:S01]  /*5360*/  @!P1 IMAD.MOV R79, RZ, RZ, -R79 ;  /* 0x000000ffff4f9224 */ /* 0x000fe200078e0a4f */
[C---:B------:R-:W-:Y:S01]  /*5370*/  ISETP.GT.U32.AND P1, PT, R248.reuse, R85, PT ;  /* 0x00000055f800720c */ /* 0x040fe20003f24070 */
[----:B------:R-:W-:Y:S02]  /*5380*/  @!P4 IMAD.IADD R83, R83, 0x1, -R248 ;  /* 0x000000015353c824 */ /* 0x000fe400078e0af8 */
[----:B------:R-:W-:Y:S02]  /*5390*/  IMAD.MOV R81, RZ, RZ, -R81 ;  /* 0x000000ffff517224 */ /* 0x000fe400078e0a51 */
[----:B------:R-:W-:Y:S01]  /*53a0*/  IMAD.HI.U32 R86, R245, R89, RZ ;  /* 0x00000059f5567227 */ /* 0x000fe200078e00ff */
[----:B------:R-:W-:-:S03]  /*53b0*/  ISETP.GT.U32.AND P4, PT, R248, R83, PT ;  /* 0x00000053f800720c */ /* 0x000fc60003f84070 */
[----:B------:R-:W-:Y:S02]  /*53c0*/  @!P5 IMAD.IADD R82, R82, 0x1, -R248 ;  /* 0x000000015252d824 */ /* 0x000fe400078e0af8 */
[C---:B------:R-:W-:Y:S02]  /*53d0*/  IMAD R84, R248.reuse, R81, R84 ;  /* 0x00000051f8547224 */ /* 0x040fe400078e0254 */
[----:B------:R-:W-:Y:S01]  /*53e0*/  @!P1 IMAD.IADD R85, R85, 0x1, -R248 ;  /* 0x0000000155559824 */ /* 0x000fe200078e0af8 */
[----:B------:R-:W-:Y:S01]  /*53f0*/  ISETP.GT.U32.AND P5, PT, R248, R82, PT ;  /* 0x00000052f800720c */ /* 0x000fe20003fa4070 */
[----:B------:R-:W-:Y:S01]  /*5400*/  @!P3 IMAD.MOV R80, RZ, RZ, -R80 ;  /* 0x000000ffff50b224 */ /* 0x000fe200078e0a50 */
[----:B------:R-:W-:Y:S01]  /*5410*/  ISETP.GE.AND P3, PT, R88, RZ, PT ;  /* 0x000000ff5800720c */ /* 0x000fe20003f66270 */
[----:B------:R-:W-:Y:S01]  /*5420*/  IMAD.HI.U32 R81, R245, R87, RZ ;  /* 0x00000057f5517227 */ /* 0x000fe200078e00ff */
[----:B------:R-:W-:-:S03]  /*5430*/  ISETP.GT.U32.AND P1, PT, R248, R85, PT ;  /* 0x00000055f800720c */ /* 0x000fc60003f24070 */
[----:B------:R-:W-:-:S04]  /*5440*/  IMAD.HI.U32 R88, R245, R90, RZ ;  /* 0x0000005af5587227 */ /* 0x000fc800078e00ff */
[----:B------:R-:W-:Y:S02]  /*5450*/  IMAD.MOV R86, RZ, RZ, -R86 ;  /* 0x000000ffff567224 */ /* 0x000fe400078e0a56 */
[--C-:B------:R-:W-:Y:S01]  /*5460*/  @!P4 IMAD.IADD R83, R83, 0x1, -R248.reuse ;  /* 0x000000015353c824 */ /* 0x100fe200078e0af8 */
[----:B------:R-:W-:Y:S01]  /*5470*/  ISETP.GT.U32.AND P4, PT, R248, R84, PT ;  /* 0x00000054f800720c */ /* 0x000fe20003f84070 */
[----:B------:R-:W-:Y:S02]  /*5480*/  IMAD.MOV R81, RZ, RZ, -R81 ;  /* 0x000000ffff517224 */ /* 0x000fe400078e0a51 */
[----:B------:R-:W-:Y:S01]  /*5490*/  @!P5 IMAD.IADD R82, R82, 0x1, -R248 ;  /* 0x000000015252d824 */ /* 0x000fe200078e0af8 */
[----:B------:R-:W-:Y:S01]  /*54a0*/  ISETP.GE.AND P5, PT, R91, RZ, PT ;  /* 0x000000ff5b00720c */ /* 0x000fe20003fa6270 */
[----:B------:R-:W-:Y:S01]  /*54b0*/  IMAD.MOV R91, RZ, RZ, -R88 ;  /* 0x000000ffff5b7224 */ /* 0x000fe200078e0a58 */
[----:B------:R-:W-:Y:S01]  /*54c0*/  IABS R88, R94 ;  /* 0x0000005e00587213 */ /* 0x000fe20000000000 */
[----:B------:R-:W-:-:S02]  /*54d0*/  IMAD R86, R248, R86, R89 ;  /* 0x00000056f8567224 */ /* 0x000fc400078e0259 */
[----:B------:R-:W-:Y:S02]  /*54e0*/  @!P1 IMAD.IADD R85, R85, 0x1, -R248 ;  /* 0x0000000155559824 */ /* 0x000fe400078e0af8 */
[C---:B------:R-:W-:Y:S01]  /*54f0*/  IMAD R87, R248.reuse, R81, R87 ;  /* 0x00000051f8577224 */ /* 0x040fe200078e0257 */
[C---:B------:R-:W-:Y:S01]  /*5500*/  ISETP.GT.U32.AND P1, PT, R248.reuse, R86, PT ;  /* 0x00000056f800720c */ /* 0x040fe20003f24070 */
[----:B------:R-:W-:Y:S02]  /*5510*/  IMAD.MOV.U32 R81, RZ, RZ, R83 ;  /* 0x000000ffff517224 */ /* 0x000fe400078e0053 */
[----:B------:R-:W-:Y:S01]  /*5520*/  IMAD R89, R248, R91, R90 ;  /* 0x0000005bf8597224 */ /* 0x000fe200078e025a */
[----:B------:R-:W-:Y:S01]  /*5530*/  LOP3.LUT R90, R244, 0xc0, RZ, 0xfc, !PT ;  /* 0x000000c0f45a7812 */ /* 0x000fe200078efcff */
[----:B------:R-:W-:Y:S02]  /*5540*/  IMAD.MOV.U32 R83, RZ, RZ, R85 ;  /* 0x000000ffff537224 */ /* 0x000fe400078e0055 */
[----:B------:R-:W-:Y:S01]  /*5550*/  @!P0 IMAD.MOV R81, RZ, RZ, -R81 ;  /* 0x000000ffff518224 */ /* 0x000fe200078e0a51 */
[C---:B------:R-:W-:Y:S01]  /*5560*/  ISETP.GT.U32.AND P0, PT, R248.reuse, R87, PT ;  /* 0x00000057f800720c */ /* 0x040fe20003f04070 */
[----:B------:R-:W-:Y:S01]  /*5570*/  @!P6 IMAD.MOV R83, RZ, RZ, -R83 ;  /* 0x000000ffff53e224 */ /* 0x000fe200078e0a53 */
[----:B------:R-:W-:Y:S01]  /*5580*/  ISETP.GT.U32.AND P6, PT, R248, R89, PT ;  /* 0x00000059f800720c */ /* 0x000fe20003fc4070 */
[----:B------:R-:W-:Y:S01]  /*5590*/  @!P4 IMAD.IADD R84, R84, 0x1, -R248 ;  /* 0x000000015454c824 */ /* 0x000fe200078e0af8 */
[----:B------:R-:W-:Y:S01]  /*55a0*/  IABS R91, R90 ;  /* 0x0000005a005b7213 */ /* 0x000fe20000000000 */
[----:B------:R-:W-:-:S03]  /*55b0*/  IMAD.HI.U32 R85, R245, R88, RZ ;  /* 0x00000058f5557227 */ /* 0x000fc600078e00ff */
[----:B------:R-:W-:Y:S01]  /*55c0*/  ISETP.GT.U32.AND P4, PT, R248, R84, PT ;  /* 0x00000054f800720c */ /* 0x000fe20003f84070 */
[----:B------:R-:W-:Y:S02]  /*55d0*/  IMAD.MOV R85, RZ, RZ, -R85 ;  /* 0x000000ffff557224 */ /* 0x000fe400078e0a55 */
[--C-:B------:R-:W-:Y:S02]  /*55e0*/  @!P1 IMAD.IADD R86, R86, 0x1, -R248.reuse ;  /* 0x0000000156569824 */ /* 0x100fe400078e0af8 */
[----:B------:R-:W-:Y:S01]  /*55f0*/  @!P0 IMAD.IADD R87, R87, 0x1, -R248 ;  /* 0x0000000157578824 */ /* 0x000fe200078e0af8 */
[----:B------:R-:W-:Y:S01]  /*5600*/  ISETP.GE.AND P0, PT, R94, RZ, PT ;  /* 0x000000ff5e00720c */ /* 0x000fe20003f06270 */
[C---:B------:R-:W-:Y:S02]  /*5610*/  IMAD R88, R248.reuse, R85, R88 ;  /* 0x00000055f8587224 */ /* 0x040fe400078e0258 */
[----:B------:R-:W-:Y:S01]  /*5620*/  IMAD.HI.U32 R85, R245, R91, RZ ;  /* 0x0000005bf5557227 */ /* 0x000fe200078e00ff */
[----:B------:R-:W-:-:S03]  /*5630*/  ISETP.GT.U32.AND P1, PT, R248, R87, PT ;  /* 0x00000057f800720c */ /* 0x000fc60003f24070 */
[--C-:B------:R-:W-:Y:S01]  /*5640*/  @!P6 IMAD.IADD R89, R89, 0x1, -R248.reuse ;  /* 0x000000015959e824 */ /* 0x100fe200078e0af8 */
[----:B------:R-:W-:Y:S01]  /*5650*/  ISETP.GT.U32.AND P6, PT, R248, R86, PT ;  /* 0x00000056f800720c */ /* 0x000fe20003fc4070 */
[----:B------:R-:W-:Y:S01]  /*5660*/  @!P4 IMAD.IADD R84, R84, 0x1, -R248 ;  /* 0x000000015454c824 */ /* 0x000fe200078e0af8 */
[----:B------:R-:W-:Y:S01]  /*5670*/  IADD3 R85, -R85, RZ, RZ ;  /* 0x000000ff55557210 */ /* 0x000fe20007ffe1ff */
[----:B------:R-:W-:Y:S01]  /*5680*/  @!P2 IMAD.MOV R82, RZ, RZ, -R82 ;  /* 0x000000ffff52a224 */ /* 0x000fe200078e0a52 */
[----:B------:R-:W-:Y:S01]  /*5690*/  ISETP.GE.AND P4, PT, R93, RZ, PT ;  /* 0x000000ff5d00720c */ /* 0x000fe20003f86270 */
[----:B------:R-:W-:Y:S01]  /*56a0*/  @!P3 IMAD.MOV R84, RZ, RZ, -R84 ;  /* 0x000000ffff54b224 */ /* 0x000fe200078e0a54 */
[C---:B------:R-:W-:Y:S01]  /*56b0*/  ISETP.GT.U32.AND P3, PT, R248.reuse, R89, PT ;  /* 0x00000059f800720c */ /* 0x040fe20003f64070 */
[----:B------:R-:W-:Y:S01]  /*56c0*/  IMAD R91, R248, R85, R91 ;  /* 0x00000055f85b7224 */ /* 0x000fe200078e025b */
[----:B------:R-:W-:Y:S01]  /*56d0*/  LOP3.LUT R93, R244, 0xc2, RZ, 0xfc, !PT ;  /* 0x000000c2f45d7812 */ /* 0x000fe200078efcff */
[----:B------:R-:W-:Y:S01]  /*56e0*/  @!P1 IMAD.IADD R87, R87, 0x1, -R248 ;  /* 0x0000000157579824 */ /* 0x000fe200078e0af8 */
[----:B------:R-:W-:-:S02]  /*56f0*/  ISETP.GT.U32.AND P1, PT, R248, R88, PT ;  /* 0x00000058f800720c */ /* 0x000fc40003f24070 */
[----:B------:R-:W-:Y:S01]  /*5700*/  IABS R94, R93 ;  /* 0x0000005d005e7213 */ /* 0x000fe20000000000 */
[----:B------:R-:W-:Y:S01]  /*5710*/  @!P6 IMAD.IADD R86, R86, 0x1, -R248 ;  /* 0x000000015656e824 */ /* 0x000fe200078e0af8 */
[----:B------:R-:W-:Y:S01]  /*5720*/  ISETP.GT.U32.AND P6, PT, R248, R91, PT ;  /* 0x0000005bf800720c */ /* 0x000fe20003fc4070 */
[----:B------:R-:W-:Y:S01]  /*5730*/  IMAD.MOV.U32 R85, RZ, RZ, R87 ;  /* 0x000000ffff557224 */ /* 0x000fe200078e0057 */
[----:B------:R-:W-:Y:S01]  /*5740*/  ISETP.GE.AND P2, PT, R92, RZ, PT ;  /* 0x000000ff5c00720c */ /* 0x000fe20003f46270 */
[----:B------:R-:W-:-:S04]  /*5750*/  IMAD.HI.U32 R92, R245, R95, RZ ;  /* 0x0000005ff55c7227 */ /* 0x000fc800078e00ff */
[----:B------:R-:W-:Y:S01]  /*5760*/  @!P3 IMAD.IADD R89, R89, 0x1, -R248 ;  /* 0x000000015959b824 */ /* 0x000fe200078e0af8 */
[----:B------:R-:W-:Y:S01]  /*5770*/  ISETP.GE.AND P3, PT, R90, RZ, PT ;  /* 0x000000ff5a00720c */ /* 0x000fe20003f66270 */
[----:B------:R-:W-:-:S04]  /*5780*/  IMAD.HI.U32 R90, R245, R94, RZ ;  /* 0x0000005ef55a7227 */ /* 0x000fc800078e00ff */
[--C-:B------:R-:W-:Y:S02]  /*5790*/  @!P6 IMAD.IADD R91, R91, 0x1, -R248.reuse ;  /* 0x000000015b5be824 */ /* 0x100fe400078e0af8 */
[----:B------:R-:W-:Y:S01]  /*57a0*/  @!P1 IMAD.IADD R88, R88, 0x1, -R248 ;  /* 0x0000000158589824 */ /* 0x000fe200078e0af8 */
[----:B------:R-:W-:Y:S01]  /*57b0*/  ISETP.GE.AND P1, PT, R93, RZ, PT ;  /* 0x000000ff5d00720c */ /* 0x000fe20003f26270 */
[----:B------:R-:W-:Y:S01]  /*57c0*/  IMAD.MOV R87, RZ, RZ, -R90 ;  /* 0x000000ffff577224 */ /* 0x000fe200078e0a5a */
[----:B------:R-:W-:Y:S01]  /*57d0*/  ISETP.GT.U32.AND P6, PT, R248, R91, PT ;  /* 0x0000005bf800720c */ /* 0x000fe20003fc4070 */
[----:B------:R-:W-:-:S04]  /*57e0*/  IMAD.HI.U32 R93, R245, R96, RZ ;  /* 0x00000060f55d7227 */ /* 0x000fc800078e00ff */
[----:B------:R-:W-:Y:S02]  /*57f0*/  IMAD.MOV R92, RZ, RZ, -R92 ;  /* 0x000000ffff5c7224 */ /* 0x000fe400078e0a5c */
[C---:B------:R-:W-:Y:S02]  /*5800*/  IMAD R90, R248.reuse, R87, R94 ;  /* 0x00000057f85a7224 */ /* 0x040fe400078e025e */
[----:B------:R-:W-:Y:S02]  /*5810*/  IMAD.MOV R97, RZ, RZ, -R93 ;  /* 0x000000ffff617224 */ /* 0x000fe400078e0a5d */
[C---:B------:R-:W-:Y:S01]  /*5820*/  IMAD R93, R248.reuse, R92, R95 ;  /* 0x0000005cf85d7224 */ /* 0x040fe200078e025f */
[----:B------:R-:W-:Y:S01]  /*5830*/  IABS R95, R100 ;  /* 0x00000064005f7213 */ /* 0x000fe20000000000 */
[----:B------:R-:W-:Y:S02]  /*5840*/  IMAD.MOV.U32 R87, RZ, RZ, R89 ;  /* 0x000000ffff577224 */ /* 0x000fe400078e0059 */
[----:B------:R-:W-:Y:S01]  /*5850*/  @!P2 IMAD.MOV R86, RZ, RZ, -R86 ;  /* 0x000000ffff56a224 */ /* 0x000fe200078e0a56 */
        /* <DEDUP_REMOVED lines=8> */
[----:B------:R-:W-:-:S03]  /*58e0*/  IABS R97, R102 ;  /* 0x0000006600617213 */ /* 0x000fc60000000000 */
[----:B------:R-:W-:Y:S02]  /*58f0*/  IMAD.MOV R94, RZ, RZ, -R89 ;  /* 0x000000ffff5e7224 */ /* 0x000fe400078e0a59 */
[----:B------:R-:W-:Y:S01]  /*5900*/  @!P2 IMAD.IADD R90, R90, 0x1, -R248 ;  /* 0x000000015a5aa824 */ /* 0x000fe200078e0af8 */
[----:B------:R-:W-:Y:S01]  /*5910*/  ISETP.GE.AND P2, PT, R99, RZ, PT ;  /* 0x000000ff6300720c */ /* 0x000fe20003f46270 */
[----:B------:R-:W-:-:S04]  /*5920*/  IMAD.HI.U32 R89, R245, R96, RZ ;  /* 0x00000060f5597227 */ /* 0x000fc800078e00ff */
[--C-:B------:R-:W-:Y:S01]  /*5930*/  @!P4 IMAD.IADD R93, R93, 0x1, -R248.reuse ;  /* 0x000000015d5dc824 */ /* 0x100fe200078e0af8 */
[----:B------:R-:W-:Y:S01]  /*5940*/  ISETP.GT.U32.AND P4, PT, R248, R90, PT ;  /* 0x0000005af800720c */ /* 0x000fe20003f84070 */
[----:B------:R-:W-:Y:S02]  /*5950*/  @!P6 IMAD.IADD R92, R92, 0x1, -R248 ;  /* 0x000000015c5ce824 */ /* 0x000fe400078e0af8 */
[----:B------:R-:W-:Y:S01]  /*5960*/  IMAD.MOV R89, RZ, RZ, -R89 ;  /* 0x000000ffff597224 */ /* 0x000fe200078e0a59 */
[C---:B------:R-:W-:Y:S01]  /*5970*/  ISETP.GT.U32.AND P6, PT, R248.reuse, R93, PT ;  /* 0x0000005df800720c */ /* 0x040fe20003fc4070 */
[C---:B------:R-:W-:Y:S02]  /*5980*/  IMAD R95, R248.reuse, R94, R95 ;  /* 0x0000005ef85f7224 */ /* 0x040fe400078e025f */
[----:B------:R-:W-:Y:S01]  /*5990*/  @!P5 IMAD.MOV R85, RZ, RZ, -R85 ;  /* 0x000000ffff55d224 */ /* 0x000fe200078e0a55 */
[C---:B------:R-:W-:Y:S01]  /*59a0*/  ISETP.GT.U32.AND P5, PT, R248.reuse, R88, PT ;  /* 0x00000058f800720c */ /* 0x040fe20003fa4070 */
[----:B------:R-:W-:-:S02]  /*59b0*/  IMAD R94, R248, R89, R96 ;  /* 0x00000059f85e7224 */ /* 0x000fc400078e0260 */
[----:B------:R-:W-:-:S04]  /*59c0*/  IMAD.HI.U32 R89, R245, R97, RZ ;  /* 0x00000061f5597227 */ /* 0x000fc800078e00ff */
[--C-:B------:R-:W-:Y:S01]  /*59d0*/  @!P4 IMAD.IADD R90, R90, 0x1, -R248.reuse ;  /* 0x000000015a5ac824 */ /* 0x100fe200078e0af8 */
[C---:B------:R-:W-:Y:S01]  /*59e0*/  ISETP.GT.U32.AND P4, PT, R248.reuse, R95, PT ;  /* 0x0000005ff800720c */ /* 0x040fe20003f84070 */
[--C-:B------:R-:W-:Y:S01]  /*59f0*/  @!P6 IMAD.IADD R93, R93, 0x1, -R248.reuse ;  /* 0x000000015d5de824 */ /* 0x100fe200078e0af8 */
[----:B------:R-:W-:Y:S01]  /*5a00*/  ISETP.GT.U32.AND P6, PT, R248, R94, PT ;  /* 0x0000005ef800720c */ /* 0x000fe20003fc4070 */
[----:B------:R-:W-:Y:S02]  /*5a10*/  IMAD.MOV R89, RZ, RZ, -R89 ;  /* 0x000000ffff597224 */ /* 0x000fe400078e0a59 */
[----:B------:R-:W-:Y:S01]  /*5a20*/  @!P5 IMAD.IADD R88, R88, 0x1, -R248 ;  /* 0x000000015858d824 */ /* 0x000fe200078e0af8 */
[----:B------:R-:W-:Y:S01]  /*5a30*/  ISETP.GE.AND P5, PT, R98, RZ, PT ;  /* 0x000000ff6200720c */ /* 0x000fe20003fa6270 */
[C---:B------:R-:W-:Y:S01]  /*5a40*/  IMAD R97, R248.reuse, R89, R97 ;  /* 0x00000059f8617224 */ /* 0x040fe200078e0261 */
[----:B------:R-:W-:Y:S01]  /*5a50*/  IABS R98, R103 ;  /* 0x0000006700627213 */ /* 0x000fe20000000000 */
[----:B------:R-:W-:Y:S01]  /*5a60*/  @!P0 IMAD.MOV R88, RZ, RZ, -R88 ;  /* 0x000000ffff588224 */ /* 0x000fe200078e0a58 */
[----:B------:R-:W-:Y:S01]  /*5a70*/  ISETP.GT.U32.AND P0, PT, R248, R92, PT ;  /* 0x0000005cf800720c */ /* 0x000fe20003f04070 */
[----:B------:R-:W-:-:S02]  /*5a80*/  IMAD.MOV.U32 R89, RZ, RZ, R91 ;  /* 0x000000ffff597224 */ /* 0x000fc400078e005b */
[----:B------:R-:W-:Y:S01]  /*5a90*/  @!P4 IADD3 R95, R95, -R248, RZ ;  /* 0x800000f85f5fc210 */ /* 0x000fe20007ffe0ff */
[----:B------:R-:W-:Y:S01]  /*5aa0*/  IMAD.HI.U32 R96, R245, R98, RZ ;  /* 0x00000062f5607227 */ /* 0x000fe200078e00ff */
[----:B------:R-:W-:-:S03]  /*5ab0*/  ISETP.GE.AND P4, PT, R101, RZ, PT ;  /* 0x000000ff6500720c */ /* 0x000fc60003f86270 */
[----:B------:R-:W-:Y:S01]  /*5ac0*/  @!P6 IMAD.IADD R94, R94, 0x1, -R248 ;  /* 0x000000015e5ee824 */ /* 0x000fe200078e0af8 */
[C---:B------:R-:W-:Y:S01]  /*5ad0*/  ISETP.GT.U32.AND P6, PT, R248.reuse, R95, PT ;  /* 0x0000005ff800720c */ /* 0x040fe20003fc4070 */
[----:B------:R-:W-:Y:S02]  /*5ae0*/  IMAD.MOV R99, RZ, RZ, -R96 ;  /* 0x000000ffff637224 */ /* 0x000fe400078e0a60 */
[----:B------:R-:W-:Y:S01]  /*5af0*/  @!P3 IMAD.MOV R89, RZ, RZ, -R89 ;  /* 0x000000ffff59b224 */ /* 0x000fe200078e0a59 */
[C---:B------:R-:W-:Y:S01]  /*5b00*/  ISETP.GT.U32.AND P3, PT, R248.reuse, R97, PT ;  /* 0x00000061f800720c */ /* 0x040fe20003f64070 */
[----:B------:R-:W-:Y:S01]  /*5b10*/  IMAD R96, R248, R99, R98 ;  /* 0x00000063f8607224 */ /* 0x000fe200078e0262 */
[----:B------:R-:W-:Y:S01]  /*5b20*/  LOP3.LUT R99, R244, 0xd2, RZ, 0xfc, !PT ;  /* 0x000000d2f4637812 */ /* 0x000fe200078efcff */
[----:B------:R-:W-:Y:S01]  /*5b30*/  @!P0 IMAD.IADD R92, R92, 0x1, -R248 ;  /* 0x000000015c5c8824 */ /* 0x000fe200078e0af8 */
[----:B------:R-:W-:Y:S01]  /*5b40*/  ISETP.GE.AND P0, PT, R100, RZ, PT ;  /* 0x000000ff6400720c */ /* 0x000fe20003f06270 */
[----:B------:R-:W-:Y:S01]  /*5b50*/  @!P1 IMAD.MOV R90, RZ, RZ, -R90 ;  /* 0x000000ffff5a9224 */ /* 0x000fe200078e0a5a */
[----:B------:R-:W-:Y:S01]  /*5b60*/  IABS R100, R104 ;  /* 0x0000006800647213 */ /* 0x000fe20000000000 */
[----:B------:R-:W-:Y:S01]  /*5b70*/  IMAD.MOV.U32 R91, RZ, RZ, R93 ;  /* 0x000000ffff5b7224 */ /* 0x000fe200078e005d */
        /* <DEDUP_REMOVED lines=8> */
[----:B------:R-:W-:Y:S02]  /*5c00*/  IMAD R99, R248, R93, R100 ;  /* 0x0000005df8637224 */ /* 0x000fe400078e0264 */
[----:B------:R-:W-:Y:S01]  /*5c10*/  @!P5 IMAD.MOV R91, RZ, RZ, -R91 ;  /* 0x000000ffff5bd224 */ /* 0x000fe200078e0a5b */
[----:B------:R-:W-:Y:S01]  /*5c20*/  ISETP.GE.AND P5, PT, R102, RZ, PT ;  /* 0x000000ff6600720c */ /* 0x000fe20003fa6270 */
[----:B------:R-:W-:Y:S01]  /*5c30*/  @!P6 IMAD.IADD R96, R96, 0x1, -R248 ;  /* 0x000000016060e824 */ /* 0x000fe200078e0af8 */
[----:B------:R-:W-:Y:S01]  /*5c40*/  ISETP.GT.U32.AND P6, PT, R248, R97, PT ;  /* 0x00000061f800720c */ /* 0x000fe20003fc4070 */
[----:B------:R-:W-:Y:S01]  /*5c50*/  IMAD.MOV.U32 R93, RZ, RZ, R95 ;  /* 0x000000ffff5d7224 */ /* 0x000fe200078e005f */
[----:B------:R-:W-:Y:S01]  /*5c60*/  LOP3.LUT R102, R244, 0xd4, RZ, 0xfc, !PT ;  /* 0x000000d4f4667812 */ /* 0x000fe200078efcff */
[----:B------:R-:W-:-:S03]  /*5c70*/  IMAD.HI.U32 R95, R245, R98, RZ ;  /* 0x00000062f55f7227 */ /* 0x000fc600078e00ff */
[----:B------:R-:W-:Y:S01]  /*5c80*/  IABS R101, R102 ;  /* 0x0000006600657213 */ /* 0x000fe20000000000 */
[----:B------:R-:W-:Y:S01]  /*5c90*/  @!P1 IMAD.IADD R94, R94, 0x1, -R248 ;  /* 0x000000015e5e9824 */ /* 0x000fe200078e0af8 */
[----:B------:R-:W-:Y:S01]  /*5ca0*/  ISETP.GE.AND P1, PT, R104, RZ, PT ;  /* 0x000000ff6800720c */ /* 0x000fe20003f26270 */
[----:B------:R-:W-:Y:S01]  /*5cb0*/  IMAD.MOV R95, RZ, RZ, -R95 ;  /* 0x000000ffff5f7224 */ /* 0x000fe200078e0a5f */
[----:B------:R-:W-:Y:S01]  /*5cc0*/  IABS R104, R109 ;  /* 0x0000006d00687213 */ /* 0x000fe20000000000 */
[----:B------:R-:W-:Y:S01]  /*5cd0*/  @!P4 IMAD.MOV R94, RZ, RZ, -R94 ;  /* 0x000000ffff5ec224 */ /* 0x000fe200078e0a5e */
[C---:B------:R-:W-:Y:S01]  /*5ce0*/  ISETP.GT.U32.AND P4, PT, R248.reuse, R99, PT ;  /* 0x00000063f800720c */ /* 0x040fe20003f84070 */
[----:B------:R-:W-:Y:S02]  /*5cf0*/  IMAD R98, R248, R95, R98 ;  /* 0x0000005ff8627224 */ /* 0x000fe400078e0262 */
[----:B------:R-:W-:-:S04]  /*5d00*/  IMAD.HI.U32 R95, R245, R101, RZ ;  /* 0x00000065f55f7227 */ /* 0x000fc800078e00ff */
[----:B------:R-:W-:Y:S01]  /*5d10*/  @!P6 IMAD.IADD R97, R97, 0x1, -R248 ;  /* 0x000000016161e824 */ /* 0x000fe200078e0af8 */
[C---:B------:R-:W-:Y:S01]  /*5d20*/  ISETP.GT.U32.AND P6, PT, R248.reuse, R98, PT ;  /* 0x00000062f800720c */ /* 0x040fe20003fc4070 */
[----:B------:R-:W-:Y:S02]  /*5d30*/  IMAD.MOV R95, RZ, RZ, -R95 ;  /* 0x000000ffff5f7224 */ /* 0x000fe400078e0a5f */
[----:B------:R-:W-:Y:S01]  /*5d40*/  @!P0 IMAD.MOV R93, RZ, RZ, -R93 ;  /* 0x000000ffff5d8224 */ /* 0x000fe200078e0a5d */
[C---:B------:R-:W-:Y:S01]  /*5d50*/  ISETP.GT.U32.AND P0, PT, R248.reuse, R96, PT ;  /* 0x00000060f800720c */ /* 0x040fe20003f04070 */
[----:B------:R-:W-:Y:S02]  /*5d60*/  IMAD R101, R248, R95, R101 ;  /* 0x0000005ff8657224 */ /* 0x000fe400078e0265 */
[----:B------:R-:W-:Y:S01]  /*5d70*/  @!P2 IMAD.MOV R92, RZ, RZ, -R92 ;  /* 0x000000ffff5ca224 */ /* 0x000fe200078e0a5c */
[----:B------:R-:W-:Y:S01]  /*5d80*/  ISETP.GE.AND P2, PT, R103, RZ, PT ;  /* 0x000000ff6700720c */ /* 0x000fe20003f46270 */
[----:B------:R-:W-:Y:S01]  /*5d90*/  IMAD.MOV.U32 R95, RZ, RZ, R97 ;  /* 0x000000ffff5f7224 */ /* 0x000fe200078e0061 */
[----:B------:R-:W-:Y:S01]  /*5da0*/  IABS R103, R105 ;  /* 0x0000006900677213 */ /* 0x000fe20000000000 */
[--C-:B------:R-:W-:Y:S01]  /*5db0*/  @!P4 IMAD.IADD R99, R99, 0x1, -R248.reuse ;  /* 0x000000016363c824 */ /* 0x100fe200078e0af8 */
[----:B------:R-:W-:Y:S01]  /*5dc0*/  ISETP.GE.AND P4, PT, R105, RZ, PT ;  /* 0x000000ff6900720c */ /* 0x000fe20003f86270 */
[----:B------:R-:W-:Y:S01]  /*5dd0*/  @!P6 IMAD.IADD R98, R98, 0x1, -R248 ;  /* 0x000000016262e824 */ /* 0x000fe200078e0af8 */
[----:B------:R-:W-:Y:S01]  /*5de0*/  @!P5 IADD3 R95, -R95, RZ, RZ ;  /* 0x000000ff5f5fd210 */ /* 0x000fe20007ffe1ff */
[----:B------:R-:W-:Y:S01]  /*5df0*/  IMAD.HI.U32 R100, R245, R103, RZ ;  /* 0x00000067f5647227 */ /* 0x000fe200078e00ff */
[----:B------:R-:W-:-:S02]  /*5e00*/  ISETP.GT.U32.AND P5, PT, R248, R99, PT ;  /* 0x00000063f800720c */ /* 0x000fc40003fa4070 */
[----:B------:R-:W-:Y:S01]  /*5e10*/  ISETP.GT.U32.AND P6, PT, R248, R98, PT ;  /* 0x00000062f800720c */ /* 0x000fe20003fc4070 */
[----:B------:R-:W-:Y:S01]  /*5e20*/  @!P0 IMAD.IADD R96, R96, 0x1, -R248 ;  /* 0x0000000160608824 */ /* 0x000fe200078e0af8 */
[----:B------:R-:W-:Y:S01]  /*5e30*/  ISETP.GE.AND P0, PT, R102, RZ, PT ;  /* 0x000000ff6600720c */ /* 0x000fe20003f06270 */
[----:B------:R-:W-:Y:S02]  /*5e40*/  IMAD.MOV R100, RZ, RZ, -R100 ;  /* 0x000000ffff647224 */ /* 0x000fe400078e0a64 */
[----:B------:R-:W-:-:S04]  /*5e50*/  IMAD.HI.U32 R102, R245, R104, RZ ;  /* 0x00000068f5667227 */ /* 0x000fc800078e00ff */
[C---:B------:R-:W-:Y:S02]  /*5e60*/  IMAD R100, R248.reuse, R100, R103 ;  /* 0x00000064f8647224 */ /* 0x040fe400078e0267 */
[----:B------:R-:W-:Y:S01]  /*5e70*/  @!P2 IMAD.MOV R96, RZ, RZ, -R96 ;  /* 0x000000ffff60a224 */ /* 0x000fe200078e0a60 */
[C---:B------:R-:W-:Y:S01]  /*5e80*/  ISETP.GT.U32.AND P2, PT, R248.reuse, R101, PT ;  /* 0x00000065f800720c */ /* 0x040fe20003f44070 */
[----:B------:R-:W-:Y:S02]  /*5e90*/  IMAD.MOV R97, RZ, RZ, -R102 ;  /* 0x000000ffff617224 */ /* 0x000fe400078e0a66 */
[----:B------:R-:W-:Y:S01]  /*5ea0*/  @!P5 IMAD.IADD R99, R99, 0x1, -R248 ;  /* 0x000000016363d824 */ /* 0x000fe200078e0af8 */
[C---:B------:R-:W-:Y:S01]  /*5eb0*/  ISETP.GT.U32.AND P5, PT, R248.reuse, R100, PT ;  /* 0x00000064f800720c */ /* 0x040fe20003fa4070 */
[----:B------:R-:W-:Y:S01]  /*5ec0*/  IMAD R103, R248, R97, R104 ;  /* 0x00000061f8677224 */ /* 0x000fe200078e0268 */
[----:B------:R-:W-:Y:S01]  /*5ed0*/  IABS R104, R110 ;  /* 0x0000006e00687213 */ /* 0x000fe20000000000 */
[----:B------:R-:W-:-:S02]  /*5ee0*/  @!P6 IMAD.IADD R98, R98, 0x1, -R248 ;  /* 0x000000016262e824 */ /* 0x000fc400078e0af8 */
[----:B------:R-:W-:Y:S01]  /*5ef0*/  IMAD.HI.U32 R102, R245, R106, RZ ;  /* 0x0000006af5667227 */ /* 0x000fe200078e00ff */
[----:B------:R-:W-:-:S03]  /*5f00*/  ISETP.GT.U32.AND P6, PT, R248, R103, PT ;  /* 0x00000067f800720c */ /* 0x000fc60003fc4070 */
[----:B------:R-:W-:Y:S01]  /*5f10*/  @!P2 IMAD.IADD R101, R101, 0x1, -R248 ;  /* 0x000000016565a824 */ /* 0x000fe200078e0af8 */
[----:B------:R-:W-:Y:S01]  /*5f20*/  ISETP.GE.AND P2, PT, R109, RZ, PT ;  /* 0x000000ff6d00720c */ /* 0x000fe20003f46270 */
[----:B------:R-:W-:-:S04]  /*5f30*/  IMAD.HI.U32 R97, R245, R104, RZ ;  /* 0x00000068f5617227 */ /* 0x000fc800078e00ff */
[--C-:B------:R-:W-:Y:S01]  /*5f40*/  @!P5 IMAD.IADD R100, R100, 0x1, -R248.reuse ;  /* 0x000000016464d824 */ /* 0x100fe200078e0af8 */
[C---:B------:R-:W-:Y:S01]  /*5f50*/  ISETP.GT.U32.AND P5, PT, R248.reuse, R101, PT ;  /* 0x00000065f800720c */ /* 0x040fe20003fa4070 */
[----:B------:R-:W-:Y:S02]  /*5f60*/  IMAD.MOV R105, RZ, RZ, -R97 ;  /* 0x000000ffff697224 */ /* 0x000fe400078e0a61 */
[----:B------:R-:W-:Y:S01]  /*5f70*/  @!P6 IMAD.IADD R103, R103, 0x1, -R248 ;  /* 0x000000016767e824 */ /* 0x000fe200078e0af8 */
[C---:B------:R-:W-:Y:S01]  /*5f80*/  ISETP.GT.U32.AND P6, PT, R248.reuse, R100, PT ;  /* 0x00000064f800720c */ /* 0x040fe20003fc4070 */
[----:B------:R-:W-:Y:S02]  /*5f90*/  IMAD.MOV.U32 R97, RZ, RZ, R99 ;  /* 0x000000ffff617224 */ /* 0x000fe400078e0063 */
[----:B------:R-:W-:Y:S02]  /*5fa0*/  IMAD.MOV R99, RZ, RZ, -R102 ;  /* 0x000000ffff637224 */ /* 0x000fe400078e0a66 */
[----:B------:R-:W-:-:S02]  /*5fb0*/  IMAD R102, R248, R105, R104 ;  /* 0x00000069f8667224 */ /* 0x000fc400078e0268 */
[C---:B------:R-:W-:Y:S02]  /*5fc0*/  IMAD R105, R248.reuse, R99, R106 ;  /* 0x00000063f8697224 */ /* 0x040fe400078e026a */
[----:B------:R-:W-:Y:S01]  /*5fd0*/  @!P5 IMAD.IADD R101, R101, 0x1, -R248 ;  /* 0x000000016565d824 */ /* 0x000fe200078e0af8 */
[----:B------:R-:W-:Y:S01]  /*5fe0*/  ISETP.GT.U32.AND P5, PT, R248, R102, PT ;  /* 0x00000066f800720c */ /* 0x000fe20003fa4070 */
[----:B------:R-:W-:-:S04]  /*5ff0*/  IMAD.HI.U32 R99, R245, R107, RZ ;  /* 0x0000006bf5637227 */ /* 0x000fc800078e00ff */
[----:B------:R-:W-:Y:S01]  /*6000*/  @!P6 IMAD.IADD R100, R100, 0x1, -R248 ;  /* 0x000000016464e824 */ /* 0x000fe200078e0af8 */
[----:B------:R-:W-:Y:S01]  /*6010*/  ISETP.GT.U32.AND P6, PT, R248, R105, PT ;  /* 0x00000069f800720c */ /* 0x000fe20003fc4070 */
[----:B------:R-:W-:-:S04]  /*6020*/  IMAD.HI.U32 R104, R245, R108, RZ ;  /* 0x0000006cf5687227 */ /* 0x000fc800078e00ff */
[----:B------:R-:W-:Y:S02]  /*6030*/  IMAD.MOV R99, RZ, RZ, -R99 ;  /* 0x000000ffff637224 */ /* 0x000fe400078e0a63 */
[----:B------:R-:W-:Y:S02]  /*6040*/  IMAD.MOV R109, RZ, RZ, -R104 ;  /* 0x000000ffff6d7224 */ /* 0x000fe400078e0a68 */
[C---:B------:R-:W-:Y:S02]  /*6050*/  IMAD R104, R248.reuse, R99, R107 ;  /* 0x00000063f8687224 */ /* 0x040fe400078e026b */
[----:B------:R-:W-:Y:S01]  /*6060*/  @!P1 IMAD.MOV R97, RZ, RZ, -R97 ;  /* 0x000000ffff619224 */ /* 0x000fe200078e0a61 */
[----:B------:R-:W-:Y:S01]  /*6070*/  ISETP.GT.U32.AND P1, PT, R248, R103, PT ;  /* 0x00000067f800720c */ /* 0x000fe20003f24070 */
[----:B------:R-:W-:Y:S01]  /*6080*/  @!P5 IMAD.IADD R102, R102, 0x1, -R248 ;  /* 0x000000016666d824 */ /* 0x000fe200078e0af8 */
[----:B------:R-:W-:Y:S01]  /*6090*/  ISETP.GT.U32.AND P5, PT, R248, R104, PT ;  /* 0x00000068f800720c */ /* 0x000fe20003fa4070 */
[----:B------:R-:W-:-:S02]  /*60a0*/  IMAD.MOV.U32 R99, RZ, RZ, R101 ;  /* 0x000000ffff637224 */ /* 0x000fc400078e0065 */
[----:B------:R-:W-:Y:S01]  /*60b0*/  @!P3 IMAD.MOV R98, RZ, RZ, -R98 ;  /* 0x000000ffff62b224 */ /* 0x000fe200078e0a62 */
[----:B------:R-:W-:Y:S01]  /*60c0*/  ISETP.GE.AND P3, PT, R110, RZ, PT ;  /* 0x000000ff6e00720c */ /* 0x000fe20003f66270 */
[----:B------:R-:W-:Y:S01]  /*60d0*/  IMAD R107, R248, R109, R108 ;  /* 0x0000006df86b7224 */ /* 0x000fe200078e026c */
[----:B------:R-:W-:Y:S01]  /*60e0*/  LOP3.LUT R110, R244, 0xe2, RZ, 0xfc, !PT ;  /* 0x000000e2f46e7812 */ /* 0x000fe200078efcff */
[----:B------:R-:W-:Y:S01]  /*60f0*/  @!P0 IMAD.MOV R99, RZ, RZ, -R99 ;  /* 0x000000ffff638224 */ /* 0x000fe200078e0a63 */
[C---:B------:R-:W-:Y:S01]  /*6100*/  ISETP.GT.U32.AND P0, PT, R248.reuse, R102, PT ;  /* 0x00000066f800720c */ /* 0x040fe20003f04070 */
[----:B------:R-:W-:Y:S01]  /*6110*/  @!P4 IMAD.MOV R100, RZ, RZ, -R100 ;  /* 0x000000ffff64c224 */ /* 0x000fe200078e0a64 */
[----:B------:R-:W-:Y:S01]  /*6120*/  ISETP.GT.U32.AND P4, PT, R248, R107, PT ;  /* 0x0000006bf800720c */ /* 0x000fe20003f84070 */
[--C-:B------:R-:W-:Y:S01]  /*6130*/  @!P6 IMAD.IADD R105, R105, 0x1, -R248.reuse ;  /* 0x000000016969e824 */ /* 0x100fe200078e0af8 */
[----:B------:R-:W-:Y:S01]  /*6140*/  IABS R106, R110 ;  /* 0x0000006e006a7213 */ /* 0x000fe20000000000 */
[--C-:B------:R-:W-:Y:S01]  /*6150*/  @!P1 IMAD.IADD R103, R103, 0x1, -R248.reuse ;  /* 0x0000000167679824 */ /* 0x100fe200078e0af8 */
[----:B------:R-:W-:Y:S01]  /*6160*/  ISETP.GE.AND P1, PT, R111, RZ, PT ;  /* 0x000000ff6f00720c */ /* 0x000fe20003f26270 */
[----:B------:R-:W-:Y:S01]  /*6170*/  @!P5 IMAD.IADD R104, R104, 0x1, -R248 ;  /* 0x000000016868d824 */ /* 0x000fe200078e0af8 */
[----:B------:R-:W-:Y:S01]  /*6180*/  ISETP.GT.U32.AND P6, PT, R248, R105, PT ;  /* 0x00000069f800720c */ /* 0x000fe20003fc4070 */
[----:B------:R-:W-:Y:S01]  /*6190*/  IMAD.HI.U32 R101, R245, R106, RZ ;  /* 0x0000006af5657227 */ /* 0x000fe200078e00ff */
[----:B------:R-:W-:-:S02]  /*61a0*/  LOP3.LUT R111, R244, 0xe4, RZ, 0xfc, !PT ;  /* 0x000000e4f46f7812 */ /* 0x000fc400078efcff */
[----:B------:R-:W-:Y:S01]  /*61b0*/  ISETP.GT.U32.AND P5, PT, R248, R104, PT ;  /* 0x00000068f800720c */ /* 0x000fe20003fa4070 */
[----:B------:R-:W-:Y:S01]  /*61c0*/  IMAD.MOV R109, RZ, RZ, -R101 ;  /* 0x000000ffff6d7224 */ /* 0x000fe200078e0a65 */
[----:B------:R-:W-:Y:S01]  /*61d0*/  @!P0 IADD3 R102, R102, -R248, RZ ;  /* 0x800000f866668210 */ /* 0x000fe20007ffe0ff */
[----:B------:R-:W-:Y:S01]  /*61e0*/  @!P4 IMAD.IADD R107, R107, 0x1, -R248 ;  /* 0x000000016b6bc824 */ /* 0x000fe200078e0af8 */
[----:B------:R-:W-:Y:S01]  /*61f0*/  IABS R108, R111 ;  /* 0x0000006f006c7213 */ /* 0x000fe20000000000 */
[C---:B------:R-:W-:Y:S01]  /*6200*/  IMAD R106, R248.reuse, R109, R106 ;  /* 0x0000006df86a7224 */ /* 0x040fe200078e026a */
[----:B------:R-:W-:Y:S01]  /*6210*/  ISETP.GE.AND P0, PT, R113, RZ, PT ;  /* 0x000000ff7100720c */ /* 0x000fe20003f06270 */
[----:B------:R-:W-:Y:S01]  /*6220*/  @!P3 IMAD.MOV R102, RZ, RZ, -R102 ;  /* 0x000000ffff66b224 */ /* 0x000fe200078e0a66 */
[----:B------:R-:W-:Y:S01]  /*6230*/  ISETP.GT.U32.AND P3, PT, R248, R107, PT ;  /* 0x0000006bf800720c */ /* 0x000fe20003f64070 */
[----:B------:R-:W-:Y:S01]  /*6240*/  IMAD.MOV.U32 R101, RZ, RZ, R103 ;  /* 0x000000ffff657224 */ /* 0x000fe200078e0067 */
[----:B------:R-:W-:Y:S01]  /*6250*/  ISETP.GE.AND P4, PT, R110, RZ, PT ;  /* 0x000000ff6e00720c */ /* 0x000fe20003f86270 */
[----:B------:R-:W-:Y:S01]  /*6260*/  @!P6 IMAD.IADD R105, R105, 0x1, -R248 ;  /* 0x000000016969e824 */ /* 0x000fe200078e0af8 */
[----:B------:R-:W-:Y:S01]  /*6270*/  ISETP.GT.U32.AND P6, PT, R248, R106, PT ;  /* 0x0000006af800720c */ /* 0x000fe20003fc4070 */
[----:B------:R-:W-:Y:S01]  /*6280*/  IMAD.HI.U32 R103, R245, R108, RZ ;  /* 0x0000006cf5677227 */ /* 0x000fe200078e00ff */
[----:B------:R-:W-:-:S02]  /*6290*/  LOP3.LUT R113, R244, 0xec, RZ, 0xfc, !PT ;  /* 0x000000ecf4717812 */ /* 0x000fc400078efcff */
[----:B------:R-:W-:Y:S01]  /*62a0*/  LOP3.LUT R110, R244, 0xe8, RZ, 0xfc, !PT ;  /* 0x000000e8f46e7812 */ /* 0x000fe200078efcff */
[----:B------:R-:W-:Y:S01]  /*62b0*/  IMAD.MOV R103, RZ, RZ, -R103 ;  /* 0x000000ffff677224 */ /* 0x000fe200078e0a67 */
[----:B------:R-:W-:Y:S01]  /*62c0*/  IABS R114, R113 ;  /* 0x0000007100727213 */ /* 0x000fe20000000000 */
[----:B------:R-:W-:Y:S01]  /*62d0*/  @!P5 IMAD.IADD R104, R104, 0x1, -R248 ;  /* 0x000000016868d824 */ /* 0x000fe200078e0af8 */
[----:B------:R-:W-:Y:S01]  /*62e0*/  ISETP.GE.AND P5, PT, R111, RZ, PT ;  /* 0x000000ff6f00720c */ /* 0x000fe20003fa6270 */
[----:B------:R-:W-:Y:S01]  /*62f0*/  IMAD R109, R248, R103, R108 ;  /* 0x00000067f86d7224 */ /* 0x000fe200078e026c */
[C---:B------:R-:W-:Y:S01]  /*6300*/  LOP3.LUT R108, R244.reuse, 0xe6, RZ, 0xfc, !PT ;  /* 0x000000e6f46c7812 */ /* 0x040fe200078efcff */
[--C-:B------:R-:W-:Y:S01]  /*6310*/  @!P3 IMAD.IADD R107, R107, 0x1, -R248.reuse ;  /* 0x000000016b6bb824 */ /* 0x100fe200078e0af8 */
[----:B------:R-:W-:Y:S01]  /*6320*/  LOP3.LUT R111, R244, 0xea, RZ, 0xfc, !PT ;  /* 0x000000eaf46f7812 */ /* 0x000fe200078efcff */
[----:B------:R-:W-:Y:S01]  /*6330*/  @!P6 IMAD.IADD R106, R106, 0x1, -R248 ;  /* 0x000000016a6ae824 */ /* 0x000fe200078e0af8 */
[----:B------:R-:W-:Y:S01]  /*6340*/  ISETP.GT.U32.AND P3, PT, R248, R109, PT ;  /* 0x0000006df800720c */ /* 0x000fe20003f64070 */
[----:B------:R-:W-:-:S02]  /*6350*/  IMAD.MOV.U32 R103, RZ, RZ, R105 ;  /* 0x000000ffff677224 */ /* 0x000fc400078e0069 */
[----:B------:R-:W-:Y:S01]  /*6360*/  IMAD.MOV.U32 R105, RZ, RZ, R107 ;  /* 0x000000ffff697224 */ /* 0x000fe200078e006b */
[----:B------:R-:W-:Y:S01]  /*6370*/  ISETP.GT.U32.AND P6, PT, R248, R106, PT ;  /* 0x0000006af800720c */ /* 0x000fe20003fc4070 */
[----:B------:R-:W-:Y:S01]  /*6380*/  @!P1 IMAD.MOV R103, RZ, RZ, -R103 ;  /* 0x000000ffff679224 */ /* 0x000fe200078e0a67 */
[----:B------:R-:W-:Y:S01]  /*6390*/  ISETP.GE.AND P1, PT, R108, RZ, PT ;  /* 0x000000ff6c00720c */ /* 0x000fe20003f26270 */
[----:B------:R-:W-:Y:S01]  /*63a0*/  @!P2 IMAD.MOV R101, RZ, RZ, -R101 ;  /* 0x000000ffff65a224 */ /* 0x000fe200078e0a65 */
[----:B------:R-:W-:Y:S01]  /*63b0*/  ISETP.GE.AND P2, PT, R112, RZ, PT ;  /* 0x000000ff7000720c */ /* 0x000fe20003f46270 */
[----:B------:R-:W-:Y:S01]  /*63c0*/  @!P0 IMAD.MOV R105, RZ, RZ, -R105 ;  /* 0x000000ffff698224 */ /* 0x000fe200078e0a69 */
[----:B------:R-:W-:Y:S02]  /*63d0*/  IABS R108, R108 ;  /* 0x0000006c006c7213 */ /* 0x000fe40000000000 */
[----:B------:R-:W-:Y:S01]  /*63e0*/  ISETP.GE.AND P0, PT, R111, RZ, PT ;  /* 0x000000ff6f00720c */ /* 0x000fe20003f06270 */
[----:B------:R-:W-:Y:S01]  /*63f0*/  @!P3 IMAD.IADD R109, R109, 0x1, -R248 ;  /* 0x000000016d6db824 */ /* 0x000fe200078e0af8 */
[----:B------:R-:W-:Y:S01]  /*6400*/  IABS R111, R111 ;  /* 0x0000006f006f7213 */ /* 0x000fe20000000000 */
[----:B------:R-:W-:Y:S01]  /*6410*/  IMAD.HI.U32 R107, R245, R108, RZ ;  /* 0x0000006cf56b7227 */ /* 0x000fe200078e00ff */
[----:B------:R-:W-:-:S02]  /*6420*/  IABS R112, R110 ;  /* 0x0000006e00707213 */ /* 0x000fc40000000000 */
[----:B------:R-:W-:Y:S01]  /*6430*/  ISETP.GT.U32.AND P3, PT, R248, R109, PT ;  /* 0x0000006df800720c */ /* 0x000fe20003f64070 */
[----:B------:R-:W-:Y:S01]  /*6440*/  @!P6 IMAD.IADD R106, R106, 0x1, -R248 ;  /* 0x000000016a6ae824 */ /* 0x000fe200078e0af8 */
[----:B------:R-:W-:Y:S01]  /*6450*/  ISETP.GE.AND P6, PT, R113, RZ, PT ;  /* 0x000000ff7100720c */ /* 0x000fe20003fc6270 */
[----:B------:R-:W-:Y:S02]  /*6460*/  IMAD.MOV.U32 R113, RZ, RZ, R111 ;  /* 0x000000ffff717224 */ /* 0x000fe400078e006f */
[----:B------:R-:W-:Y:S02]  /*6470*/  IMAD.MOV R111, RZ, RZ, -R107 ;  /* 0x000000ffff6f7224 */ /* 0x000fe400078e0a6b */
[----:B------:R-:W-:Y:S01]  /*6480*/  @!P2 IMAD.MOV R104, RZ, RZ, -R104 ;  /* 0x000000ffff68a224 */ /* 0x000fe200078e0a68 */
[----:B------:R-:W-:Y:S01]  /*6490*/  ISETP.GE.AND P2, PT, R110, RZ, PT ;  /* 0x000000ff6e00720c */ /* 0x000fe20003f46270 */
[----:B------:R-:W-:-:S04]  /*64a0*/  IMAD.HI.U32 R107, R245, R112, RZ ;  /* 0x00000070f56b7227 */ /* 0x000fc800078e00ff */
[----:B------:R-:W-:Y:S02]  /*64b0*/  IMAD R108, R248, R111, R108 ;  /* 0x0000006ff86c7224 */ /* 0x000fe400078e026c */
[----:B------:R-:W-:-:S04]  /*64c0*/  IMAD.HI.U32 R110, R245, R113, RZ ;  /* 0x00000071f56e7227 */ /* 0x000fc800078e00ff */
[----:B------:R-:W-:Y:S02]  /*64d0*/  IMAD.MOV R111, RZ, RZ, -R107 ;  /* 0x000000ffff6f7224 */ /* 0x000fe400078e0a6b */
[----:B------:R-:W-:Y:S01]  /*64e0*/  @!P4 IMAD.MOV R106, RZ, RZ, -R106 ;  /* 0x000000ffff6ac224 */ /* 0x000fe200078e0a6a */
[----:B------:R-:W-:Y:S01]  /*64f0*/  ISETP.GT.U32.AND P4, PT, R248, R108, PT ;  /* 0x0000006cf800720c */ /* 0x000fe20003f84070 */
[----:B------:R-:W-:-:S04]  /*6500*/  IMAD.HI.U32 R107, R245, R114, RZ ;  /* 0x00000072f56b7227 */ /* 0x000fc800078e00ff */
[----:B------:R-:W-:Y:S02]  /*6510*/  IMAD.MOV R110, RZ, RZ, -R110 ;  /* 0x000000ffff6e7224 */ /* 0x000fe400078e0a6e */
[--C-:B------:R-:W-:Y:S02]  /*6520*/  @!P3 IMAD.IADD R109, R109, 0x1, -R248.reuse ;  /* 0x000000016d6db824 */ /* 0x100fe400078e0af8 */
[----:B------:R-:W-:Y:S02]  /*6530*/  IMAD.MOV R115, RZ, RZ, -R107 ;  /* 0x000000ffff737224 */ /* 0x000fe400078e0a6b */
[----:B------:R-:W-:Y:S02]  /*6540*/  IMAD R110, R248, R110, R113 ;  /* 0x0000006ef86e7224 */ /* 0x000fe400078e0271 */
[----:B------:R-:W-:Y:S02]  /*6550*/  IMAD.MOV.U32 R107, RZ, RZ, R109 ;  /* 0x000000ffff6b7224 */ /* 0x000fe400078e006d */
[----:B------:R-:W-:-:S02]  /*6560*/  @!P4 IMAD.IADD R108, R108, 0x1, -R248 ;  /* 0x000000016c6cc824 */ /* 0x000fc400078e0af8 */
[----:B------:R-:W-:Y:S01]  /*6570*/  @!P5 IMAD.MOV R107, RZ, RZ, -R107 ;  /* 0x000000ffff6bd224 */ /* 0x000fe200078e0a6b */
[C---:B------:R-:W-:Y:S01]  /*6580*/  ISETP.GT.U32.AND P5, PT, R248.reuse, R110, PT ;  /* 0x0000006ef800720c */ /* 0x040fe20003fa4070 */
[C---:B------:R-:W-:Y:S01]  /*6590*/  IMAD R111, R248.reuse, R111, R112 ;  /* 0x0000006ff86f7224 */ /* 0x040fe200078e0270 */
[C---:B------:R-:W-:Y:S01]  /*65a0*/  ISETP.GT.U32.AND P4, PT, R248.reuse, R108, PT ;  /* 0x0000006cf800720c */ /* 0x040fe20003f84070 */
[C---:B------:R-:W-:Y:S01]  /*65b0*/  IMAD R113, R248.reuse, R115, R114 ;  /* 0x00000073f8717224 */ /* 0x040fe200078e0272 */
[----:B------:R-:W-:Y:S02]  /*65c0*/  IABS R115, R120 ;  /* 0x0000007800737213 */ /* 0x000fe40000000000 */
[----:B------:R-:W-:Y:S02]  /*65d0*/  ISETP.GT.U32.AND P3, PT, R248, R111, PT ;  /* 0x0000006ff800720c */ /* 0x000fe40003f64070 */
[----:B------:R-:W-:Y:S01]  /*65e0*/  IABS R114, R119 ;  /* 0x0000007700727213 */ /* 0x000fe20000000000 */
[----:B------:R-:W-:-:S04]  /*65f0*/  IMAD.HI.U32 R112, R245, R115, RZ ;  /* 0x00000073f5707227 */ /* 0x000fc800078e00ff */
[----:B------:R-:W-:Y:S01]  /*6600*/  @!P5 IADD3 R110, R110, -R248, RZ ;  /* 0x800000f86e6ed210 */ /* 0x000fe20007ffe0ff */
[----:B------:R-:W-:Y:S02]  /*6610*/  IMAD.MOV R116, RZ, RZ, -R112 ;  /* 0x000000ffff747224 */ /* 0x000fe400078e0a70 */
[--C-:B------:R-:W-:Y:S01]  /*6620*/  @!P4 IMAD.IADD R108, R108, 0x1, -R248.reuse ;  /* 0x000000016c6cc824 */ /* 0x100fe200078e0af8 */
[C---:B------:R-:W-:Y:S01]  /*6630*/  ISETP.GT.U32.AND P5, PT, R248.reuse, R110, PT ;  /* 0x0000006ef800720c */ /* 0x040fe20003fa4070 */
[C---:B------:R-:W-:Y:S01]  /*6640*/  IMAD R115, R248.reuse, R116, R115 ;  /* 0x00000074f8737224 */ /* 0x040fe200078e0273 */
[----:B------:R-:W-:Y:S01]  /*6650*/  ISETP.GT.U32.AND P4, PT, R248, R113, PT ;  /* 0x00000071f800720c */ /* 0x000fe20003f84070 */
[----:B------:R-:W-:Y:S02]  /*6660*/  @!P3 IMAD.IADD R111, R111, 0x1, -R248 ;  /* 0x000000016f6fb824 */ /* 0x000fe400078e0af8 */
[----:B------:R-:W-:-:S03]  /*6670*/  IMAD.HI.U32 R109, R245, R114, RZ ;  /* 0x00000072f56d7227 */ /* 0x000fc600078e00ff */
[----:B------:R-:W-:Y:S01]  /*6680*/  ISETP.GT.U32.AND P3, PT, R248, R111, PT ;  /* 0x0000006ff800720c */ /* 0x000fe20003f64070 */
[----:B------:R-:W-:Y:S02]  /*6690*/  IMAD.MOV R109, RZ, RZ, -R109 ;  /* 0x000000ffff6d7224 */ /* 0x000fe400078e0a6d */
[----:B------:R-:W-:Y:S02]  /*66a0*/  IMAD.MOV.U32 R116, RZ, RZ, R117 ;  /* 0x000000ffff747224 */ /* 0x000fe400078e0075 */
[--C-:B------:R-:W-:Y:S01]  /*66b0*/  @!P5 IMAD.IADD R110, R110, 0x1, -R248.reuse ;  /* 0x000000016e6ed824 */ /* 0x100fe200078e0af8 */
[C---:B------:R-:W-:Y:S01]  /*66c0*/  ISETP.GT.U32.AND P5, PT, R248.reuse, R115, PT ;  /* 0x00000073f800720c */ /* 0x040fe20003fa4070 */
[----:B------:R-:W-:Y:S01]  /*66d0*/  @!P4 IMAD.IADD R113, R113, 0x1, -R248 ;  /* 0x000000017171c824 */ /* 0x000fe200078e0af8 */
[----:B------:R-:W-:Y:S01]  /*66e0*/  ISETP.GE.AND P4, PT, R119, RZ, PT ;  /* 0x000000ff7700720c */ /* 0x000fe20003f86270 */
[----:B------:R-:W-:Y:S01]  /*66f0*/  IMAD R112, R248, R109, R114 ;  /* 0x0000006df8707224 */ /* 0x000fe200078e0272 */
[----:B------:R-:W-:Y:S01]  /*6700*/  IABS R119, R123 ;  /* 0x0000007b00777213 */ /* 0x000fe20000000000 */
[----:B------:R-:W-:-:S02]  /*6710*/  IMAD.MOV.U32 R117, RZ, RZ, R118 ;  /* 0x000000ffff757224 */ /* 0x000fc400078e0076 */
[----:B------:R-:W-:Y:S01]  /*6720*/  @!P1 IMAD.MOV R108, RZ, RZ, -R108 ;  /* 0x000000ffff6c9224 */ /* 0x000fe200078e0a6c */
[----:B------:R-:W-:Y:S01]  /*6730*/  ISETP.GT.U32.AND P1, PT, R248, R113, PT ;  /* 0x00000071f800720c */ /* 0x000fe20003f24070 */
[----:B------:R-:W-:-:S04]  /*6740*/  IMAD.HI.U32 R109, R245, R116, RZ ;  /* 0x00000074f56d7227 */ /* 0x000fc800078e00ff */
[----:B------:R-:W-:Y:S01]  /*6750*/  @!P3 IMAD.IADD R111, R111, 0x1, -R248 ;  /* 0x000000016f6fb824 */ /* 0x000fe200078e0af8 */
[----:B------:R-:W-:Y:S01]  /*6760*/  ISETP.GT.U32.AND P3, PT, R248, R112, PT ;  /* 0x00000070f800720c */ /* 0x000fe20003f64070 */
[----:B------:R-:W-:-:S04]  /*6770*/  IMAD.HI.U32 R114, R245, R117, RZ ;  /* 0x00000075f5727227 */ /* 0x000fc800078e00ff */
[----:B------:R-:W-:Y:S02]  /*6780*/  IMAD.MOV R109, RZ, RZ, -R109 ;  /* 0x000000ffff6d7224 */ /* 0x000fe400078e0a6d */
[----:B------:R-:W-:Y:S02]  /*6790*/  @!P5 IMAD.IADD R115, R115, 0x1, -R248 ;  /* 0x000000017373d824 */ /* 0x000fe400078e0af8 */
[----:B------:R-:W-:Y:S02]  /*67a0*/  IMAD.MOV R118, RZ, RZ, -R114 ;  /* 0x000000ffff767224 */ /* 0x000fe400078e0a72 */
[C---:B------:R-:W-:Y:S01]  /*67b0*/  IMAD R114, R248.reuse, R109, R116 ;  /* 0x0000006df8727224 */ /* 0x040fe200078e0274 */
[----:B------:R-:W-:Y:S01]  /*67c0*/  ISETP.GT.U32.AND P5, PT, R248, R115, PT ;  /* 0x00000073f800720c */ /* 0x000fe20003fa4070 */
[----:B------:R-:W-:Y:S02]  /*67d0*/  IMAD.MOV.U32 R109, RZ, RZ, R111 ;  /* 0x000000ffff6d7224 */ /* 0x000fe400078e006f */
[----:B------:R-:W-:-:S04]  /*67e0*/  IMAD.HI.U32 R111, R245, R119, RZ ;  /* 0x00000077f56f7227 */ /* 0x000fc800078e00ff */
[--C-:B------:R-:W-:Y:S01]  /*67f0*/  @!P1 IMAD.IADD R113, R113, 0x1, -R248.reuse ;  /* 0x0000000171719824 */ /* 0x100fe200078e0af8 */
[----:B------:R-:W-:Y:S01]  /*6800*/  ISETP.GT.U32.AND P1, PT, R248, R114, PT ;  /* 0x00000072f800720c */ /* 0x000fe20003f24070 */
[----:B------:R-:W-:Y:S02]  /*6810*/  IMAD.MOV R116, RZ, RZ, -R111 ;  /* 0x000000ffff747224 */ /* 0x000fe400078e0a6f */
[--C-:B------:R-:W-:Y:S01]  /*6820*/  @!P3 IMAD.IADD R112, R112, 0x1, -R248.reuse ;  /* 0x000000017070b824 */ /* 0x100fe200078e0af8 */
[----:B------:R-:W-:Y:S01]  /*6830*/  ISETP.GE.AND P3, PT, R120, RZ, PT ;  /* 0x000000ff7800720c */ /* 0x000fe20003f66270 */
[C---:B------:R-:W-:Y:S01]  /*6840*/  IMAD R117, R248.reuse, R118, R117 ;  /* 0x00000076f8757224 */ /* 0x040fe200078e0275 */
[----:B------:R-:W-:Y:S01]  /*6850*/  IABS R120, R125 ;  /* 0x0000007d00787213 */ /* 0x000fe20000000000 */
[----:B------:R-:W-:Y:S02]  /*6860*/  IMAD.MOV.U32 R111, RZ, RZ, R113 ;  /* 0x000000ffff6f7224 */ /* 0x000fe400078e0071 */
[C---:B------:R-:W-:Y:S01]  /*6870*/  IMAD R116, R248.reuse, R116, R119 ;  /* 0x00000074f8747224 */ /* 0x040fe200078e0277 */
[----:B------:R-:W-:Y:S01]  /*6880*/  IABS R119, R124 ;  /* 0x0000007c00777213 */ /* 0x000fe20000000000 */
[----:B------:R-:W-:Y:S01]  /*6890*/  @!P2 IMAD.MOV R109, RZ, RZ, -R109 ;  /* 0x000000ffff6da224 */ /* 0x000fe200078e0a6d */
[C---:B------:R-:W-:Y:S01]  /*68a0*/  ISETP.GT.U32.AND P2, PT, R248.reuse, R112, PT ;  /* 0x00000070f800720c */ /* 0x040fe20003f44070 */
[----:B------:R-:W-:Y:S01]  /*68b0*/  @!P6 IMAD.MOV R111, RZ, RZ, -R111 ;  /* 0x000000ffff6fe224 */ /* 0x000fe200078e0a6f */
[C---:B------:R-:W-:Y:S01]  /*68c0*/  ISETP.GT.U32.AND P6, PT, R248.reuse, R117, PT ;  /* 0x00000075f800720c */ /* 0x040fe20003fc4070 */
[--C-:B------:R-:W-:Y:S01]  /*68d0*/  @!P5 IMAD.IADD R115, R115, 0x1, -R248.reuse ;  /* 0x000000017373d824 */ /* 0x100fe200078e0af8 */
[----:B------:R-:W-:Y:S01]  /*68e0*/  ISETP.GT.U32.AND P5, PT, R248, R116, PT ;  /* 0x00000074f800720c */ /* 0x000fe20003fa4070 */
[----:B------:R-:W-:Y:S01]  /*68f0*/  @!P1 IMAD.IADD R114, R114, 0x1, -R248 ;  /* 0x0000000172729824 */ /* 0x000fe200078e0af8 */
[----:B------:R-:W-:Y:S01]  /*6900*/  ISETP.GE.AND P1, PT, R123, RZ, PT ;  /* 0x000000ff7b00720c */ /* 0x000fe20003f26270 */
[----:B------:R-:W-:-:S04]  /*6910*/  IMAD.HI.U32 R113, R245, R119, RZ ;  /* 0x00000077f5717227 */ /* 0x000fc800078e00ff */
[----:B------:R-:W-:Y:S02]  /*6920*/  IMAD.MOV R118, RZ, RZ, -R113 ;  /* 0x000000ffff767224 */ /* 0x000fe400078e0a71 */
[--C-:B------:R-:W-:Y:S01]  /*6930*/  @!P2 IMAD.IADD R112, R112, 0x1, -R248.reuse ;  /* 0x000000017070a824 */ /* 0x100fe200078e0af8 */
[----:B------:R-:W-:Y:S01]  /*6940*/  ISETP.GE.AND P2, PT, R122, RZ, PT ;  /* 0x000000ff7a00720c */ /* 0x000fe20003f46270 */
[----:B------:R-:W-:Y:S01]  /*6950*/  @!P6 IMAD.IADD R117, R117, 0x1, -R248 ;  /* 0x000000017575e824 */ /* 0x000fe200078e0af8 */
[----:B------:R-:W-:Y:S01]  /*6960*/  ISETP.GT.U32.AND P6, PT, R248, R114, PT ;  /* 0x00000072f800720c */ /* 0x000fe20003fc4070 */
[----:B------:R-:W-:Y:S01]  /*6970*/  @!P4 IMAD.MOV R112, RZ, RZ, -R112 ;  /* 0x000000ffff70c224 */ /* 0x000fe200078e0a70 */
[----:B------:R-:W-:Y:S01]  /*6980*/  @!P5 IADD3 R116, R116, -R248, RZ ;  /* 0x800000f87474d210 */ /* 0x000fe20007ffe0ff */
[----:B------:R-:W-:Y:S01]  /*6990*/  IMAD.HI.U32 R113, R245, R120, RZ ;  /* 0x00000078f5717227 */ /* 0x000fe200078e00ff */
[C---:B------:R-:W-:Y:S02]  /*69a0*/  ISETP.GT.U32.AND P5, PT, R248.reuse, R117, PT ;  /* 0x00000075f800720c */ /* 0x040fe40003fa4070 */
[C---:B------:R-:W-:Y:S01]  /*69b0*/  ISETP.GT.U32.AND P4, PT, R248.reuse, R116, PT ;  /* 0x00000074f800720c */ /* 0x040fe20003f84070 */
[----:B------:R-:W-:Y:S01]  /*69c0*/  IMAD R119, R248, R118, R119 ;  /* 0x00000076f8777224 */ /* 0x000fe200078e0277 */
[----:B------:R-:W-:Y:S01]  /*69d0*/  IABS R122, R127 ;  /* 0x0000007f007a7213 */ /* 0x000fe20000000000 */
[----:B------:R-:W-:-:S02]  /*69e0*/  IMAD.MOV R113, RZ, RZ, -R113 ;  /* 0x000000ffff717224 */ /* 0x000fc400078e0a71 */
[----:B------:R-:W-:Y:S01]  /*69f0*/  @!P0 IMAD.MOV R110, RZ, RZ, -R110 ;  /* 0x000000ffff6e8224 */ /* 0x000fe200078e0a6e */
[----:B------:R-:W-:Y:S01]  /*6a00*/  ISETP.GE.AND P0, PT, R121, RZ, PT ;  /* 0x000000ff7900720c */ /* 0x000fe20003f06270 */
[----:B------:R-:W-:Y:S01]  /*6a10*/  @!P6 IMAD.IADD R114, R114, 0x1, -R248 ;  /* 0x000000017272e824 */ /* 0x000fe200078e0af8 */
[C---:B------:R-:W-:Y:S01]  /*6a20*/  ISETP.GT.U32.AND P6, PT, R248.reuse, R119, PT ;  /* 0x00000077f800720c */ /* 0x040fe20003fc4070 */
[----:B------:R-:W-:Y:S01]  /*6a30*/  IMAD R118, R248, R113, R120 ;  /* 0x00000071f8767224 */ /* 0x000fe200078e0278 */
[----:B------:R-:W-:Y:S01]  /*6a40*/  IABS R121, R126 ;  /* 0x0000007e00797213 */ /* 0x000fe20000000000 */
[----:B------:R-:W-:-:S04]  /*6a50*/  IMAD.HI.U32 R120, R245, R122, RZ ;  /* 0x0000007af5787227 */ /* 0x000fc800078e00ff */
[----:B------:R-:W-:Y:S01]  /*6a60*/  @!P4 IMAD.IADD R116, R116, 0x1, -R248 ;  /* 0x000000017474c824 */ /* 0x000fe200078e0af8 */
[----:B------:R-:W-:Y:S01]  /*6a70*/  ISETP.GT.U32.AND P4, PT, R248, R118, PT ;  /* 0x00000076f800720c */ /* 0x000fe20003f84070 */
[----:B------:R-:W-:-:S04]  /*6a80*/  IMAD.HI.U32 R113, R245, R121, RZ ;  /* 0x00000079f5717227 */ /* 0x000fc800078e00ff */
[----:B------:R-:W-:Y:S02]  /*6a90*/  IMAD.MOV R123, RZ, RZ, -R120 ;  /* 0x000000ffff7b7224 */ /* 0x000fe400078e0a78 */
[--C-:B------:R-:W-:Y:S01]  /*6aa0*/  @!P6 IMAD.IADD R119, R119, 0x1, -R248.reuse ;  /* 0x000000017777e824 */ /* 0x100fe200078e0af8 */
[----:B------:R-:W-:Y:S01]  /*6ab0*/  ISETP.GE.AND P6, PT, R125, RZ, PT ;  /* 0x000000ff7d00720c */ /* 0x000fe20003fc6270 */
[----:B------:R-:W-:Y:S01]  /*6ac0*/  @!P5 IMAD.IADD R117, R117, 0x1, -R248 ;  /* 0x000000017575d824 */ /* 0x000fe200078e0af8 */
[----:B------:R-:W-:Y:S01]  /*6ad0*/  ISETP.GE.AND P5, PT, R124, RZ, PT ;  /* 0x000000ff7c00720c */ /* 0x000fe20003fa6270 */
[----:B------:R-:W-:Y:S01]  /*6ae0*/  IMAD.MOV R113, RZ, RZ, -R113 ;  /* 0x000000ffff717224 */ /* 0x000fe200078e0a71 */
[----:B------:R-:W-:Y:S01]  /*6af0*/  IABS R124, R128 ;  /* 0x00000080007c7213 */ /* 0x000fe20000000000 */
[----:B------:R-:W-:Y:S01]  /*6b00*/  IMAD R120, R248, R123, R122 ;  /* 0x0000007bf8787224 */ /* 0x000fe200078e027a */
[----:B------:R-:W-:Y:S01]  /*6b10*/  IABS R122, R129 ;  /* 0x00000081007a7213 */ /* 0x000fe20000000000 */
[----:B------:R-:W-:Y:S01]  /*6b20*/  @!P4 IMAD.IADD R118, R118, 0x1, -R248 ;  /* 0x000000017676c824 */ /* 0x000fe200078e0af8 */
[C---:B------:R-:W-:Y:S01]  /*6b30*/  ISETP.GT.U32.AND P4, PT, R248.reuse, R119, PT ;  /* 0x00000077f800720c */ /* 0x040fe20003f84070 */
[----:B------:R-:W-:-:S02]  /*6b40*/  IMAD R121, R248, R113, R121 ;  /* 0x00000071f8797224 */ /* 0x000fc400078e0279 */
[----:B------:R-:W-:Y:S02]  /*6b50*/  IMAD.MOV.U32 R113, RZ, RZ, R115 ;  /* 0x000000ffff717224 */ /* 0x000fe400078e0073 */
[----:B------:R-:W-:Y:S02]  /*6b60*/  IMAD.MOV.U32 R123, RZ, RZ, R124 ;  /* 0x000000ffff7b7224 */ /* 0x000fe400078e007c */
[----:B------:R-:W-:Y:S02]  /*6b70*/  IMAD.MOV.U32 R124, RZ, RZ, R122 ;  /* 0x000000ffff7c7224 */ /* 0x000fe400078e007a */
[----:B------:R-:W-:Y:S01]  /*6b80*/  @!P3 IMAD.MOV R113, RZ, RZ, -R113 ;  /* 0x000000ffff71b224 */ /* 0x000fe200078e0a71 */
[----:B------:R-:W-:Y:S01]  /*6b90*/  ISETP.GT.U32.AND P3, PT, R248, R118, PT ;  /* 0x00000076f800720c */ /* 0x000fe20003f64070 */
[----:B------:R-:W-:-:S04]  /*6ba0*/  IMAD.HI.U32 R122, R245, R123, RZ ;  /* 0x0000007bf57a7227 */ /* 0x000fc800078e00ff */
[----:B------:R-:W-:Y:S02]  /*6bb0*/  IMAD.MOV.U32 R115, RZ, RZ, R117 ;  /* 0x000000ffff737224 */ /* 0x000fe400078e0075 */
[----:B------:R-:W-:-:S04]  /*6bc0*/  IMAD.HI.U32 R117, R245, R124, RZ ;  /* 0x0000007cf5757227 */ /* 0x000fc800078e00ff */
[----:B------:R-:W-:Y:S01]  /*6bd0*/  @!P2 IMAD.MOV R115, RZ, RZ, -R115 ;  /* 0x000000ffff73a224 */ /* 0x000fe200078e0a73 */
[C---:B------:R-:W-:Y:S01]  /*6be0*/  ISETP.GT.U32.AND P2, PT, R248.reuse, R120, PT ;  /* 0x00000078f800720c */ /* 0x040fe20003f44070 */
[----:B------:R-:W-:Y:S02]  /*6bf0*/  IMAD.MOV R122, RZ, RZ, -R122 ;  /* 0x000000ffff7a7224 */ /* 0x000fe400078e0a7a */
[----:B------:R-:W-:Y:S02]  /*6c00*/  IMAD.MOV R117, RZ, RZ, -R117 ;  /* 0x000000ffff757224 */ /* 0x000fe400078e0a75 */
[----:B------:R-:W-:Y:S01]  /*6c10*/  @!P4 IMAD.IADD R119, R119, 0x1, -R248 ;  /* 0x000000017777c824 */ /* 0x000fe200078e0af8 */
[----:B------:R-:W-:Y:S01]  /*6c20*/  ISETP.GE.AND P4, PT, R127, RZ, PT ;  /* 0x000000ff7f00720c */ /* 0x000fe20003f86270 */
[C---:B------:R-:W-:Y:S01]  /*6c30*/  IMAD R123, R248.reuse, R122, R123 ;  /* 0x0000007af87b7224 */ /* 0x040fe200078e027b */
[----:B------:R-:W-:Y:S01]  /*6c40*/  IABS R127, R130 ;  /* 0x00000082007f7213 */ /* 0x000fe20000000000 */
[----:B------:R-:W-:Y:S01]  /*6c50*/  IMAD R122, R248, R117, R124 ;  /* 0x00000075f87a7224 */ /* 0x000fe200078e027c */
[----:B------:R-:W-:Y:S01]  /*6c60*/  LOP3.LUT R124, R244, 0x104, RZ, 0xfc, !PT ;  /* 0x00000104f47c7812 */ /* 0x000fe200078efcff */
[----:B------:R-:W-:-:S02]  /*6c70*/  IMAD.MOV.U32 R117, RZ, RZ, R119 ;  /* 0x000000ffff757224 */ /* 0x000fc400078e0077 */
[--C-:B------:R-:W-:Y:S01]  /*6c80*/  @!P3 IMAD.IADD R118, R118, 0x1, -R248.reuse ;  /* 0x000000017676b824 */ /* 0x100fe200078e0af8 */
[----:B------:R-:W-:Y:S01]  /*6c90*/  IABS R125, R124 ;  /* 0x0000007c007d7213 */ /* 0x000fe20000000000 */
[----:B------:R-:W-:Y:S01]  /*6ca0*/  @!P5 IMAD.MOV R117, RZ, RZ, -R117 ;  /* 0x000000ffff75d224 */ /* 0x000fe200078e0a75 */
[----:B------:R-:W-:Y:S01]  /*6cb0*/  ISETP.GT.U32.AND P5, PT, R248, R123, PT ;  /* 0x0000007bf800720c */ /* 0x000fe20003fa4070 */
[----:B------:R-:W-:Y:S01]  /*6cc0*/  @!P2 IMAD.IADD R120, R120, 0x1, -R248 ;  /* 0x000000017878a824 */ /* 0x000fe200078e0af8 */
[----:B------:R-:W-:Y:S01]  /*6cd0*/  @!P6 IADD3 R118, -R118, RZ, RZ ;  /* 0x000000ff7676e210 */ /* 0x000fe20007ffe1ff */
[----:B------:R-:W-:Y:S01]  /*6ce0*/  @!P0 IMAD.MOV R114, RZ, RZ, -R114 ;  /* 0x000000ffff728224 */ /* 0x000fe200078e0a72 */
[C---:B------:R-:W-:Y:S01]  /*6cf0*/  ISETP.GT.U32.AND P6, PT, R248.reuse, R122, PT ;  /* 0x0000007af800720c */ /* 0x040fe20003fc4070 */
[----:B------:R-:W-:Y:S01]  /*6d00*/  IMAD.HI.U32 R119, R245, R125, RZ ;  /* 0x0000007df5777227 */ /* 0x000fe200078e00ff */
[C---:B------:R-:W-:Y:S02]  /*6d10*/  ISETP.GT.U32.AND P0, PT, R248.reuse, R121, PT ;  /* 0x00000079f800720c */ /* 0x040fe40003f04070 */
[----:B------:R-:W-:Y:S01]  /*6d20*/  ISETP.GT.U32.AND P2, PT, R248, R120, PT ;  /* 0x00000078f800720c */ /* 0x000fe20003f44070 */
[----:B------:R-:W-:Y:S01]  /*6d30*/  @!P1 IMAD.MOV R116, RZ, RZ, -R116 ;  /* 0x000000ffff749224 */ /* 0x000fe200078e0a74 */
[----:B------:R-:W-:Y:S01]  /*6d40*/  ISETP.GE.AND P1, PT, R126, RZ, PT ;  /* 0x000000ff7e00720c */ /* 0x000fe20003f26270 */
[----:B------:R-:W-:Y:S01]  /*6d50*/  IMAD.MOV R126, RZ, RZ, -R119 ;  /* 0x000000ffff7e7224 */ /* 0x000fe200078e0a77 */
[----:B------:R-:W-:Y:S01]  /*6d60*/  ISETP.GE.AND P3, PT, R128, RZ, PT ;  /* 0x000000ff8000720c */ /* 0x000fe20003f66270 */
[----:B------:R-:W-:Y:S01]  /*6d70*/  @!P5 IMAD.IADD R123, R123, 0x1, -R248 ;  /* 0x000000017b7bd824 */ /* 0x000fe200078e0af8 */
[----:B------:R-:W-:Y:S01]  /*6d80*/  IABS R128, R132 ;  /* 0x0000008400807213 */ /* 0x000fe20000000000 */
[----:B------:R-:W-:-:S02]  /*6d90*/  IMAD R125, R248, R126, R125 ;  /* 0x0000007ef87d7224 */ /* 0x000fc400078e027d */
[--C-:B------:R-:W-:Y:S01]  /*6da0*/  @!P6 IMAD.IADD R122, R122, 0x1, -R248.reuse ;  /* 0x000000017a7ae824 */ /* 0x100fe200078e0af8 */
[----:B------:R-:W-:Y:S01]  /*6db0*/  ISETP.GT.U32.AND P5, PT, R248, R123, PT ;  /* 0x0000007bf800720c */ /* 0x000fe20003fa4070 */
[--C-:B------:R-:W-:Y:S02]  /*6dc0*/  @!P0 IMAD.IADD R121, R121, 0x1, -R248.reuse ;  /* 0x0000000179798824 */ /* 0x100fe400078e0af8 */
[----:B------:R-:W-:Y:S01]  /*6dd0*/  @!P2 IMAD.IADD R120, R120, 0x1, -R248 ;  /* 0x000000017878a824 */ /* 0x000fe200078e0af8 */
[----:B------:R-:W-:Y:S01]  /*6de0*/  ISETP.GE.AND P2, PT, R124, RZ, PT ;  /* 0x000000ff7c00720c */ /* 0x000fe20003f46270 */
[----:B------:R-:W-:Y:S01]  /*6df0*/  IMAD.HI.U32 R124, R245, R127, RZ ;  /* 0x0000007ff57c7227 */ /* 0x000fe200078e00ff */
[C---:B------:R-:W-:Y:S02]  /*6e00*/  ISETP.GT.U32.AND P6, PT, R248.reuse, R122, PT ;  /* 0x0000007af800720c */ /* 0x040fe40003fc4070 */
[----:B------:R-:W-:Y:S01]  /*6e10*/  ISETP.GT.U32.AND P0, PT, R248, R121, PT ;  /* 0x00000079f800720c */ /* 0x000fe20003f04070 */
[----:B------:R-:W-:-:S02]  /*6e20*/  IMAD.MOV R124, RZ, RZ, -R124 ;  /* 0x000000ffff7c7224 */ /* 0x000fc400078e0a7c */
[----:B------:R-:W-:Y:S01]  /*6e30*/  IMAD.MOV.U32 R126, RZ, RZ, R128 ;  /* 0x000000ffff7e7224 */ /* 0x000fe200078e0080 */
[----:B------:R-:W-:Y:S01]  /*6e40*/  IABS R128, R133 ;  /* 0x0000008500807213 */ /* 0x000fe20000000000 */
[C---:B------:R-:W-:Y:S02]  /*6e50*/  IMAD R124, R248.reuse, R124, R127 ;  /* 0x0000007cf87c7224 */ /* 0x040fe400078e027f */
[----:B------:R-:W-:Y:S01]  /*6e60*/  @!P5 IMAD.IADD R123, R123, 0x1, -R248 ;  /* 0x000000017b7bd824 */ /* 0x000fe200078e0af8 */
[----:B------:R-:W-:Y:S01]  /*6e70*/  ISETP.GT.U32.AND P5, PT, R248, R125, PT ;  /* 0x0000007df800720c */ /* 0x000fe20003fa4070 */
[----:B------:R-:W-:Y:S01]  /*6e80*/  @!P4 IMAD.MOV R120, RZ, RZ, -R120 ;  /* 0x000000ffff78c224 */ /* 0x000fe200078e0a78 */
[----:B------:R-:W-:Y:S01]  /*6e90*/  ISETP.GE.AND P4, PT, R132, RZ, PT ;  /* 0x000000ff8400720c */ /* 0x000fe20003f86270 */
[--C-:B------:R-:W-:Y:S01]  /*6ea0*/  @!P6 IMAD.IADD R122, R122, 0x1, -R248.reuse ;  /* 0x000000017a7ae824 */ /* 0x100fe200078e0af8 */
[----:B------:R-:W-:Y:S01]  /*6eb0*/  ISETP.GT.U32.AND P6, PT, R248, R124, PT ;  /* 0x0000007cf800720c */ /* 0x000fe20003fc4070 */
[----:B------:R-:W-:Y:S01]  /*6ec0*/  @!P0 IMAD.IADD R121, R121, 0x1, -R248 ;  /* 0x0000000179798824 */ /* 0x000fe200078e0af8 */
[----:B------:R-:W-:-:S02]  /*6ed0*/  ISETP.GE.AND P0, PT, R129, RZ, PT ;  /* 0x000000ff8100720c */ /* 0x000fc40003f06270 */
[----:B------:R-:W-:Y:S01]  /*6ee0*/  IABS R129, R134 ;  /* 0x0000008600817213 */ /* 0x000fe20000000000 */
[----:B------:R-:W-:Y:S01]  /*6ef0*/  IMAD.MOV.U32 R119, RZ, RZ, R121 ;  /* 0x000000ffff777224 */ /* 0x000fe200078e0079 */
[----:B------:R-:W-:Y:S01]  /*6f00*/  IABS R132, R137 ;  /* 0x0000008900847213 */ /* 0x000fe20000000000 */
[----:B------:R-:W-:-:S04]  /*6f10*/  IMAD.HI.U32 R121, R245, R126, RZ ;  /* 0x0000007ef5797227 */ /* 0x000fc800078e00ff */
[--C-:B------:R-:W-:Y:S02]  /*6f20*/  @!P5 IMAD.IADD R125, R125, 0x1, -R248.reuse ;  /* 0x000000017d7dd824 */ /* 0x100fe400078e0af8 */
[----:B------:R-:W-:Y:S02]  /*6f30*/  IMAD.MOV R121, RZ, RZ, -R121 ;  /* 0x000000ffff797224 */ /* 0x000fe400078e0a79 */
[----:B------:R-:W-:Y:S01]  /*6f40*/  @!P6 IMAD.IADD R124, R124, 0x1, -R248 ;  /* 0x000000017c7ce824 */ /* 0x000fe200078e0af8 */
[C---:B------:R-:W-:Y:S01]  /*6f50*/  ISETP.GT.U32.AND P6, PT, R248.reuse, R125, PT ;  /* 0x0000007df800720c */ /* 0x040fe20003fc4070 */
[----:B------:R-:W-:Y:S02]  /*6f60*/  IMAD R127, R248, R121, R126 ;  /* 0x00000079f87f7224 */ /* 0x000fe400078e027e */
[----:B------:R-:W-:-:S03]  /*6f70*/  IMAD.HI.U32 R121, R245, R128, RZ ;  /* 0x00000080f5797227 */ /* 0x000fc600078e00ff */
[----:B------:R-:W-:Y:S01]  /*6f80*/  ISETP.GT.U32.AND P5, PT, R248, R127, PT ;  /* 0x0000007ff800720c */ /* 0x000fe20003fa4070 */
[----:B------:R-:W-:-:S04]  /*6f90*/  IMAD.HI.U32 R126, R245, R129, RZ ;  /* 0x00000081f57e7227 */ /* 0x000fc800078e00ff */
[----:B------:R-:W-:Y:S02]  /*6fa0*/  IMAD.MOV R121, RZ, RZ, -R121 ;  /* 0x000000ffff797224 */ /* 0x000fe400078e0a79 */
[----:B------:R-:W-:Y:S01]  /*6fb0*/  @!P1 IMAD.MOV R119, RZ, RZ, -R119 ;  /* 0x000000ffff779224 */ /* 0x000fe200078e0a77 */
[----:B------:R-:W-:Y:S01]  /*6fc0*/  ISETP.GE.AND P1, PT, R130, RZ, PT ;  /* 0x000000ff8200720c */ /* 0x000fe20003f26270 */
[----:B------:R-:W-:Y:S02]  /*6fd0*/  IMAD.MOV R130, RZ, RZ, -R126 ;  /* 0x000000ffff827224 */ /* 0x000fe400078e0a7e */
[C---:B------:R-:W-:Y:S02]  /*6fe0*/  IMAD R126, R248.reuse, R121, R128 ;  /* 0x00000079f87e7224 */ /* 0x040fe400078e0280 */
[----:B------:R-:W-:Y:S02]  /*6ff0*/  @!P6 IMAD.IADD R125, R125, 0x1, -R248 ;  /* 0x000000017d7de824 */ /* 0x000fe400078e0af8 */
[----:B------:R-:W-:Y:S01]  /*7000*/  IMAD.HI.U32 R128, R245, R131, RZ ;  /* 0x00000083f5807227 */ /* 0x000fe200078e00ff */
[----:B------:R-:W-:-:S03]  /*7010*/  ISETP.GT.U32.AND P6, PT, R248, R126, PT ;  /* 0x0000007ef800720c */ /* 0x000fc60003fc4070 */
[----:B------:R-:W-:Y:S02]  /*7020*/  IMAD.MOV R128, RZ, RZ, -R128 ;  /* 0x000000ffff807224 */ /* 0x000fe400078e0a80 */
[----:B------:R-:W-:Y:S02]  /*7030*/  IMAD.MOV.U32 R121, RZ, RZ, R123 ;  /* 0x000000ffff797224 */ /* 0x000fe400078e007b */
[----:B------:R-:W-:Y:S02]  /*7040*/  IMAD.MOV.U32 R123, RZ, RZ, R125 ;  /* 0x000000ffff7b7224 */ /* 0x000fe400078e007d */
[C---:B------:R-:W-:Y:S02]  /*7050*/  IMAD R129, R248.reuse, R130, R129 ;  /* 0x00000082f8817224 */ /* 0x040fe400078e0281 */
[----:B------:R-:W-:Y:S01]  /*7060*/  IMAD R128, R248, R128, R131 ;  /* 0x00000080f8807224 */ /* 0x000fe200078e0283 */
[----:B------:R-:W-:Y:S01]  /*7070*/  @!P2 IADD3 R123, -R123, RZ, RZ ;  /* 0x000000ff7b7ba210 */ /* 0x000fe20007ffe1ff */
[----:B------:R-:W-:Y:S01]  /*7080*/  @!P6 IMAD.IADD R126, R126, 0x1, -R248 ;  /* 0x000000017e7ee824 */ /* 0x000fe200078e0af8 */
[C---:B------:R-:W-:Y:S01]  /*7090*/  ISETP.GT.U32.AND P2, PT, R248.reuse, R129, PT ;  /* 0x00000081f800720c */ /* 0x040fe20003f44070 */
[----:B------:R-:W-:Y:S01]  /*70a0*/  IMAD.HI.U32 R130, R245, R132, RZ ;  /* 0x00000084f5827227 */ /* 0x000fe200078e00ff */
[----:B------:R-:W-:-:S03]  /*70b0*/  ISETP.GT.U32.AND P6, PT, R248, R128, PT ;  /* 0x00000080f800720c */ /* 0x000fc60003fc4070 */
[----:B------:R-:W-:Y:S01]  /*70c0*/  IMAD.MOV R125, RZ, RZ, -R130 ;  /* 0x000000ffff7d7224 */ /* 0x000fe200078e0a82 */
[----:B------:R-:W-:Y:S01]  /*70d0*/  IABS R130, R138 ;  /* 0x0000008a00827213 */ /* 0x000fe20000000000 */
[----:B------:R-:W-:Y:S01]  /*70e0*/  @!P3 IMAD.MOV R121, RZ, RZ, -R121 ;  /* 0x000000ffff79b224 */ /* 0x000fe200078e0a79 */
[C---:B------:R-:W-:Y:S01]  /*70f0*/  ISETP.GT.U32.AND P3, PT, R248.reuse, R124, PT ;  /* 0x0000007cf800720c */ /* 0x040fe20003f64070 */
[----:B------:R-:W-:Y:S02]  /*7100*/  IMAD R131, R248, R125, R132 ;  /* 0x0000007df8837224 */ /* 0x000fe400078e0284 */
[----:B------:R-:W-:-:S04]  /*7110*/  IMAD.HI.U32 R125, R245, R130, RZ ;  /* 0x00000082f57d7227 */ /* 0x000fc800078e00ff */
[--C-:B------:R-:W-:Y:S01]  /*7120*/  @!P2 IMAD.IADD R129, R129, 0x1, -R248.reuse ;  /* 0x000000018181a824 */ /* 0x100fe200078e0af8 */
[----:B------:R-:W-:Y:S01]  /*7130*/  ISETP.GT.U32.AND P2, PT, R248, R126, PT ;  /* 0x0000007ef800720c */ /* 0x000fe20003f44070 */
[--C-:B------:R-:W-:Y:S02]  /*7140*/  @!P6 IMAD.IADD R128, R128, 0x1, -R248.reuse ;  /* 0x000000018080e824 */ /* 0x100fe400078e0af8 */
[--C-:B------:R-:W-:Y:S02]  /*7150*/  @!P5 IMAD.IADD R127, R127, 0x1, -R248.reuse ;  /* 0x000000017f7fd824 */ /* 0x100fe400078e0af8 */
[----:B------:R-:W-:Y:S01]  /*7160*/  IMAD.MOV R125, RZ, RZ, -R125 ;  /* 0x000000ffff7d7224 */ /* 0x000fe200078e0a7d */
[----:B------:R-:W-:Y:S01]  /*7170*/  ISETP.GT.U32.AND P6, PT, R248, R128, PT ;  /* 0x00000080f800720c */ /* 0x000fe20003fc4070 */
[----:B------:R-:W-:Y:S01]  /*7180*/  @!P3 IMAD.IADD R124, R124, 0x1, -R248 ;  /* 0x000000017c7cb824 */ /* 0x000fe200078e0af8 */
[C---:B------:R-:W-:Y:S01]  /*7190*/  ISETP.GT.U32.AND P5, PT, R248.reuse, R127, PT ;  /* 0x0000007ff800720c */ /* 0x040fe20003fa4070 */
[----:B------:R-:W-:Y:S01]  /*71a0*/  IMAD R130, R248, R125, R130 ;  /* 0x0000007df8827224 */ /* 0x000fe200078e0282 */
[----:B------:R-:W-:Y:S01]  /*71b0*/  ISETP.GE.AND P3, PT, R134, RZ, PT ;  /* 0x000000ff8600720c */ /* 0x000fe20003f66270 */
[----:B------:R-:W-:Y:S01]  /*71c0*/  @!P1 IMAD.MOV R124, RZ, RZ, -R124 ;  /* 0x000000ffff7c9224 */ /* 0x000fe200078e0a7c */
[----:B------:R-:W-:Y:S01]  /*71d0*/  ISETP.GT.U32.AND P1, PT, R248, R129, PT ;  /* 0x00000081f800720c */ /* 0x000fe20003f24070 */
[----:B------:R-:W-:Y:S01]  /*71e0*/  @!P2 IMAD.IADD R126, R126, 0x1, -R248 ;  /* 0x000000017e7ea824 */ /* 0x000fe200078e0af8 */
[----:B------:R-:W-:Y:S01]  /*71f0*/  ISETP.GT.U32.AND P2, PT, R248, R131, PT ;  /* 0x00000083f800720c */ /* 0x000fe20003f44070 */
[----:B------:R-:W-:Y:S01]  /*7200*/  @!P0 IMAD.MOV R122, RZ, RZ, -R122 ;  /* 0x000000ffff7a8224 */ /* 0x000fe200078e0a7a */
[----:B------:R-:W-:-:S02]  /*7210*/  IABS R134, R139 ;  /* 0x0000008b00867213 */ /* 0x000fc40000000000 */
[----:B------:R-:W-:Y:S01]  /*7220*/  ISETP.GE.AND P0, PT, R133, RZ, PT ;  /* 0x000000ff8500720c */ /* 0x000fe20003f06270 */
[--C-:B------:R-:W-:Y:S01]  /*7230*/  @!P6 IMAD.IADD R128, R128, 0x1, -R248.reuse ;  /* 0x000000018080e824 */ /* 0x100fe200078e0af8 */
[----:B------:R-:W-:Y:S01]  /*7240*/  ISETP.GT.U32.AND P6, PT, R248, R130, PT ;  /* 0x00000082f800720c */ /* 0x000fe20003fc4070 */
[----:B------:R-:W-:Y:S01]  /*7250*/  @!P5 IMAD.IADD R127, R127, 0x1, -R248 ;  /* 0x000000017f7fd824 */ /* 0x000fe200078e0af8 */
[----:B------:R-:W-:Y:S01]  /*7260*/  ISETP.GE.AND P5, PT, R135, RZ, PT ;  /* 0x000000ff8700720c */ /* 0x000fe20003fa6270 */
[----:B------:R-:W-:Y:S01]  /*7270*/  IMAD.HI.U32 R125, R245, R134, RZ ;  /* 0x00000086f57d7227 */ /* 0x000fe200078e00ff */
[----:B------:R-:W-:-:S03]  /*7280*/  IABS R135, R140 ;  /* 0x0000008c00877213 */ /* 0x000fc60000000000 */
[----:B------:R-:W-:Y:S01]  /*7290*/  @!P2 IMAD.IADD R131, R131, 0x1, -R248 ;  /* 0x000000018383a824 */ /* 0x000fe200078e0af8 */
[----:B------:R-:W-:Y:S01]  /*72a0*/  ISETP.GE.AND P2, PT, R138, RZ, PT ;  /* 0x000000ff8a00720c */ /* 0x000fe20003f46270 */
[----:B------:R-:W-:Y:S01]  /*72b0*/  IMAD.HI.U32 R132, R245, R135, RZ ;  /* 0x00000087f5847227 */ /* 0x000fe200078e00ff */
[----:B------:R-:W-:-:S03]  /*72c0*/  LOP3.LUT R138, R244, 0x11a, RZ, 0xfc, !PT ;  /* 0x0000011af48a7812 */ /* 0x000fc600078efcff */
[----:B------:R-:W-:Y:S01]  /*72d0*/  @!P6 IMAD.IADD R130, R130, 0x1, -R248 ;  /* 0x000000018282e824 */ /* 0x000fe200078e0af8 */
[----:B------:R-:W-:Y:S01]  /*72e0*/  ISETP.GT.U32.AND P6, PT, R248, R131, PT ;  /* 0x00000083f800720c */ /* 0x000fe20003fc4070 */
[----:B------:R-:W-:-:S04]  /*72f0*/  IMAD.HI.U32 R133, R245, R136, RZ ;  /* 0x00000088f5857227 */ /* 0x000fc800078e00ff */
[----:B------:R-:W-:Y:S01]  /*7300*/  @!P1 IMAD.IADD R129, R129, 0x1, -R248 ;  /* 0x0000000181819824 */ /* 0x000fe200078e0af8 */
[----:B------:R-:W-:Y:S01]  /*7310*/  ISETP.GE.AND P1, PT, R137, RZ, PT ;  /* 0x000000ff8900720c */ /* 0x000fe20003f26270 */
[----:B------:R-:W-:Y:S02]  /*7320*/  IMAD.MOV R132, RZ, RZ, -R132 ;  /* 0x000000ffff847224 */ /* 0x000fe400078e0a84 */
[----:B------:R-:W-:Y:S02]  /*7330*/  IMAD.MOV R125, RZ, RZ, -R125 ;  /* 0x000000ffff7d7224 */ /* 0x000fe400078e0a7d */
[----:B------:R-:W-:Y:S02]  /*7340*/  IMAD.MOV R137, RZ, RZ, -R133 ;  /* 0x000000ffff897224 */ /* 0x000fe400078e0a85 */
[C---:B------:R-:W-:Y:S02]  /*7350*/  IMAD R132, R248.reuse, R132, R135 ;  /* 0x00000084f8847224 */ /* 0x040fe400078e0287 */
[C---:B------:R-:W-:Y:S01]  /*7360*/  IMAD R133, R248.reuse, R125, R134 ;  /* 0x0000007df8857224 */ /* 0x040fe200078e0286 */
[----:B------:R-:W-:Y:S01]  /*7370*/  IABS R134, R138 ;  /* 0x0000008a00867213 */ /* 0x000fe20000000000 */
[----:B------:R-:W-:Y:S01]  /*7380*/  IMAD R135, R248, R137, R136 ;  /* 0x00000089f8877224 */ /* 0x000fe200078e0288 */
[----:B------:R-:W-:Y:S01]  /*7390*/  IABS R137, R142 ;  /* 0x0000008e00897213 */ /* 0x000fe20000000000 */
[----:B------:R-:W-:-:S02]  /*73a0*/  IMAD.MOV.U32 R125, RZ, RZ, R127 ;  /* 0x000000ffff7d7224 */ /* 0x000fc400078e007f */
[----:B------:R-:W-:Y:S01]  /*73b0*/  @!P6 IMAD.IADD R131, R131, 0x1, -R248 ;  /* 0x000000018383e824 */ /* 0x000fe200078e0af8 */
[C---:B------:R-:W-:Y:S01]  /*73c0*/  ISETP.GT.U32.AND P6, PT, R248.reuse, R135, PT ;  /* 0x00000087f800720c */ /* 0x040fe20003fc4070 */
[----:B------:R-:W-:Y:S01]  /*73d0*/  @!P4 IMAD.MOV R125, RZ, RZ, -R125 ;  /* 0x000000ffff7dc224 */ /* 0x000fe200078e0a7d */
[C---:B------:R-:W-:Y:S01]  /*73e0*/  ISETP.GT.U32.AND P4, PT, R248.reuse, R133, PT ;  /* 0x00000085f800720c */ /* 0x040fe20003f84070 */
[----:B------:R-:W-:Y:S02]  /*73f0*/  IMAD.MOV.U32 R127, RZ, RZ, R129 ;  /* 0x000000ffff7f7224 */ /* 0x000fe400078e0081 */
[----:B------:R-:W-:Y:S01]  /*7400*/  @!P0 IMAD.MOV R126, RZ, RZ, -R126 ;  /* 0x000000ffff7e8224 */ /* 0x000fe200078e0a7e */
[----:B------:R-:W-:Y:S01]  /*7410*/  ISETP.GT.U32.AND P0, PT, R248, R130, PT ;  /* 0x00000082f800720c */ /* 0x000fe20003f04070 */
[----:B------:R-:W-:-:S04]  /*7420*/  IMAD.HI.U32 R129, R245, R134, RZ ;  /* 0x00000086f5817227 */ /* 0x000fc800078e00ff */
[----:B------:R-:W-:Y:S01]  /*7430*/  @!P3 IMAD.MOV R127, RZ, RZ, -R127 ;  /* 0x000000ffff7fb224 */ /* 0x000fe200078e0a7f */
[C---:B------:R-:W-:Y:S01]  /*7440*/  ISETP.GT.U32.AND P3, PT, R248.reuse, R132, PT ;  /* 0x00000084f800720c */ /* 0x040fe20003f64070 */
[----:B------:R-:W-:Y:S02]  /*7450*/  IMAD.MOV R129, RZ, RZ, -R129 ;  /* 0x000000ffff817224 */ /* 0x000fe400078e0a81 */
[----:B------:R-:W-:Y:S02]  /*7460*/  @!P6 IMAD.IADD R135, R135, 0x1, -R248 ;  /* 0x000000018787e824 */ /* 0x000fe400078e0af8 */
[----:B------:R-:W-:Y:S02]  /*7470*/  IMAD R134, R248, R129, R134 ;  /* 0x00000081f8867224 */ /* 0x000fe400078e0286 */
[----:B------:R-:W-:Y:S01]  /*7480*/  IMAD.MOV.U32 R129, RZ, RZ, R131 ;  /* 0x000000ffff817224 */ /* 0x000fe200078e0083 */
[----:B------:R-:W-:Y:S01]  /*7490*/  LOP3.LUT R131, R244, 0x11e, RZ, 0xfc, !PT ;  /* 0x0000011ef4837812 */ /* 0x000fe200078efcff */
[--C-:B------:R-:W-:Y:S01]  /*74a0*/  @!P4 IMAD.IADD R133, R133, 0x1, -R248.reuse ;  /* 0x000000018585c824 */ /* 0x100fe200078e0af8 */
[----:B------:R-:W-:Y:S01]  /*74b0*/  ISETP.GE.AND P4, PT, R141, RZ, PT ;  /* 0x000000ff8d00720c */ /* 0x000fe20003f86270 */
[----:B------:R-:W-:Y:S01]  /*74c0*/  @!P0 IMAD.IADD R130, R130, 0x1, -R248 ;  /* 0x0000000182828824 */ /* 0x000fe200078e0af8 */
[----:B------:R-:W-:Y:S01]  /*74d0*/  ISETP.GE.AND P0, PT, R140, RZ, PT ;  /* 0x000000ff8c00720c */ /* 0x000fe20003f06270 */
[----:B------:R-:W-:Y:S01]  /*74e0*/  @!P1 IMAD.MOV R129, RZ, RZ, -R129 ;  /* 0x000000ffff819224 */ /* 0x000fe200078e0a81 */
[----:B------:R-:W-:Y:S01]  /*74f0*/  @!P3 IADD3 R132, R132, -R248, RZ ;  /* 0x800000f88484b210 */ /* 0x000fe20007ffe0ff */
[----:B------:R-:W-:Y:S01]  /*7500*/  @!P2 IMAD.MOV R130, RZ, RZ, -R130 ;  /* 0x000000ffff82a224 */ /* 0x000fe200078e0a82 */
[C---:B------:R-:W-:Y:S01]  /*7510*/  ISETP.GT.U32.AND P1, PT, R248.reuse, R135, PT ;  /* 0x00000087f800720c */ /* 0x040fe20003f24070 */
[----:B------:R-:W-:Y:S01]  /*7520*/  IMAD.HI.U32 R136, R245, R137, RZ ;  /* 0x00000089f5887227 */ /* 0x000fe200078e00ff */
[----:B------:R-:W-:-:S02]  /*7530*/  ISETP.GT.U32.AND P3, PT, R248, R133, PT ;  /* 0x00000085f800720c */ /* 0x000fc40003f64070 */
[C---:B------:R-:W-:Y:S01]  /*7540*/  ISETP.GT.U32.AND P2, PT, R248.reuse, R134, PT ;  /* 0x00000086f800720c */ /* 0x040fe20003f44070 */
[----:B------:R-:W-:Y:S01]  /*7550*/  @!P5 IMAD.MOV R128, RZ, RZ, -R128 ;  /* 0x000000ffff80d224 */ /* 0x000fe200078e0a80 */
[C---:B------:R-:W-:Y:S01]  /*7560*/  ISETP.GT.U32.AND P6, PT, R248.reuse, R132, PT ;  /* 0x00000084f800720c */ /* 0x040fe20003fc4070 */
[----:B------:R-:W-:Y:S01]  /*7570*/  IMAD.MOV R136, RZ, RZ, -R136 ;  /* 0x000000ffff887224 */ /* 0x000fe200078e0a88 */
[----:B------:R-:W-:Y:S02]  /*7580*/  ISETP.GE.AND P5, PT, R139, RZ, PT ;  /* 0x000000ff8b00720c */ /* 0x000fe40003fa6270 */
[----:B------:R-:W-:Y:S01]  /*7590*/  IABS R139, R131 ;  /* 0x00000083008b7213 */ /* 0x000fe20000000000 */
[----:B------:R-:W-:Y:S01]  /*75a0*/  IMAD R137, R248, R136, R137 ;  /* 0x00000088f8897224 */ /* 0x000fe200078e0289 */
[----:B------:R-:W-:Y:S01]  /*75b0*/  IABS R140, R143 ;  /* 0x0000008f008c7213 */ /* 0x000fe20000000000 */
[--C-:B------:R-:W-:Y:S01]  /*75c0*/  @!P1 IMAD.IADD R135, R135, 0x1, -R248.reuse ;  /* 0x0000000187879824 */ /* 0x100fe200078e0af8 */
[----:B------:R-:W-:Y:S01]  /*75d0*/  ISETP.GE.AND P1, PT, R142, RZ, PT ;  /* 0x000000ff8e00720c */ /* 0x000fe20003f26270 */
[--C-:B------:R-:W-:Y:S01]  /*75e0*/  @!P3 IMAD.IADD R133, R133, 0x1, -R248.reuse ;  /* 0x000000018585b824 */ /* 0x100fe200078e0af8 */
[----:B------:R-:W-:Y:S01]  /*75f0*/  LOP3.LUT R142, R244, 0x122, RZ, 0xfc, !PT ;  /* 0x00000122f48e7812 */ /* 0x000fe200078efcff */
[--C-:B------:R-:W-:Y:S01]  /*7600*/  @!P2 IMAD.IADD R134, R134, 0x1, -R248.reuse ;  /* 0x000000018686a824 */ /* 0x100fe200078e0af8 */
[----:B------:R-:W-:Y:S01]  /*7610*/  ISETP.GE.AND P3, PT, R138, RZ, PT ;  /* 0x000000ff8a00720c */ /* 0x000fe20003f66270 */
[----:B------:R-:W-:Y:S01]  /*7620*/  @!P6 IMAD.IADD R132, R132, 0x1, -R248 ;  /* 0x000000018484e824 */ /* 0x000fe200078e0af8 */
[----:B------:R-:W-:Y:S01]  /*7630*/  ISETP.GE.AND P2, PT, R131, RZ, PT ;  /* 0x000000ff8300720c */ /* 0x000fe20003f46270 */
[----:B------:R-:W-:Y:S01]  /*7640*/  IMAD.HI.U32 R136, R245, R139, RZ ;  /* 0x0000008bf5887227 */ /* 0x000fe200078e00ff */
[----:B------:R-:W-:-:S02]  /*7650*/  ISETP.GT.U32.AND P6, PT, R248, R137, PT ;  /* 0x00000089f800720c */ /* 0x000fc40003fc4070 */
[----:B------:R-:W-:Y:S01]  /*7660*/  IABS R141, R142 ;  /* 0x0000008e008d7213 */ /* 0x000fe20000000000 */
[----:B------:R-:W-:-:S04]  /*7670*/  IMAD.HI.U32 R138, R245, R140, RZ ;  /* 0x0000008cf58a7227 */ /* 0x000fc800078e00ff */
[----:B------:R-:W-:Y:S02]  /*7680*/  IMAD.MOV.U32 R131, RZ, RZ, R133 ;  /* 0x000000ffff837224 */ /* 0x000fe400078e0085 */
[----:B------:R-:W-:Y:S02]  /*7690*/  IMAD.MOV R136, RZ, RZ, -R136 ;  /* 0x000000ffff887224 */ /* 0x000fe400078e0a88 */
[----:B------:R-:W-:Y:S02]  /*76a0*/  IMAD.MOV R133, RZ, RZ, -R138 ;  /* 0x000000ffff857224 */ /* 0x000fe400078e0a8a */
[----:B------:R-:W-:Y:S01]  /*76b0*/  @!P5 IMAD.MOV R131, RZ, RZ, -R131 ;  /* 0x000000ffff83d224 */ /* 0x000fe200078e0a83 */
[C---:B------:R-:W-:Y:S01]  /*76c0*/  ISETP.GT.U32.AND P5, PT, R248.reuse, R134, PT ;  /* 0x00000086f800720c */ /* 0x040fe20003fa4070 */
[----:B------:R-:W-:Y:S02]  /*76d0*/  IMAD.MOV.U32 R138, RZ, RZ, R141 ;  /* 0x000000ffff8a7224 */ /* 0x000fe400078e008d */
[----:B------:R-:W-:-:S02]  /*76e0*/  IMAD R136, R248, R136, R139 ;  /* 0x00000088f8887224 */ /* 0x000fc400078e028b */
[----:B------:R-:W-:Y:S01]  /*76f0*/  IMAD R139, R248, R133, R140 ;  /* 0x00000085f88b7224 */ /* 0x000fe200078e028c */
[----:B------:R-:W-:Y:S01]  /*7700*/  LOP3.LUT R140, R244, 0x124, RZ, 0xfc, !PT ;  /* 0x00000124f48c7812 */ /* 0x000fe200078efcff */
[----:B------:R-:W-:Y:S02]  /*7710*/  IMAD.MOV.U32 R133, RZ, RZ, R135 ;  /* 0x000000ffff857224 */ /* 0x000fe400078e0087 */
[----:B------:R-:W-:-:S04]  /*7720*/  IMAD.HI.U32 R135, R245, R138, RZ ;  /* 0x0000008af5877227 */ /* 0x000fc800078e00ff */
[--C-:B------:R-:W-:Y:S02]  /*7730*/  @!P6 IMAD.IADD R137, R137, 0x1, -R248.reuse ;  /* 0x000000018989e824 */ /* 0x100fe400078e0af8 */
[----:B------:R-:W-:Y:S02]  /*7740*/  IMAD.MOV R135, RZ, RZ, -R135 ;  /* 0x000000ffff877224 */ /* 0x000fe400078e0a87 */
[----:B------:R-:W-:Y:S01]  /*7750*/  @!P5 IMAD.IADD R134, R134, 0x1, -R248 ;  /* 0x000000018686d824 */ /* 0x000fe200078e0af8 */
[C---:B------:R-:W-:Y:S01]  /*7760*/  ISETP.GT.U32.AND P6, PT, R248.reuse, R137, PT ;  /* 0x00000089f800720c */ /* 0x040fe20003fc4070 */
[C---:B------:R-:W-:Y:S01]  /*7770*/  IMAD R138, R248.reuse, R135, R138 ;  /* 0x00000087f88a7224 */ /* 0x040fe200078e028a */
[C---:B------:R-:W-:Y:S01]  /*7780*/  ISETP.GT.U32.AND P5, PT, R248.reuse, R139, PT ;  /* 0x0000008bf800720c */ /* 0x040fe20003fa4070 */
[----:B------:R-:W-:Y:S02]  /*7790*/  @!P3 IMAD.MOV R134, RZ, RZ, -R134 ;  /* 0x000000ffff86b224 */ /* 0x000fe400078e0a86 */
        /* <DEDUP_REMOVED lines=8> */
[----:B------:R-:W-:Y:S01]  /*7820*/  ISETP.GE.AND P6, PT, R142, RZ, PT ;  /* 0x000000ff8e00720c */ /* 0x000fe20003fc6270 */
[--C-:B------:R-:W-:Y:S01]  /*7830*/  @!P5 IMAD.IADD R139, R139, 0x1, -R248.reuse ;  /* 0x000000018b8bd824 */ /* 0x100fe200078e0af8 */
[----:B------:R-:W-:Y:S01]  /*7840*/  IABS R142, R140 ;  /* 0x0000008c008e7213 */ /* 0x000fe20000000000 */
[----:B------:R-:W-:Y:S02]  /*7850*/  IMAD.MOV.U32 R135, RZ, RZ, R137 ;  /* 0x000000ffff877224 */ /* 0x000fe400078e0089 */
[--C-:B------:R-:W-:Y:S01]  /*7860*/  @!P3 IMAD.IADD R138, R138, 0x1, -R248.reuse ;  /* 0x000000018a8ab824 */ /* 0x100fe200078e0af8 */
[----:B------:R-:W-:Y:S01]  /*7870*/  ISETP.GT.U32.AND P5, PT, R248, R139, PT ;  /* 0x0000008bf800720c */ /* 0x000fe20003fa4070 */
[----:B------:R-:W-:Y:S01]  /*7880*/  @!P0 IMAD.IADD R136, R136, 0x1, -R248 ;  /* 0x0000000188888824 */ /* 0x000fe200078e0af8 */
[----:B------:R-:W-:Y:S01]  /*7890*/  @!P1 IADD3 R135, -R135, RZ, RZ ;  /* 0x000000ff87879210 */ /* 0x000fe20007ffe1ff */
[----:B------:R-:W-:Y:S01]  /*78a0*/  IMAD.HI.U32 R137, R245, R142, RZ ;  /* 0x0000008ef5897227 */ /* 0x000fe200078e00ff */
[----:B------:R-:W-:-:S02]  /*78b0*/  ISETP.GE.AND P1, PT, R140, RZ, PT ;  /* 0x000000ff8c00720c */ /* 0x000fc40003f26270 */
[C---:B------:R-:W-:Y:S01]  /*78c0*/  ISETP.GT.U32.AND P3, PT, R248.reuse, R138, PT ;  /* 0x0000008af800720c */ /* 0x040fe20003f64070 */
[----:B------:R-:W-:Y:S01]  /*78d0*/  IMAD.HI.U32 R140, R245, R143, RZ ;  /* 0x0000008ff58c7227 */ /* 0x000fe200078e00ff */
[----:B------:R-:W-:-:S03]  /*78e0*/  ISETP.GT.U32.AND P0, PT, R248, R136, PT ;  /* 0x00000088f800720c */ /* 0x000fc60003f04070 */
[----:B------:R-:W-:Y:S02]  /*78f0*/  IMAD.MOV R140, RZ, RZ, -R140 ;  /* 0x000000ffff8c7224 */ /* 0x000fe400078e0a8c */
[----:B------:R-:W-:Y:S02]  /*7900*/  IMAD.MOV R137, RZ, RZ, -R137 ;  /* 0x000000ffff897224 */ /* 0x000fe400078e0a89 */
[----:B------:R-:W-:Y:S02]  /*7910*/  IMAD R140, R248, R140, R143 ;  /* 0x0000008cf88c7224 */ /* 0x000fe400078e028f */
[--C-:B------:R-:W-:Y:S01]  /*7920*/  @!P5 IMAD.IADD R139, R139, 0x1, -R248.reuse ;  /* 0x000000018b8bd824 */ /* 0x100fe200078e0af8 */
[----:B------:R-:W-:Y:S01]  /*7930*/  ISETP.GE.AND P5, PT, R146, RZ, PT ;  /* 0x000000ff9200720c */ /* 0x000fe20003fa6270 */
[--C-:B------:R-:W-:Y:S01]  /*7940*/  @!P3 IMAD.IADD R138, R138, 0x1, -R248.reuse ;  /* 0x000000018a8ab824 */ /* 0x100fe200078e0af8 */
[----:B------:R-:W-:Y:S01]  /*7950*/  ISETP.GT.U32.AND P3, PT, R248, R140, PT ;  /* 0x0000008cf800720c */ /* 0x000fe20003f64070 */
[----:B------:R-:W-:Y:S01]  /*7960*/  @!P0 IMAD.IADD R136, R136, 0x1, -R248 ;  /* 0x0000000188888824 */ /* 0x000fe200078e0af8 */
[----:B------:R-:W-:Y:S01]  /*7970*/  ISETP.GE.AND P0, PT, R145, RZ, PT ;  /* 0x000000ff9100720c */ /* 0x000fe20003f06270 */
[----:B------:R-:W-:-:S02]  /*7980*/  IMAD.MOV R145, RZ, RZ, -R141 ;  /* 0x000000ffff917224 */ /* 0x000fc400078e0a8d */
[----:B------:R-:W-:Y:S01]  /*7990*/  IMAD R141, R248, R137, R142 ;  /* 0x00000089f88d7224 */ /* 0x000fe200078e028e */
[----:B------:R-:W-:Y:S01]  /*79a0*/  LOP3.LUT R142, R244, 0x12a, RZ, 0xfc, !PT ;  /* 0x0000012af48e7812 */ /* 0x000fe200078efcff */
[----:B------:R-:W-:Y:S02]  /*79b0*/  @!P2 IMAD.MOV R136, RZ, RZ, -R136 ;  /* 0x000000ffff88a224 */ /* 0x000fe400078e0a88 */
[----:B------:R-:W-:Y:S01]  /*79c0*/  IMAD.MOV.U32 R137, RZ, RZ, R139 ;  /* 0x000000ffff897224 */ /* 0x000fe200078e008b */
[C---:B------:R-:W-:Y:S01]  /*79d0*/  ISETP.GT.U32.AND P2, PT, R248.reuse, R141, PT ;  /* 0x0000008df800720c */ /* 0x040fe20003f44070 */
[----:B------:R-:W-:Y:S01]  /*79e0*/  IMAD R143, R248, R145, R144 ;  /* 0x00000091f88f7224 */ /* 0x000fe200078e0290 */
[----:B------:R-:W-:Y:S01]  /*79f0*/  IABS R146, R142 ;  /* 0x0000008e00927213 */ /* 0x000fe20000000000 */
[----:B------:R-:W-:Y:S02]  /*7a00*/  @!P3 IMAD.IADD R140, R140, 0x1, -R248 ;  /* 0x000000018c8cb824 */ /* 0x000fe400078e0af8 */
[----:B------:R-:W-:Y:S01]  /*7a10*/  @!P4 IMAD.MOV R137, RZ, RZ, -R137 ;  /* 0x000000ffff89c224 */ /* 0x000fe200078e0a89 */
[----:B------:R-:W-:Y:S01]  /*7a20*/  ISETP.GE.AND P4, PT, R142, RZ, PT ;  /* 0x000000ff8e00720c */ /* 0x000fe20003f86270 */
[----:B------:R-:W-:Y:S01]  /*7a30*/  IMAD.HI.U32 R139, R245, R146, RZ ;  /* 0x00000092f58b7227 */ /* 0x000fe200078e00ff */
[----:B------:R-:W-:-:S03]  /*7a40*/  ISETP.GT.U32.AND P3, PT, R248, R140, PT ;  /* 0x0000008cf800720c */ /* 0x000fc60003f64070 */
[----:B------:R-:W-:-:S04]  /*7a50*/  IMAD.HI.U32 R142, R245, R147, RZ ;  /* 0x00000093f58e7227 */ /* 0x000fc800078e00ff */
[----:B------:R-:W-:Y:S02]  /*7a60*/  @!P2 IMAD.IADD R141, R141, 0x1, -R248 ;  /* 0x000000018d8da824 */ /* 0x000fe400078e0af8 */
[----:B------:R-:W-:Y:S02]  /*7a70*/  IMAD.MOV R139, RZ, RZ, -R139 ;  /* 0x000000ffff8b7224 */ /* 0x000fe400078e0a8b */
[----:B------:R-:W-:Y:S01]  /*7a80*/  @!P6 IMAD.MOV R138, RZ, RZ, -R138 ;  /* 0x000000ffff8ae224 */ /* 0x000fe200078e0a8a */
[C---:B------:R-:W-:Y:S01]  /*7a90*/  ISETP.GT.U32.AND P6, PT, R248.reuse, R143, PT ;  /* 0x0000008ff800720c */ /* 0x040fe20003fc4070 */
[----:B------:R-:W-:Y:S01]  /*7aa0*/  IMAD.MOV R148, RZ, RZ, -R142 ;  /* 0x000000ffff947224 */ /* 0x000fe200078e0a8e */
[C---:B------:R-:W-:Y:S01]  /*7ab0*/  ISETP.GT.U32.AND P2, PT, R248.reuse, R141, PT ;  /* 0x0000008df800720c */ /* 0x040fe20003f44070 */
[----:B------:R-:W-:Y:S02]  /*7ac0*/  IMAD R142, R248, R139, R146 ;  /* 0x0000008bf88e7224 */ /* 0x000fe400078e0292 */
[----:B------:R-:W-:-:S04]  /*7ad0*/  IMAD.HI.U32 R145, R245, R150, RZ ;  /* 0x00000096f5917227 */ /* 0x000fc800078e00ff */
[--C-:B------:R-:W-:Y:S01]  /*7ae0*/  @!P3 IMAD.IADD R140, R140, 0x1, -R248.reuse ;  /* 0x000000018c8cb824 */ /* 0x100fe200078e0af8 */
[C---:B------:R-:W-:Y:S01]  /*7af0*/  ISETP.GT.U32.AND P3, PT, R248.reuse, R142, PT ;  /* 0x0000008ef800720c */ /* 0x040fe20003f64070 */
[----:B------:R-:W-:Y:S02]  /*7b00*/  IMAD.MOV R151, RZ, RZ, -R145 ;  /* 0x000000ffff977224 */ /* 0x000fe400078e0a91 */
[C---:B------:R-:W-:Y:S01]  /*7b10*/  IMAD R145, R248.reuse, R148, R147 ;  /* 0x00000094f8917224 */ /* 0x040fe200078e0293 */
[----:B------:R-:W-:Y:S01]  /*7b20*/  IABS R148, R156 ;  /* 0x0000009c00947213 */ /* 0x000fe20000000000 */
[----:B------:R-:W-:Y:S02]  /*7b30*/  @!P6 IMAD.IADD R143, R143, 0x1, -R248 ;  /* 0x000000018f8fe824 */ /* 0x000fe400078e0af8 */
[----:B------:R-:W-:Y:S01]  /*7b40*/  IMAD.HI.U32 R144, R245, R149, RZ ;  /* 0x00000095f5907227 */ /* 0x000fe200078e00ff */
[----:B------:R-:W-:-:S03]  /*7b50*/  ISETP.GT.U32.AND P6, PT, R248, R145, PT ;  /* 0x00000091f800720c */ /* 0x000fc60003fc4070 */
[----:B------:R-:W-:Y:S01]  /*7b60*/  @!P2 IMAD.IADD R141, R141, 0x1, -R248 ;  /* 0x000000018d8da824 */ /* 0x000fe200078e0af8 */
[----:B------:R-:W-:Y:S01]  /*7b70*/  ISETP.GE.AND P2, PT, R152, RZ, PT ;  /* 0x000000ff9800720c */ /* 0x000fe20003f46270 */
[----:B------:R-:W-:Y:S01]  /*7b80*/  IMAD.MOV R144, RZ, RZ, -R144 ;  /* 0x000000ffff907224 */ /* 0x000fe200078e0a90 */
[----:B------:R-:W-:Y:S01]  /*7b90*/  IABS R152, R159 ;  /* 0x0000009f00987213 */ /* 0x000fe20000000000 */
[----:B------:R-:W-:Y:S01]  /*7ba0*/  @!P3 IMAD.IADD R142, R142, 0x1, -R248 ;  /* 0x000000018e8eb824 */ /* 0x000fe200078e0af8 */
[C---:B------:R-:W-:Y:S01]  /*7bb0*/  ISETP.GT.U32.AND P3, PT, R248.reuse, R143, PT ;  /* 0x0000008ff800720c */ /* 0x040fe20003f64070 */
[----:B------:R-:W-:Y:S02]  /*7bc0*/  IMAD.MOV.U32 R139, RZ, RZ, R141 ;  /* 0x000000ffff8b7224 */ /* 0x000fe400078e008d */
[C---:B------:R-:W-:Y:S01]  /*7bd0*/  IMAD R144, R248.reuse, R144, R149 ;  /* 0x00000090f8907224 */ /* 0x040fe200078e0295 */
[----:B------:R-:W-:Y:S01]  /*7be0*/  IABS R149, R157 ;  /* 0x0000009d00957213 */ /* 0x000fe20000000000 */
[----:B------:R-:W-:Y:S01]  /*7bf0*/  @!P1 IMAD.MOV R139, RZ, RZ, -R139 ;  /* 0x000000ffff8b9224 */ /* 0x000fe200078e0a8b */
[----:B------:R-:W-:Y:S01]  /*7c00*/  ISETP.GT.U32.AND P1, PT, R248, R142, PT ;  /* 0x0000008ef800720c */ /* 0x000fe20003f24070 */
[----:B------:R-:W-:-:S04]  /*7c10*/  IMAD.HI.U32 R141, R245, R148, RZ ;  /* 0x00000094f58d7227 */ /* 0x000fc800078e00ff */
[----:B------:R-:W-:Y:S02]  /*7c20*/  @!P6 IMAD.IADD R145, R145, 0x1, -R248 ;  /* 0x000000019191e824 */ /* 0x000fe400078e0af8 */
[----:B------:R-:W-:-:S03]  /*7c30*/  IMAD.HI.U32 R146, R245, R149, RZ ;  /* 0x00000095f5927227 */ /* 0x000fc600078e00ff */
[C---:B------:R-:W-:Y:S01]  /*7c40*/  ISETP.GT.U32.AND P6, PT, R248.reuse, R145, PT ;  /* 0x00000091f800720c */ /* 0x040fe20003fc4070 */
[----:B------:R-:W-:Y:S02]  /*7c50*/  IMAD.MOV R141, RZ, RZ, -R141 ;  /* 0x000000ffff8d7224 */ /* 0x000fe400078e0a8d */
[----:B------:R-:W-:Y:S01]  /*7c60*/  IMAD R147, R248, R151, R150 ;  /* 0x00000097f8937224 */ /* 0x000fe200078e0296 */
[----:B------:R-:W-:Y:S01]  /*7c70*/  IADD3 R150, -R146, RZ, RZ ;  /* 0x000000ff92967210 */ /* 0x000fe20007ffe1ff */
[----:B------:R-:W-:Y:S01]  /*7c80*/  @!P0 IMAD.MOV R140, RZ, RZ, -R140 ;  /* 0x000000ffff8c8224 */ /* 0x000fe200078e0a8c */
[C---:B------:R-:W-:Y:S01]  /*7c90*/  ISETP.GT.U32.AND P0, PT, R248.reuse, R144, PT ;  /* 0x00000090f800720c */ /* 0x040fe20003f04070 */
[----:B------:R-:W-:Y:S01]  /*7ca0*/  IMAD R146, R248, R141, R148 ;  /* 0x0000008df8927224 */ /* 0x000fe200078e0294 */
[----:B------:R-:W-:Y:S01]  /*7cb0*/  IABS R151, R158 ;  /* 0x0000009e00977213 */ /* 0x000fe20000000000 */
[--C-:B------:R-:W-:Y:S02]  /*7cc0*/  @!P1 IMAD.IADD R142, R142, 0x1, -R248.reuse ;  /* 0x000000018e8e9824 */ /* 0x100fe400078e0af8 */
[C---:B------:R-:W-:Y:S01]  /*7cd0*/  IMAD R149, R248.reuse, R150, R149 ;  /* 0x00000096f8957224 */ /* 0x040fe200078e0295 */
[C---:B------:R-:W-:Y:S01]  /*7ce0*/  ISETP.GT.U32.AND P1, PT, R248.reuse, R146, PT ;  /* 0x00000092f800720c */ /* 0x040fe20003f24070 */
[----:B------:R-:W-:Y:S01]  /*7cf0*/  @!P3 IMAD.IADD R143, R143, 0x1, -R248 ;  /* 0x000000018f8fb824 */ /* 0x000fe200078e0af8 */
[----:B------:R-:W-:Y:S01]  /*7d00*/  ISETP.GT.U32.AND P3, PT, R248, R147, PT ;  /* 0x00000093f800720c */ /* 0x000fe20003f64070 */
[----:B------:R-:W-:-:S04]  /*7d10*/  IMAD.HI.U32 R141, R245, R151, RZ ;  /* 0x00000097f58d7227 */ /* 0x000fc800078e00ff */
[----:B------:R-:W-:Y:S01]  /*7d20*/  @!P6 IMAD.IADD R145, R145, 0x1, -R248 ;  /* 0x000000019191e824 */ /* 0x000fe200078e0af8 */
[----:B------:R-:W-:Y:S01]  /*7d30*/  ISETP.GT.U32.AND P6, PT, R248, R149, PT ;  /* 0x00000095f800720c */ /* 0x000fe20003fc4070 */
[----:B------:R-:W-:-:S04]  /*7d40*/  IMAD.HI.U32 R148, R245, R152, RZ ;  /* 0x00000098f5947227 */ /* 0x000fc800078e00ff */
[----:B------:R-:W-:Y:S02]  /*7d50*/  IMAD.MOV R141, RZ, RZ, -R141 ;  /* 0x000000ffff8d7224 */ /* 0x000fe400078e0a8d */
[----:B------:R-:W-:Y:S01]  /*7d60*/  @!P0 IMAD.IADD R144, R144, 0x1, -R248 ;  /* 0x0000000190908824 */ /* 0x000fe200078e0af8 */
[----:B------:R-:W-:Y:S01]  /*7d70*/  ISETP.GE.AND P0, PT, R154, RZ, PT ;  /* 0x000000ff9a00720c */ /* 0x000fe20003f06270 */
[----:B------:R-:W-:Y:S01]  /*7d80*/  IMAD.MOV R153, RZ, RZ, -R148 ;  /* 0x000000ffff997224 */ /* 0x000fe200078e0a94 */
[----:B------:R-:W-:Y:S01]  /*7d90*/  IABS R154, R161 ;  /* 0x000000a1009a7213 */ /* 0x000fe20000000000 */
[----:B------:R-:W-:Y:S02]  /*7da0*/  IMAD R148, R248, R141, R151 ;  /* 0x0000008df8947224 */ /* 0x000fe400078e0297 */
[----:B------:R-:W-:Y:S01]  /*7db0*/  @!P1 IMAD.IADD R146, R146, 0x1, -R248 ;  /* 0x0000000192929824 */ /* 0x000fe200078e0af8 */
[----:B------:R-:W-:Y:S01]  /*7dc0*/  ISETP.GT.U32.AND P1, PT, R248, R144, PT ;  /* 0x00000090f800720c */ /* 0x000fe20003f24070 */
[----:B------:R-:W-:-:S02]  /*7dd0*/  IMAD.MOV.U32 R141, RZ, RZ, R143 ;  /* 0x000000ffff8d7224 */ /* 0x000fc400078e008f */
[--C-:B------:R-:W-:Y:S01]  /*7de0*/  @!P3 IMAD.IADD R147, R147, 0x1, -R248.reuse ;  /* 0x000000019393b824 */ /* 0x100fe200078e0af8 */
[----:B------:R-:W-:Y:S01]  /*7df0*/  ISETP.GE.AND P3, PT, R155, RZ, PT ;  /* 0x000000ff9b00720c */ /* 0x000fe20003f66270 */
        /* <DEDUP_REMOVED lines=8> */
[----:B------:R-:W-:Y:S01]  /*7e80*/  @!P1 IMAD.IADD R144, R144, 0x1, -R248 ;  /* 0x0000000190909824 */ /* 0x000fe200078e0af8 */
[----:B------:R-:W-:Y:S01]  /*7e90*/  ISETP.GE.AND P1, PT, R156, RZ, PT ;  /* 0x000000ff9c00720c */ /* 0x000fe20003f26270 */
[----:B------:R-:W-:-:S02]  /*7ea0*/  IMAD.MOV.U32 R143, RZ, RZ, R145 ;  /* 0x000000ffff8f7224 */ /* 0x000fc400078e0091 */
[----:B------:R-:W-:-:S04]  /*7eb0*/  IMAD.HI.U32 R145, R245, R152, RZ ;  /* 0x00000098f5917227 */ /* 0x000fc800078e00ff */
[----:B------:R-:W-:Y:S01]  /*7ec0*/  @!P5 IMAD.IADD R146, R146, 0x1, -R248 ;  /* 0x000000019292d824 */ /* 0x000fe200078e0af8 */
[----:B------:R-:W-:Y:S01]  /*7ed0*/  ISETP.GE.AND P5, PT, R157, RZ, PT ;  /* 0x000000ff9d00720c */ /* 0x000fe20003fa6270 */
[----:B------:R-:W-:Y:S01]  /*7ee0*/  IMAD.HI.U32 R150, R245, R154, RZ ;  /* 0x0000009af5967227 */ /* 0x000fe200078e00ff */
[----:B------:R-:W-:-:S03]  /*7ef0*/  LOP3.LUT R157, R244, 0x142, RZ, 0xfc, !PT ;  /* 0x00000142f49d7812 */ /* 0x000fc600078efcff */
[----:B------:R-:W-:Y:S02]  /*7f00*/  IMAD.MOV R153, RZ, RZ, -R145 ;  /* 0x000000ffff997224 */ /* 0x000fe400078e0a91 */
[----:B------:R-:W-:Y:S01]  /*7f10*/  @!P2 IMAD.MOV R143, RZ, RZ, -R143 ;  /* 0x000000ffff8fa224 */ /* 0x000fe200078e0a8f */
[C---:B------:R-:W-:Y:S01]  /*7f20*/  ISETP.GT.U32.AND P2, PT, R248.reuse, R148, PT ;  /* 0x00000094f800720c */ /* 0x040fe20003f44070 */
[----:B------:R-:W-:Y:S01]  /*7f30*/  @!P6 IMAD.IADD R147, R147, 0x1, -R248 ;  /* 0x000000019393e824 */ /* 0x000fe200078e0af8 */
[----:B------:R-:W-:Y:S01]  /*7f40*/  ISETP.GT.U32.AND P6, PT, R248, R151, PT ;  /* 0x00000097f800720c */ /* 0x000fe20003fc4070 */
[----:B------:R-:W-:Y:S02]  /*7f50*/  IMAD.MOV R155, RZ, RZ, -R150 ;  /* 0x000000ffff9b7224 */ /* 0x000fe400078e0a96 */
[----:B------:R-:W-:Y:S01]  /*7f60*/  @!P4 IMAD.IADD R149, R149, 0x1, -R248 ;  /* 0x000000019595c824 */ /* 0x000fe200078e0af8 */
[----:B------:R-:W-:Y:S01]  /*7f70*/  ISETP.GE.AND P4, PT, R158, RZ, PT ;  /* 0x000000ff9e00720c */ /* 0x000fe20003f86270 */
[----:B------:R-:W-:Y:S01]  /*7f80*/  IMAD R150, R248, R153, R152 ;  /* 0x00000099f8967224 */ /* 0x000fe200078e0298 */
[C---:B------:R-:W-:Y:S01]  /*7f90*/  LOP3.LUT R152, R244.reuse, 0x140, RZ, 0xfc, !PT ;  /* 0x00000140f4987812 */ /* 0x040fe200078efcff */
[----:B------:R-:W-:Y:S01]  /*7fa0*/  IMAD.MOV.U32 R145, RZ, RZ, R147 ;  /* 0x000000ffff917224 */ /* 0x000fe200078e0093 */
[----:B------:R-:W-:Y:S01]  /*7fb0*/  LOP3.LUT R158, R244, 0x146, RZ, 0xfc, !PT ;  /* 0x00000146f49e7812 */ /* 0x000fe200078efcff */
[----:B------:R-:W-:Y:S01]  /*7fc0*/  IMAD R153, R248, R155, R154 ;  /* 0x0000009bf8997224 */ /* 0x000fe200078e029a */
[----:B------:R-:W-:Y:S01]  /*7fd0*/  IABS R156, R152 ;  /* 0x00000098009c7213 */ /* 0x000fe20000000000 */
[----:B------:R-:W-:Y:S01]  /*7fe0*/  IMAD.MOV.U32 R147, RZ, RZ, R149 ;  /* 0x000000ffff937224 */ /* 0x000fe200078e0095 */
[----:B------:R-:W-:Y:S01]  /*7ff0*/  LOP3.LUT R149, R244, 0x13e, RZ, 0xfc, !PT ;  /* 0x0000013ef4957812 */ /* 0x000fe200078efcff */
[----:B------:R-:W-:Y:S01]  /*8000*/  @!P1 IMAD.MOV R146, RZ, RZ, -R146 ;  /* 0x000000ffff929224 */ /* 0x000fe200078e0a92 */
[C---:B------:R-:W-:Y:S01]  /*8010*/  ISETP.GT.U32.AND P1, PT, R248.reuse, R150, PT ;  /* 0x00000096f800720c */ /* 0x040fe20003f24070 */
[----:B------:R-:W-:Y:S01]  /*8020*/  @!P5 IMAD.MOV R147, RZ, RZ, -R147 ;  /* 0x000000ffff93d224 */ /* 0x000fe200078e0a93 */
[----:B------:R-:W-:Y:S01]  /*8030*/  ISETP.GT.U32.AND P5, PT, R248, R153, PT ;  /* 0x00000099f800720c */ /* 0x000fe20003fa4070 */
[--C-:B------:R-:W-:Y:S01]  /*8040*/  @!P2 IMAD.IADD R148, R148, 0x1, -R248.reuse ;  /* 0x000000019494a824 */ /* 0x100fe200078e0af8 */
[----:B------:R-:W-:Y:S01]  /*8050*/  @!P3 IADD3 R145, -R145, RZ, RZ ;  /* 0x000000ff9191b210 */ /* 0x000fe20007ffe1ff */
[----:B------:R-:W-:Y:S01]  /*8060*/  @!P6 IMAD.IADD R151, R151, 0x1, -R248 ;  /* 0x000000019797e824 */ /* 0x000fe200078e0af8 */
[----:B------:R-:W-:Y:S01]  /*8070*/  IABS R155, R149 ;  /* 0x00000095009b7213 */ /* 0x000fe20000000000 */
[----:B------:R-:W-:Y:S01]  /*8080*/  @!P0 IMAD.MOV R144, RZ, RZ, -R144 ;  /* 0x000000ffff908224 */ /* 0x000fe200078e0a90 */
[C---:B------:R-:W-:Y:S01]  /*8090*/  ISETP.GT.U32.AND P0, PT, R248.reuse, R148, PT ;  /* 0x00000094f800720c */ /* 0x040fe20003f04070 */
[----:B------:R-:W-:Y:S01]  /*80a0*/  IMAD.HI.U32 R154, R245, R156, RZ ;  /* 0x0000009cf59a7227 */ /* 0x000fe200078e00ff */
[----:B------:R-:W-:-:S02]  /*80b0*/  ISETP.GT.U32.AND P3, PT, R248, R151, PT ;  /* 0x00000097f800720c */ /* 0x000fc40003f64070 */
[----:B------:R-:W-:Y:S01]  /*80c0*/  ISETP.GE.AND P6, PT, R160, RZ, PT ;  /* 0x000000ffa000720c */ /* 0x000fe20003fc6270 */
[--C-:B------:R-:W-:Y:S01]  /*80d0*/  @!P1 IMAD.IADD R150, R150, 0x1, -R248.reuse ;  /* 0x0000000196969824 */ /* 0x100fe200078e0af8 */
[----:B------:R-:W-:Y:S01]  /*80e0*/  ISETP.GE.AND P1, PT, R152, RZ, PT ;  /* 0x000000ff9800720c */ /* 0x000fe20003f26270 */
[----:B------:R-:W-:Y:S01]  /*80f0*/  @!P5 IMAD.IADD R153, R153, 0x1, -R248 ;  /* 0x000000019999d824 */ /* 0x000fe200078e0af8 */
[----:B------:R-:W-:Y:S01]  /*8100*/  ISETP.GE.AND P2, PT, R159, RZ, PT ;  /* 0x000000ff9f00720c */ /* 0x000fe20003f46270 */
[----:B------:R-:W-:Y:S01]  /*8110*/  IMAD.HI.U32 R152, R245, R155, RZ ;  /* 0x0000009bf5987227 */ /* 0x000fe200078e00ff */
[----:B------:R-:W-:Y:S02]  /*8120*/  ISETP.GT.U32.AND P5, PT, R248, R150, PT ;  /* 0x00000096f800720c */ /* 0x000fe40003fa4070 */
[----:B------:R-:W-:Y:S01]  /*8130*/  IABS R159, R164 ;  /* 0x000000a4009f7213 */ /* 0x000fe20000000000 */
[----:B------:R-:W-:Y:S02]  /*8140*/  IMAD.MOV R152, RZ, RZ, -R152 ;  /* 0x000000ffff987224 */ /* 0x000fe400078e0a98 */
[--C-:B------:R-:W-:Y:S01]  /*8150*/  @!P0 IMAD.IADD R148, R148, 0x1, -R248.reuse ;  /* 0x0000000194948824 */ /* 0x100fe200078e0af8 */
[----:B------:R-:W-:Y:S01]  /*8160*/  ISETP.GE.AND P0, PT, R161, RZ, PT ;  /* 0x000000ffa100720c */ /* 0x000fe20003f06270 */
[C---:B------:R-:W-:Y:S01]  /*8170*/  IMAD R152, R248.reuse, R152, R155 ;  /* 0x00000098f8987224 */ /* 0x040fe200078e029b */
[----:B------:R-:W-:Y:S01]  /*8180*/  IABS R161, R165 ;  /* 0x000000a500a17213 */ /* 0x000fe20000000000 */
[----:B------:R-:W-:Y:S01]  /*8190*/  @!P3 IMAD.IADD R151, R151, 0x1, -R248 ;  /* 0x000000019797b824 */ /* 0x000fe200078e0af8 */
[----:B------:R-:W-:Y:S01]  /*81a0*/  ISETP.GE.AND P3, PT, R149, RZ, PT ;  /* 0x000000ff9500720c */ /* 0x000fe20003f66270 */
[----:B------:R-:W-:Y:S01]  /*81b0*/  @!P4 IMAD.MOV R148, RZ, RZ, -R148 ;  /* 0x000000ffff94c224 */ /* 0x000fe200078e0a94 */
[----:B------:R-:W-:Y:S01]  /*81c0*/  ISETP.GT.U32.AND P4, PT, R248, R153, PT ;  /* 0x00000099f800720c */ /* 0x000fe20003f84070 */
[----:B------:R-:W-:Y:S01]  /*81d0*/  @!P5 IMAD.IADD R150, R150, 0x1, -R248 ;  /* 0x000000019696d824 */ /* 0x000fe200078e0af8 */
[----:B------:R-:W-:Y:S01]  /*81e0*/  ISETP.GT.U32.AND P5, PT, R248, R152, PT ;  /* 0x00000098f800720c */ /* 0x000fe20003fa4070 */
[----:B------:R-:W-:-:S02]  /*81f0*/  IMAD.MOV.U32 R149, RZ, RZ, R151 ;  /* 0x000000ffff957224 */ /* 0x000fc400078e0097 */
[----:B------:R-:W-:Y:S01]  /*8200*/  IMAD.MOV R151, RZ, RZ, -R154 ;  /* 0x000000ffff977224 */ /* 0x000fe200078e0a9a */
[----:B------:R-:W-:Y:S01]  /*8210*/  IABS R154, R157 ;  /* 0x0000009d009a7213 */ /* 0x000fe20000000000 */
[----:B------:R-:W-:Y:S02]  /*8220*/  @!P6 IMAD.MOV R150, RZ, RZ, -R150 ;  /* 0x000000ffff96e224 */ /* 0x000fe400078e0a96 */
[----:B------:R-:W-:Y:S01]  /*8230*/  IMAD R155, R248, R151, R156 ;  /* 0x00000097f89b7224 */ /* 0x000fe200078e029c */
[----:B------:R-:W-:Y:S01]  /*8240*/  LOP3.LUT R151, R244, 0x144, RZ, 0xfc, !PT ;  /* 0x00000144f4977812 */ /* 0x000fe200078efcff */
[----:B------:R-:W-:Y:S01]  /*8250*/  @!P2 IMAD.MOV R149, RZ, RZ, -R149 ;  /* 0x000000ffff95a224 */ /* 0x000fe200078e0a95 */
[----:B------:R-:W-:Y:S01]  /*8260*/  ISETP.GE.AND P2, PT, R157, RZ, PT ;  /* 0x000000ff9d00720c */ /* 0x000fe20003f46270 */
[--C-:B------:R-:W-:Y:S01]  /*8270*/  @!P4 IMAD.IADD R153, R153, 0x1, -R248.reuse ;  /* 0x000000019999c824 */ /* 0x100fe200078e0af8 */
[----:B------:R-:W-:Y:S01]  /*8280*/  ISETP.GT.U32.AND P6, PT, R248, R155, PT ;  /* 0x0000009bf800720c */ /* 0x000fe20003fc4070 */
[----:B------:R-:W-:Y:S01]  /*8290*/  @!P5 IMAD.IADD R152, R152, 0x1, -R248 ;  /* 0x000000019898d824 */ /* 0x000fe200078e0af8 */
[----:B------:R-:W-:-:S02]  /*82a0*/  ISETP.GE.AND P4, PT, R151, RZ, PT ;  /* 0x000000ff9700720c */ /* 0x000fc40003f86270 */
[----:B------:R-:W-:Y:S01]  /*82b0*/  IABS R156, R151 ;  /* 0x00000097009c7213 */ /* 0x000fe20000000000 */
[----:B------:R-:W-:Y:S01]  /*82c0*/  IMAD.HI.U32 R151, R245, R154, RZ ;  /* 0x0000009af5977227 */ /* 0x000fe200078e00ff */
[----:B------:R-:W-:-:S03]  /*82d0*/  ISETP.GT.U32.AND P5, PT, R248, R152, PT ;  /* 0x00000098f800720c */ /* 0x000fc60003fa4070 */
[----:B------:R-:W-:Y:S02]  /*82e0*/  IMAD.MOV R157, RZ, RZ, -R151 ;  /* 0x000000ffff9d7224 */ /* 0x000fe400078e0a97 */
[----:B------:R-:W-:Y:S02]  /*82f0*/  IMAD.MOV.U32 R151, RZ, RZ, R153 ;  /* 0x000000ffff977224 */ /* 0x000fe400078e0099 */
[----:B------:R-:W-:-:S04]  /*8300*/  IMAD.HI.U32 R153, R245, R156, RZ ;  /* 0x0000009cf5997227 */ /* 0x000fc800078e00ff */
[----:B------:R-:W-:Y:S01]  /*8310*/  @!P0 IMAD.MOV R151, RZ, RZ, -R151 ;  /* 0x000000ffff978224 */ /* 0x000fe200078e0a97 */
[----:B------:R-:W-:Y:S01]  /*8320*/  ISETP.GE.AND P0, PT, R158, RZ, PT ;  /* 0x000000ff9e00720c */ /* 0x000fe20003f06270 */
[----:B------:R-:W-:Y:S01]  /*8330*/  @!P6 IMAD.IADD R155, R155, 0x1, -R248 ;  /* 0x000000019b9be824 */ /* 0x000fe200078e0af8 */
[----:B------:R-:W-:Y:S01]  /*8340*/  IABS R158, R158 ;  /* 0x0000009e009e7213 */ /* 0x000fe20000000000 */
[----:B------:R-:W-:Y:S02]  /*8350*/  IMAD.MOV R153, RZ, RZ, -R153 ;  /* 0x000000ffff997224 */ /* 0x000fe400078e0a99 */
[C---:B------:R-:W-:Y:S01]  /*8360*/  IMAD R154, R248.reuse, R157, R154 ;  /* 0x0000009df89a7224 */ /* 0x040fe200078e029a */
[C---:B------:R-:W-:Y:S01]  /*8370*/  ISETP.GT.U32.AND P6, PT, R248.reuse, R155, PT ;  /* 0x0000009bf800720c */ /* 0x040fe20003fc4070 */
[----:B------:R-:W-:Y:S02]  /*8380*/  IMAD R157, R248, R153, R156 ;  /* 0x00000099f89d7224 */ /* 0x000fe400078e029c */
[----:B------:R-:W-:-:S04]  /*8390*/  IMAD.HI.U32 R153, R245, R158, RZ ;  /* 0x0000009ef5997227 */ /* 0x000fc800078e00ff */
[----:B------:R-:W-:Y:S01]  /*83a0*/  @!P5 IMAD.IADD R152, R152, 0x1, -R248 ;  /* 0x000000019898d824 */ /* 0x000fe200078e0af8 */
[----:B------:R-:W-:Y:S01]  /*83b0*/  ISETP.GT.U32.AND P5, PT, R248, R154, PT ;  /* 0x0000009af800720c */ /* 0x000fe20003fa4070 */
[----:B------:R-:W-:-:S04]  /*83c0*/  IMAD.HI.U32 R156, R245, R159, RZ ;  /* 0x0000009ff59c7227 */ /* 0x000fc800078e00ff */
[----:B------:R-:W-:Y:S01]  /*83d0*/  IMAD.MOV R153, RZ, RZ, -R153 ;  /* 0x000000ffff997224 */ /* 0x000fe200078e0a99 */
[----:B------:R-:W-:Y:S01]  /*83e0*/  @!P6 IADD3 R155, R155, -R248, RZ ;  /* 0x800000f89b9be210 */ /* 0x000fe20007ffe0ff */
[----:B------:R-:W-:Y:S02]  /*83f0*/  IMAD.MOV R160, RZ, RZ, -R156 ;  /* 0x000000ffffa07224 */ /* 0x000fe400078e0a9c */
[C---:B------:R-:W-:Y:S02]  /*8400*/  IMAD R156, R248.reuse, R153, R158 ;  /* 0x00000099f89c7224 */ /* 0x040fe400078e029e */
[----:B------:R-:W-:Y:S02]  /*8410*/  IMAD R159, R248, R160, R159 ;  /* 0x000000a0f89f7224 */ /* 0x000fe400078e029f */
[----:B------:R-:W-:Y:S01]  /*8420*/  @!P5 IMAD.IADD R154, R154, 0x1, -R248 ;  /* 0x000000019a9ad824 */ /* 0x000fe200078e0af8 */
[C---:B------:R-:W-:Y:S01]  /*8430*/  ISETP.GT.U32.AND P6, PT, R248.reuse, R156, PT ;  /* 0x0000009cf800720c */ /* 0x040fe20003fc4070 */
[----:B------:R-:W-:Y:S01]  /*8440*/  IMAD.HI.U32 R153, R245, R161, RZ ;  /* 0x000000a1f5997227 */ /* 0x000fe200078e00ff */
[----:B------:R-:W-:-:S03]  /*8450*/  ISETP.GT.U32.AND P5, PT, R248, R159, PT ;  /* 0x0000009ff800720c */ /* 0x000fc60003fa4070 */
[----:B------:R-:W-:Y:S02]  /*8460*/  IMAD.MOV R153, RZ, RZ, -R153 ;  /* 0x000000ffff997224 */ /* 0x000fe400078e0a99 */
[----:B------:R-:W-:Y:S01]  /*8470*/  @!P3 IMAD.MOV R152, RZ, RZ, -R152 ;  /* 0x000000ffff98b224 */ /* 0x000fe200078e0a98 */
[C---:B------:R-:W-:Y:S01]  /*8480*/  ISETP.GT.U32.AND P3, PT, R248.reuse, R157, PT ;  /* 0x0000009df800720c */ /* 0x040fe20003f64070 */
[----:B------:R-:W-:Y:S01]  /*8490*/  IMAD R158, R248, R153, R161 ;  /* 0x00000099f89e7224 */ /* 0x000fe200078e02a1 */
[----:B------:R-:W-:Y:S01]  /*84a0*/  IABS R161, R166 ;  /* 0x000000a600a17213 */ /* 0x000fe20000000000 */
[----:B------:R-:W-:Y:S02]  /*84b0*/  IMAD.MOV.U32 R153, RZ, RZ, R155 ;  /* 0x000000ffff997224 */ /* 0x000fe400078e009b */
[--C-:B------:R-:W-:Y:S02]  /*84c0*/  @!P6 IMAD.IADD R156, R156, 0x1, -R248.reuse ;  /* 0x000000019c9ce824 */ /* 0x100fe400078e0af8 */
[----:B------:R-:W-:-:S02]  /*84d0*/  @!P5 IMAD.IADD R159, R159, 0x1, -R248 ;  /* 0x000000019f9fd824 */ /* 0x000fc400078e0af8 */
[----:B------:R-:W-:Y:S01]  /*84e0*/  IMAD.HI.U32 R155, R245, R161, RZ ;  /* 0x000000a1f59b7227 */ /* 0x000fe200078e00ff */
[----:B------:R-:W-:-:S03]  /*84f0*/  ISETP.GT.U32.AND P5, PT, R248, R156, PT ;  /* 0x0000009cf800720c */ /* 0x000fc60003fa4070 */
[----:B------:R-:W-:Y:S02]  /*8500*/  IMAD.MOV R155, RZ, RZ, -R155 ;  /* 0x000000ffff9b7224 */ /* 0x000fe400078e0a9b */
[----:B------:R-:W-:Y:S01]  /*8510*/  @!P3 IMAD.IADD R157, R157, 0x1, -R248 ;  /* 0x000000019d9db824 */ /* 0x000fe200078e0af8 */
[C---:B------:R-:W-:Y:S01]  /*8520*/  ISETP.GT.U32.AND P3, PT, R248.reuse, R154, PT ;  /* 0x0000009af800720c */ /* 0x040fe20003f64070 */
[C---:B------:R-:W-:Y:S02]  /*8530*/  IMAD R161, R248.reuse, R155, R161 ;  /* 0x0000009bf8a17224 */ /* 0x040fe400078e02a1 */
[----:B------:R-:W-:Y:S01]  /*8540*/  @!P1 IMAD.MOV R153, RZ, RZ, -R153 ;  /* 0x000000ffff999224 */ /* 0x000fe200078e0a99 */
[C---:B------:R-:W-:Y:S01]  /*8550*/  ISETP.GT.U32.AND P1, PT, R248.reuse, R159, PT ;  /* 0x0000009ff800720c */ /* 0x040fe20003f24070 */
[----:B------:R-:W-:Y:S01]  /*8560*/  IMAD.HI.U32 R155, R245, R162, RZ ;  /* 0x000000a2f59b7227 */ /* 0x000fe200078e00ff */
[----:B------:R-:W-:-:S03]  /*8570*/  ISETP.GT.U32.AND P6, PT, R248, R157, PT ;  /* 0x0000009df800720c */ /* 0x000fc60003fc4070 */
[----:B------:R-:W-:Y:S01]  /*8580*/  @!P5 IMAD.IADD R156, R156, 0x1, -R248 ;  /* 0x000000019c9cd824 */ /* 0x000fe200078e0af8 */
[----:B------:R-:W-:Y:S01]  /*8590*/  ISETP.GT.U32.AND P5, PT, R248, R161, PT ;  /* 0x000000a1f800720c */ /* 0x000fe20003fa4070 */
[----:B------:R-:W-:-:S04]  /*85a0*/  IMAD.HI.U32 R160, R245, R163, RZ ;  /* 0x000000a3f5a07227 */ /* 0x000fc800078e00ff */
[----:B------:R-:W-:Y:S02]  /*85b0*/  IMAD.MOV R155, RZ, RZ, -R155 ;  /* 0x000000ffff9b7224 */ /* 0x000fe400078e0a9b */
[--C-:B------:R-:W-:Y:S01]  /*85c0*/  @!P1 IMAD.IADD R159, R159, 0x1, -R248.reuse ;  /* 0x000000019f9f9824 */ /* 0x100fe200078e0af8 */
[----:B------:R-:W-:Y:S01]  /*85d0*/  ISETP.GE.AND P1, PT, R165, RZ, PT ;  /* 0x000000ffa500720c */ /* 0x000fe20003f26270 */
[--C-:B------:R-:W-:Y:S01]  /*85e0*/  @!P6 IMAD.IADD R157, R157, 0x1, -R248.reuse ;  /* 0x000000019d9de824 */ /* 0x100fe200078e0af8 */
[----:B------:R-:W-:Y:S01]  /*85f0*/  IABS R165, R169 ;  /* 0x000000a900a57213 */ /* 0x000fe20000000000 */
[--C-:B------:R-:W-:Y:S01]  /*8600*/  @!P3 IMAD.IADD R154, R154, 0x1, -R248.reuse ;  /* 0x000000019a9ab824 */ /* 0x100fe200078e0af8 */
[----:B------:R-:W-:Y:S01]  /*8610*/  ISETP.GE.AND P6, PT, R164, RZ, PT ;  /* 0x000000ffa400720c */ /* 0x000fe20003fc6270 */
[----:B------:R-:W-:Y:S01]  /*8620*/  @!P5 IMAD.IADD R161, R161, 0x1, -R248 ;  /* 0x00000001a1a1d824 */ /* 0x000fe200078e0af8 */
[----:B------:R-:W-:Y:S01]  /*8630*/  ISETP.GT.U32.AND P3, PT, R248, R158, PT ;  /* 0x0000009ef800720c */ /* 0x000fe20003f64070 */
[----:B------:R-:W-:-:S02]  /*8640*/  IMAD.MOV R164, RZ, RZ, -R160 ;  /* 0x000000ffffa47224 */ /* 0x000fc400078e0aa0 */
[C---:B------:R-:W-:Y:S01]  /*8650*/  IMAD R160, R248.reuse, R155, R162 ;  /* 0x0000009bf8a07224 */ /* 0x040fe200078e02a2 */
[----:B------:R-:W-:Y:S01]  /*8660*/  ISETP.GT.U32.AND P5, PT, R248, R161, PT ;  /* 0x000000a1f800720c */ /* 0x000fe20003fa4070 */
[----:B------:R-:W-:-:S04]  /*8670*/  IMAD.HI.U32 R162, R245, R165, RZ ;  /* 0x000000a5f5a27227 */ /* 0x000fc800078e00ff */
[----:B------:R-:W-:Y:S02]  /*8680*/  IMAD.MOV R162, RZ, RZ, -R162 ;  /* 0x000000ffffa27224 */ /* 0x000fe400078e0aa2 */
[----:B------:R-:W-:Y:S02]  /*8690*/  IMAD.MOV.U32 R155, RZ, RZ, R157 ;  /* 0x000000ffff9b7224 */ /* 0x000fe400078e009d */
[----:B------:R-:W-:Y:S01]  /*86a0*/  IMAD R162, R248, R162, R165 ;  /* 0x000000a2f8a27224 */ /* 0x000fe200078e02a5 */
[----:B------:R-:W-:Y:S01]  /*86b0*/  IABS R165, R170 ;  /* 0x000000aa00a57213 */ /* 0x000fe20000000000 */
[--C-:B------:R-:W-:Y:S01]  /*86c0*/  @!P3 IMAD.IADD R158, R158, 0x1, -R248.reuse ;  /* 0x000000019e9eb824 */ /* 0x100fe200078e0af8 */
[----:B------:R-:W-:Y:S01]  /*86d0*/  ISETP.GE.AND P3, PT, R166, RZ, PT ;  /* 0x000000ffa600720c */ /* 0x000fe20003f66270 */
[----:B------:R-:W-:Y:S01]  /*86e0*/  @!P5 IMAD.IADD R161, R161, 0x1, -R248 ;  /* 0x00000001a1a1d824 */ /* 0x000fe200078e0af8 */
[C---:B------:R-:W-:Y:S01]  /*86f0*/  ISETP.GT.U32.AND P5, PT, R248.reuse, R162, PT ;  /* 0x000000a2f800720c */ /* 0x040fe20003fa4070 */
[----:B------:R-:W-:Y:S01]  /*8700*/  IMAD R163, R248, R164, R163 ;  /* 0x000000a4f8a37224 */ /* 0x000fe200078e02a3 */
[----:B------:R-:W-:Y:S01]  /*8710*/  IABS R166, R171 ;  /* 0x000000ab00a67213 */ /* 0x000fe20000000000 */
[----:B------:R-:W-:-:S02]  /*8720*/  IMAD.MOV.U32 R157, RZ, RZ, R159 ;  /* 0x000000ffff9d7224 */ /* 0x000fc400078e009f */
[----:B------:R-:W-:Y:S01]  /*8730*/  @!P4 IMAD.MOV R155, RZ, RZ, -R155 ;  /* 0x000000ffff9bc224 */ /* 0x000fe200078e0a9b */
[C---:B------:R-:W-:Y:S01]  /*8740*/  ISETP.GT.U32.AND P4, PT, R248.reuse, R160, PT ;  /* 0x000000a0f800720c */ /* 0x040fe20003f84070 */
[----:B------:R-:W-:Y:S01]  /*8750*/  @!P2 IMAD.MOV R154, RZ, RZ, -R154 ;  /* 0x000000ffff9aa224 */ /* 0x000fe200078e0a9a */
[C---:B------:R-:W-:Y:S01]  /*8760*/  ISETP.GT.U32.AND P2, PT, R248.reuse, R158, PT ;  /* 0x0000009ef800720c */ /* 0x040fe20003f44070 */
[----:B------:R-:W-:Y:S01]  /*8770*/  @!P6 IMAD.MOV R157, RZ, RZ, -R157 ;  /* 0x000000ffff9de224 */ /* 0x000fe200078e0a9d */
[----:B------:R-:W-:Y:S01]  /*8780*/  ISETP.GT.U32.AND P6, PT, R248, R163, PT ;  /* 0x000000a3f800720c */ /* 0x000fe20003fc4070 */
[----:B------:R-:W-:-:S04]  /*8790*/  IMAD.HI.U32 R159, R245, R165, RZ ;  /* 0x000000a5f59f7227 */ /* 0x000fc800078e00ff */
[--C-:B------:R-:W-:Y:S02]  /*87a0*/  @!P5 IMAD.IADD R162, R162, 0x1, -R248.reuse ;  /* 0x00000001a2a2d824 */ /* 0x100fe400078e0af8 */
[----:B------:R-:W-:Y:S02]  /*87b0*/  IMAD.MOV R164, RZ, RZ, -R159 ;  /* 0x000000ffffa47224 */ /* 0x000fe400078e0a9f */
[----:B------:R-:W-:Y:S01]  /*87c0*/  IMAD.HI.U32 R159, R245, R166, RZ ;  /* 0x000000a6f59f7227 */ /* 0x000fe200078e00ff */
[----:B------:R-:W-:Y:S02]  /*87d0*/  ISETP.GT.U32.AND P5, PT, R248, R162, PT ;  /* 0x000000a2f800720c */ /* 0x000fe40003fa4070 */
[----:B------:R-:W-:Y:S01]  /*87e0*/  @!P4 IADD3 R160, R160, -R248, RZ ;  /* 0x800000f8a0a0c210 */ /* 0x000fe20007ffe0ff */
[----:B------:R-:W-:Y:S01]  /*87f0*/  IMAD.MOV R159, RZ, RZ, -R159 ;  /* 0x000000ffff9f7224 */ /* 0x000fe200078e0a9f */
[----:B------:R-:W-:Y:S01]  /*8800*/  ISETP.GE.AND P4, PT, R169, RZ, PT ;  /* 0x000000ffa900720c */ /* 0x000fe20003f86270 */
[--C-:B------:R-:W-:Y:S01]  /*8810*/  @!P2 IMAD.IADD R158, R158, 0x1, -R248.reuse ;  /* 0x000000019e9ea824 */ /* 0x100fe200078e0af8 */
[----:B------:R-:W-:Y:S01]  /*8820*/  ISETP.GE.AND P2, PT, R168, RZ, PT ;  /* 0x000000ffa800720c */ /* 0x000fe20003f46270 */
[----:B------:R-:W-:Y:S01]  /*8830*/  @!P6 IMAD.IADD R163, R163, 0x1, -R248 ;  /* 0x00000001a3a3e824 */ /* 0x000fe200078e0af8 */
[C---:B------:R-:W-:Y:S01]  /*8840*/  ISETP.GT.U32.AND P6, PT, R248.reuse, R160, PT ;  /* 0x000000a0f800720c */ /* 0x040fe20003fc4070 */
[C---:B------:R-:W-:Y:S01]  /*8850*/  IMAD R165, R248.reuse, R164, R165 ;  /* 0x000000a4f8a57224 */ /* 0x040fe200078e02a5 */
[----:B------:R-:W-:Y:S01]  /*8860*/  IABS R168, R173 ;  /* 0x000000ad00a87213 */ /* 0x000fe20000000000 */
[----:B------:R-:W-:-:S02]  /*8870*/  IMAD R164, R248, R159, R166 ;  /* 0x0000009ff8a47224 */ /* 0x000fc400078e02a6 */
[----:B------:R-:W-:Y:S01]  /*8880*/  @!P1 IMAD.MOV R158, RZ, RZ, -R158 ;  /* 0x000000ffff9e9224 */ /* 0x000fe200078e0a9e */
[----:B------:R-:W-:Y:S01]  /*8890*/  ISETP.GT.U32.AND P1, PT, R248, R163, PT ;  /* 0x000000a3f800720c */ /* 0x000fe20003f24070 */
[----:B------:R-:W-:Y:S01]  /*88a0*/  @!P5 IMAD.IADD R162, R162, 0x1, -R248 ;  /* 0x00000001a2a2d824 */ /* 0x000fe200078e0af8 */
[----:B------:R-:W-:Y:S01]  /*88b0*/  ISETP.GT.U32.AND P5, PT, R248, R164, PT ;  /* 0x000000a4f800720c */ /* 0x000fe20003fa4070 */
[----:B------:R-:W-:Y:S01]  /*88c0*/  @!P0 IMAD.MOV R156, RZ, RZ, -R156 ;  /* 0x000000ffff9c8224 */ /* 0x000fe200078e0a9c */
[----:B------:R-:W-:Y:S01]  /*88d0*/  ISETP.GE.AND P0, PT, R167, RZ, PT ;  /* 0x000000ffa700720c */ /* 0x000fe20003f06270 */
[----:B------:R-:W-:Y:S01]  /*88e0*/  IMAD.HI.U32 R166, R245, R168, RZ ;  /* 0x000000a8f5a67227 */ /* 0x000fe200078e00ff */
[----:B------:R-:W-:-:S03]  /*88f0*/  IABS R167, R172 ;  /* 0x000000ac00a77213 */ /* 0x000fc60000000000 */
[----:B------:R-:W-:Y:S01]  /*8900*/  @!P6 IMAD.IADD R160, R160, 0x1, -R248 ;  /* 0x00000001a0a0e824 */ /* 0x000fe200078e0af8 */
[----:B------:R-:W-:Y:S01]  /*8910*/  ISETP.GT.U32.AND P6, PT, R248, R165, PT ;  /* 0x000000a5f800720c */ /* 0x000fe20003fc4070 */
[----:B------:R-:W-:-:S04]  /*8920*/  IMAD.HI.U32 R159, R245, R167, RZ ;  /* 0x000000a7f59f7227 */ /* 0x000fc800078e00ff */
[--C-:B------:R-:W-:Y:S01]  /*8930*/  @!P1 IMAD.IADD R163, R163, 0x1, -R248.reuse ;  /* 0x00000001a3a39824 */ /* 0x100fe200078e0af8 */
[----:B------:R-:W-:Y:S01]  /*8940*/  ISETP.GE.AND P1, PT, R170, RZ, PT ;  /* 0x000000ffaa00720c */ /* 0x000fe20003f26270 */
[----:B------:R-:W-:Y:S01]  /*8950*/  IMAD.MOV R159, RZ, RZ, -R159 ;  /* 0x000000ffff9f7224 */ /* 0x000fe200078e0a9f */
[----:B------:R-:W-:Y:S01]  /*8960*/  IABS R170, R174 ;  /* 0x000000ae00aa7213 */ /* 0x000fe20000000000 */
[----:B------:R-:W-:Y:S02]  /*8970*/  @!P5 IMAD.IADD R164, R164, 0x1, -R248 ;  /* 0x00000001a4a4d824 */ /* 0x000fe400078e0af8 */
[C---:B------:R-:W-:Y:S02]  /*8980*/  IMAD R167, R248.reuse, R159, R167 ;  /* 0x0000009ff8a77224 */ /* 0x040fe400078e02a7 */
[----:B------:R-:W-:Y:S01]  /*8990*/  IMAD.MOV R169, RZ, RZ, -R166 ;  /* 0x000000ffffa97224 */ /* 0x000fe200078e0aa6 */
[----:B------:R-:W-:Y:S01]  /*89a0*/  ISETP.GT.U32.AND P5, PT, R248, R164, PT ;  /* 0x000000a4f800720c */ /* 0x000fe20003fa4070 */
[----:B------:R-:W-:-:S02]  /*89b0*/  IMAD.MOV.U32 R159, RZ, RZ, R161 ;  /* 0x000000ffff9f7224 */ /* 0x000fc400078e00a1 */
[----:B------:R-:W-:-:S04]  /*89c0*/  IMAD.HI.U32 R161, R245, R170, RZ ;  /* 0x000000aaf5a17227 */ /* 0x000fc800078e00ff */
[----:B------:R-:W-:Y:S01]  /*89d0*/  @!P6 IMAD.IADD R165, R165, 0x1, -R248 ;  /* 0x00000001a5a5e824 */ /* 0x000fe200078e0af8 */
[----:B------:R-:W-:Y:S01]  /*89e0*/  ISETP.GE.AND P6, PT, R171, RZ, PT ;  /* 0x000000ffab00720c */ /* 0x000fe20003fc6270 */
[C---:B------:R-:W-:Y:S01]  /*89f0*/  IMAD R166, R248.reuse, R169, R168 ;  /* 0x000000a9f8a67224 */ /* 0x040fe200078e02a8 */
[----:B------:R-:W-:Y:S01]  /*8a00*/  IABS R168, R175 ;  /* 0x000000af00a87213 */ /* 0x000fe20000000000 */
[----:B------:R-:W-:Y:S02]  /*8a10*/  IMAD.MOV R169, RZ, RZ, -R161 ;  /* 0x000000ffffa97224 */ /* 0x000fe400078e0aa1 */
[----:B------:R-:W-:Y:S01]  /*8a20*/  @!P3 IMAD.MOV R159, RZ, RZ, -R159 ;  /* 0x000000ffff9fb224 */ /* 0x000fe200078e0a9f */
[C---:B------:R-:W-:Y:S01]  /*8a30*/  ISETP.GT.U32.AND P3, PT, R248.reuse, R165, PT ;  /* 0x000000a5f800720c */ /* 0x040fe20003f64070 */
[----:B------:R-:W-:Y:S02]  /*8a40*/  IMAD R169, R248, R169, R170 ;  /* 0x000000a9f8a97224 */ /* 0x000fe400078e02aa */
[----:B------:R-:W-:-:S02]  /*8a50*/  @!P5 IMAD.IADD R164, R164, 0x1, -R248 ;  /* 0x00000001a4a4d824 */ /* 0x000fc400078e0af8 */
[----:B------:R-:W-:Y:S01]  /*8a60*/  @!P0 IMAD.MOV R160, RZ, RZ, -R160 ;  /* 0x000000ffffa08224 */ /* 0x000fe200078e0aa0 */
[C---:B------:R-:W-:Y:S01]  /*8a70*/  ISETP.GT.U32.AND P5, PT, R248.reuse, R169, PT ;  /* 0x000000a9f800720c */ /* 0x040fe20003fa4070 */
[----:B------:R-:W-:Y:S01]  /*8a80*/  IMAD.MOV.U32 R170, RZ, RZ, R168 ;  /* 0x000000ffffaa7224 */ /* 0x000fe200078e00a8 */
[C---:B------:R-:W-:Y:S01]  /*8a90*/  ISETP.GT.U32.AND P0, PT, R248.reuse, R167, PT ;  /* 0x000000a7f800720c */ /* 0x040fe20003f04070 */
[----:B------:R-:W-:Y:S01]  /*8aa0*/  @!P4 IMAD.MOV R162, RZ, RZ, -R162 ;  /* 0x000000ffffa2c224 */ /* 0x000fe200078e0aa2 */
[----:B------:R-:W-:Y:S01]  /*8ab0*/  ISETP.GT.U32.AND P4, PT, R248, R166, PT ;  /* 0x000000a6f800720c */ /* 0x000fe20003f84070 */
[----:B------:R-:W-:-:S04]  /*8ac0*/  IMAD.HI.U32 R168, R245, R170, RZ ;  /* 0x000000aaf5a87227 */ /* 0x000fc800078e00ff */
[--C-:B------:R-:W-:Y:S01]  /*8ad0*/  @!P3 IMAD.IADD R165, R165, 0x1, -R248.reuse ;  /* 0x00000001a5a5b824 */ /* 0x100fe200078e0af8 */
[----:B------:R-:W-:Y:S01]  /*8ae0*/  ISETP.GE.AND P3, PT, R173, RZ, PT ;  /* 0x000000ffad00720c */ /* 0x000fe20003f66270 */
[----:B------:R-:W-:Y:S01]  /*8af0*/  IMAD.MOV.U32 R161, RZ, RZ, R163 ;  /* 0x000000ffffa17224 */ /* 0x000fe200078e00a3 */
[----:B------:R-:W-:Y:S01]  /*8b00*/  LOP3.LUT R173, R244, 0x160, RZ, 0xfc, !PT ;  /* 0x00000160f4ad7812 */ /* 0x000fe200078efcff */
[----:B------:R-:W-:Y:S02]  /*8b10*/  IMAD.MOV.U32 R163, RZ, RZ, R165 ;  /* 0x000000ffffa37224 */ /* 0x000fe400078e00a5 */
[----:B------:R-:W-:Y:S01]  /*8b20*/  @!P5 IMAD.IADD R169, R169, 0x1, -R248 ;  /* 0x00000001a9a9d824 */ /* 0x000fe200078e0af8 */
[----:B------:R-:W-:Y:S01]  /*8b30*/  IABS R171, R173 ;  /* 0x000000ad00ab7213 */ /* 0x000fe20000000000 */
[----:B------:R-:W-:Y:S01]  /*8b40*/  IMAD.MOV R165, RZ, RZ, -R168 ;  /* 0x000000ffffa57224 */ /* 0x000fe200078e0aa8 */
[----:B------:R-:W-:Y:S01]  /*8b50*/  @!P4 IADD3 R166, R166, -R248, RZ ;  /* 0x800000f8a6a6c210 */ /* 0x000fe20007ffe0ff */
[----:B------:R-:W-:Y:S01]  /*8b60*/  @!P0 IMAD.IADD R167, R167, 0x1, -R248 ;  /* 0x00000001a7a78824 */ /* 0x000fe200078e0af8 */
[C---:B------:R-:W-:Y:S01]  /*8b70*/  ISETP.GT.U32.AND P5, PT, R248.reuse, R169, PT ;  /* 0x000000a9f800720c */ /* 0x040fe20003fa4070 */
[----:B------:R-:W-:Y:S01]  /*8b80*/  IMAD R168, R248, R165, R170 ;  /* 0x000000a5f8a87224 */ /* 0x000fe200078e02aa */
[----:B------:R-:W-:Y:S01]  /*8b90*/  ISETP.GE.AND P0, PT, R174, RZ, PT ;  /* 0x000000ffae00720c */ /* 0x000fe20003f06270 */
[----:B------:R-:W-:Y:S01]  /*8ba0*/  IMAD.HI.U32 R165, R245, R171, RZ ;  /* 0x000000abf5a57227 */ /* 0x000fe200078e00ff */
[----:B------:R-:W-:-:S02]  /*8bb0*/  ISETP.GT.U32.AND P4, PT, R248, R167, PT ;  /* 0x000000a7f800720c */ /* 0x000fc40003f84070 */
[----:B------:R-:W-:Y:S01]  /*8bc0*/  IABS R174, R177 ;  /* 0x000000b100ae7213 */ /* 0x000fe20000000000 */
[----:B------:R-:W-:Y:S02]  /*8bd0*/  IMAD.MOV R165, RZ, RZ, -R165 ;  /* 0x000000ffffa57224 */ /* 0x000fe400078e0aa5 */
[----:B------:R-:W-:Y:S01]  /*8be0*/  @!P2 IMAD.MOV R161, RZ, RZ, -R161 ;  /* 0x000000ffffa1a224 */ /* 0x000fe200078e0aa1 */
[----:B------:R-:W-:Y:S01]  /*8bf0*/  ISETP.GE.AND P2, PT, R172, RZ, PT ;  /* 0x000000ffac00720c */ /* 0x000fe20003f46270 */
[C---:B------:R-:W-:Y:S01]  /*8c00*/  IMAD R171, R248.reuse, R165, R171 ;  /* 0x000000a5f8ab7224 */ /* 0x040fe200078e02ab */
[----:B------:R-:W-:Y:S01]  /*8c10*/  IABS R172, R176 ;  /* 0x000000b000ac7213 */ /* 0x000fe20000000000 */
[--C-:B------:R-:W-:Y:S02]  /*8c20*/  @!P5 IMAD.IADD R169, R169, 0x1, -R248.reuse ;  /* 0x00000001a9a9d824 */ /* 0x100fe400078e0af8 */
[----:B------:R-:W-:Y:S01]  /*8c30*/  @!P1 IMAD.MOV R163, RZ, RZ, -R163 ;  /* 0x000000ffffa39224 */ /* 0x000fe200078e0aa3 */
[C---:B------:R-:W-:Y:S01]  /*8c40*/  ISETP.GT.U32.AND P5, PT, R248.reuse, R171, PT ;  /* 0x000000abf800720c */ /* 0x040fe20003fa4070 */
[----:B------:R-:W-:Y:S01]  /*8c50*/  @!P4 IMAD.IADD R167, R167, 0x1, -R248 ;  /* 0x00000001a7a7c824 */ /* 0x000fe200078e0af8 */
[C---:B------:R-:W-:Y:S01]  /*8c60*/  ISETP.GT.U32.AND P4, PT, R248.reuse, R168, PT ;  /* 0x000000a8f800720c */ /* 0x040fe20003f84070 */
[----:B------:R-:W-:Y:S01]  /*8c70*/  IMAD.HI.U32 R170, R245, R172, RZ ;  /* 0x000000acf5aa7227 */ /* 0x000fe200078e00ff */
[----:B------:R-:W-:-:S03]  /*8c80*/  ISETP.GT.U32.AND P1, PT, R248, R166, PT ;  /* 0x000000a6f800720c */ /* 0x000fc60003f24070 */
[----:B------:R-:W-:Y:S02]  /*8c90*/  IMAD.MOV.U32 R165, RZ, RZ, R167 ;  /* 0x000000ffffa57224 */ /* 0x000fe400078e00a7 */
[----:B------:R-:W-:Y:S02]  /*8ca0*/  IMAD.MOV R167, RZ, RZ, -R170 ;  /* 0x000000ffffa77224 */ /* 0x000fe400078e0aaa */
[----:B------:R-:W-:Y:S01]  /*8cb0*/  @!P6 IMAD.MOV R164, RZ, RZ, -R164 ;  /* 0x000000ffffa4e224 */ /* 0x000fe200078e0aa4 */
[----:B------:R-:W-:Y:S01]  /*8cc0*/  ISETP.GE.AND P6, PT, R175, RZ, PT ;  /* 0x000000ffaf00720c */ /* 0x000fe20003fc6270 */
[--C-:B------:R-:W-:Y:S01]  /*8cd0*/  @!P5 IMAD.IADD R171, R171, 0x1, -R248.reuse ;  /* 0x00000001ababd824 */ /* 0x100fe200078e0af8 */
[----:B------:R-:W-:Y:S01]  /*8ce0*/  IABS R175, R178 ;  /* 0x000000b200af7213 */ /* 0x000fe20000000000 */
[----:B------:R-:W-:Y:S01]  /*8cf0*/  @!P4 IMAD.IADD R168, R168, 0x1, -R248 ;  /* 0x00000001a8a8c824 */ /* 0x000fe200078e0af8 */
[----:B------:R-:W-:Y:S01]  /*8d00*/  ISETP.GE.AND P4, PT, R176, RZ, PT ;  /* 0x000000ffb000720c */ /* 0x000fe20003f86270 */
[C---:B------:R-:W-:Y:S01]  /*8d10*/  IMAD R170, R248.reuse, R167, R172 ;  /* 0x000000a7f8aa7224 */ /* 0x040fe200078e02ac */
[----:B------:R-:W-:Y:S01]  /*8d20*/  ISETP.GT.U32.AND P5, PT, R248, R171, PT ;  /* 0x000000abf800720c */ /* 0x000fe20003fa4070 */
[----:B------:R-:W-:Y:S01]  /*8d30*/  IMAD.HI.U32 R172, R245, R174, RZ ;  /* 0x000000aef5ac7227 */ /* 0x000fe200078e00ff */
[----:B------:R-:W-:-:S03]  /*8d40*/  LOP3.LUT R176, R244, 0x168, RZ, 0xfc, !PT ;  /* 0x00000168f4b07812 */ /* 0x000fc600078efcff */
[----:B------:R-:W-:Y:S01]  /*8d50*/  @!P1 IMAD.IADD R166, R166, 0x1, -R248 ;  /* 0x00000001a6a69824 */ /* 0x000fe200078e0af8 */
[----:B------:R-:W-:Y:S01]  /*8d60*/  ISETP.GE.AND P1, PT, R173, RZ, PT ;  /* 0x000000ffad00720c */ /* 0x000fe20003f26270 */
[----:B------:R-:W-:Y:S01]  /*8d70*/  @!P2 IMAD.MOV R165, RZ, RZ, -R165 ;  /* 0x000000ffffa5a224 */ /* 0x000fe200078e0aa5 */
[----:B------:R-:W-:Y:S01]  /*8d80*/  ISETP.GT.U32.AND P2, PT, R248, R168, PT ;  /* 0x000000a8f800720c */ /* 0x000fe20003f44070 */
[----:B------:R-:W-:-:S04]  /*8d90*/  IMAD.HI.U32 R173, R245, R175, RZ ;  /* 0x000000aff5ad7227 */ /* 0x000fc800078e00ff */
[----:B------:R-:W-:Y:S02]  /*8da0*/  IMAD.MOV.U32 R167, RZ, RZ, R169 ;  /* 0x000000ffffa77224 */ /* 0x000fe400078e00a9 */
[----:B------:R-:W-:Y:S02]  /*8db0*/  IMAD.MOV R169, RZ, RZ, -R172 ;  /* 0x000000ffffa97224 */ /* 0x000fe400078e0aac */
[----:B------:R-:W-:Y:S02]  /*8dc0*/  IMAD.MOV R172, RZ, RZ, -R173 ;  /* 0x000000ffffac7224 */ /* 0x000fe400078e0aad */
[----:B------:R-:W-:Y:S01]  /*8dd0*/  IMAD R173, R248, R169, R174 ;  /* 0x000000a9f8ad7224 */ /* 0x000fe200078e02ae */
[----:B------:R-:W-:Y:S01]  /*8de0*/  LOP3.LUT R174, R244, 0x16a, RZ, 0xfc, !PT ;  /* 0x0000016af4ae7812 */ /* 0x000fe200078efcff */
[----:B------:R-:W-:Y:S01]  /*8df0*/  @!P3 IMAD.MOV R166, RZ, RZ, -R166 ;  /* 0x000000ffffa6b224 */ /* 0x000fe200078e0aa6 */
[C---:B------:R-:W-:Y:S01]  /*8e00*/  ISETP.GT.U32.AND P3, PT, R248.reuse, R170, PT ;  /* 0x000000aaf800720c */ /* 0x040fe20003f64070 */
[--C-:B------:R-:W-:Y:S01]  /*8e10*/  @!P5 IMAD.IADD R171, R171, 0x1, -R248.reuse ;  /* 0x00000001ababd824 */ /* 0x100fe200078e0af8 */
[----:B------:R-:W-:Y:S01]  /*8e20*/  ISETP.GT.U32.AND P5, PT, R248, R173, PT ;  /* 0x000000adf800720c */ /* 0x000fe20003fa4070 */
[----:B------:R-:W-:Y:S01]  /*8e30*/  @!P2 IMAD.IADD R168, R168, 0x1, -R248 ;  /* 0x00000001a8a8a824 */ /* 0x000fe200078e0af8 */
[----:B------:R-:W-:Y:S01]  /*8e40*/  ISETP.GE.AND P2, PT, R178, RZ, PT ;  /* 0x000000ffb200720c */ /* 0x000fe20003f46270 */
[C---:B------:R-:W-:Y:S01]  /*8e50*/  IMAD R172, R248.reuse, R172, R175 ;  /* 0x000000acf8ac7224 */ /* 0x040fe200078e02af */
[----:B------:R-:W-:Y:S01]  /*8e60*/  IABS R175, R176 ;  /* 0x000000b000af7213 */ /* 0x000fe20000000000 */
[----:B------:R-:W-:Y:S01]  /*8e70*/  @!P6 IMAD.MOV R168, RZ, RZ, -R168 ;  /* 0x000000ffffa8e224 */ /* 0x000fe200078e0aa8 */
[----:B------:R-:W-:Y:S01]  /*8e80*/  IABS R178, R180 ;  /* 0x000000b400b27213 */ /* 0x000fe20000000000 */
[----:B------:R-:W-:Y:S01]  /*8e90*/  IMAD.MOV.U32 R169, RZ, RZ, R171 ;  /* 0x000000ffffa97224 */ /* 0x000fe200078e00ab */
[----:B------:R-:W-:Y:S01]  /*8ea0*/  ISETP.GT.U32.AND P6, PT, R248, R172, PT ;  /* 0x000000acf800720c */ /* 0x000fe20003fc4070 */
[----:B------:R-:W-:-:S04]  /*8eb0*/  IMAD.HI.U32 R171, R245, R175, RZ ;  /* 0x000000aff5ab7227 */ /* 0x000fc800078e00ff */
[--C-:B------:R-:W-:Y:S02]  /*8ec0*/  @!P3 IMAD.IADD R170, R170, 0x1, -R248.reuse ;  /* 0x00000001aaaab824 */ /* 0x100fe400078e0af8 */
[--C-:B------:R-:W-:Y:S02]  /*8ed0*/  @!P5 IMAD.IADD R173, R173, 0x1, -R248.reuse ;  /* 0x00000001adadd824 */ /* 0x100fe400078e0af8 */
[----:B------:R-:W-:Y:S01]  /*8ee0*/  @!P1 IMAD.MOV R169, RZ, RZ, -R169 ;  /* 0x000000ffffa99224 */ /* 0x000fe200078e0aa9 */
[C---:B------:R-:W-:Y:S01]  /*8ef0*/  ISETP.GT.U32.AND P3, PT, R248.reuse, R170, PT ;  /* 0x000000aaf800720c */ /* 0x040fe20003f64070 */
[----:B------:R-:W-:Y:S01]  /*8f00*/  @!P0 IMAD.MOV R167, RZ, RZ, -R167 ;  /* 0x000000ffffa78224 */ /* 0x000fe200078e0aa7 */
[----:B------:R-:W-:Y:S01]  /*8f10*/  ISETP.GT.U32.AND P5, PT, R248, R173, PT ;  /* 0x000000adf800720c */ /* 0x000fe20003fa4070 */
[----:B------:R-:W-:Y:S01]  /*8f20*/  @!P6 IMAD.IADD R172, R172, 0x1, -R248 ;  /* 0x00000001acace824 */ /* 0x000fe200078e0af8 */
[----:B------:R-:W-:Y:S01]  /*8f30*/  ISETP.GE.AND P1, PT, R176, RZ, PT ;  /* 0x000000ffb000720c */ /* 0x000fe20003f26270 */
[----:B------:R-:W-:Y:S01]  /*8f40*/  IMAD.MOV R176, RZ, RZ, -R171 ;  /* 0x000000ffffb07224 */ /* 0x000fe200078e0aab */
[----:B------:R-:W-:-:S02]  /*8f50*/  ISETP.GE.AND P0, PT, R177, RZ, PT ;  /* 0x000000ffb100720c */ /* 0x000fc40003f06270 */
[----:B------:R-:W-:Y:S01]  /*8f60*/  IABS R177, R174 ;  /* 0x000000ae00b17213 */ /* 0x000fe20000000000 */
[C---:B------:R-:W-:Y:S01]  /*8f70*/  IMAD R175, R248.reuse, R176, R175 ;  /* 0x000000b0f8af7224 */ /* 0x040fe200078e02af */
[----:B------:R-:W-:-:S03]  /*8f80*/  ISETP.GT.U32.AND P6, PT, R248, R172, PT ;  /* 0x000000acf800720c */ /* 0x000fc60003fc4070 */
[----:B------:R-:W-:Y:S01]  /*8f90*/  @!P3 IADD3 R170, R170, -R248, RZ ;  /* 0x800000f8aaaab210 */ /* 0x000fe20007ffe0ff */
[----:B------:R-:W-:Y:S01]  /*8fa0*/  IMAD.HI.U32 R171, R245, R177, RZ ;  /* 0x000000b1f5ab7227 */ /* 0x000fe200078e00ff */
[----:B------:R-:W-:-:S03]  /*8fb0*/  ISETP.GE.AND P3, PT, R174, RZ, PT ;  /* 0x000000ffae00720c */ /* 0x000fc60003f66270 */
[----:B------:R-:W-:-:S04]  /*8fc0*/  IMAD.HI.U32 R174, R245, R178, RZ ;  /* 0x000000b2f5ae7227 */ /* 0x000fc800078e00ff */
[----:B------:R-:W-:Y:S01]  /*8fd0*/  @!P5 IMAD.IADD R173, R173, 0x1, -R248 ;  /* 0x00000001adadd824 */ /* 0x000fe200078e0af8 */
[C---:B------:R-:W-:Y:S01]  /*8fe0*/  ISETP.GT.U32.AND P5, PT, R248.reuse, R175, PT ;  /* 0x000000aff800720c */ /* 0x040fe20003fa4070 */
[----:B------:R-:W-:Y:S02]  /*8ff0*/  IMAD.MOV R171, RZ, RZ, -R171 ;  /* 0x000000ffffab7224 */ /* 0x000fe400078e0aab */
[----:B------:R-:W-:Y:S02]  /*9000*/  IMAD.MOV R179, RZ, RZ, -R174 ;  /* 0x000000ffffb37224 */ /* 0x000fe400078e0aae */
[C---:B------:R-:W-:Y:S02]  /*9010*/  IMAD R174, R248.reuse, R171, R177 ;  /* 0x000000abf8ae7224 */ /* 0x040fe400078e02b1 */
[----:B------:R-:W-:Y:S02]  /*9020*/  IMAD R177, R248, R179, R178 ;  /* 0x000000b3f8b17224 */ /* 0x000fe400078e02b2 */
[----:B------:R-:W-:-:S02]  /*9030*/  @!P6 IMAD.IADD R172, R172, 0x1, -R248 ;  /* 0x00000001acace824 */ /* 0x000fc400078e0af8 */
[----:B------:R-:W-:Y:S01]  /*9040*/  IMAD.MOV.U32 R171, RZ, RZ, R173 ;  /* 0x000000ffffab7224 */ /* 0x000fe200078e00ad */
[----:B------:R-:W-:Y:S01]  /*9050*/  LOP3.LUT R173, R244, 0x16e, RZ, 0xfc, !PT ;  /* 0x0000016ef4ad7812 */ /* 0x000fe200078efcff */
[----:B------:R-:W-:Y:S01]  /*9060*/  @!P2 IMAD.MOV R172, RZ, RZ, -R172 ;  /* 0x000000ffffaca224 */ /* 0x000fe200078e0aac */
[----:B------:R-:W-:Y:S01]  /*9070*/  ISETP.GT.U32.AND P2, PT, R248, R177, PT ;  /* 0x000000b1f800720c */ /* 0x000fe20003f44070 */
[----:B------:R-:W-:Y:S01]  /*9080*/  @!P5 IMAD.IADD R175, R175, 0x1, -R248 ;  /* 0x00000001afafd824 */ /* 0x000fe200078e0af8 */
[----:B------:R-:W-:Y:S01]  /*9090*/  IABS R178, R173 ;  /* 0x000000ad00b27213 */ /* 0x000fe20000000000 */
[----:B------:R-:W-:Y:S01]  /*90a0*/  @!P4 IMAD.MOV R170, RZ, RZ, -R170 ;  /* 0x000000ffffaac224 */ /* 0x000fe200078e0aaa */
[----:B------:R-:W-:Y:S01]  /*90b0*/  ISETP.GE.AND P4, PT, R180, RZ, PT ;  /* 0x000000ffb400720c */ /* 0x000fe20003f86270 */
[----:B------:R-:W-:Y:S01]  /*90c0*/  @!P0 IMAD.MOV R171, RZ, RZ, -R171 ;  /* 0x000000ffffab8224 */ /* 0x000fe200078e0aab */
[----:B------:R-:W-:Y:S02]  /*90d0*/  ISETP.GT.U32.AND P5, PT, R248, R175, PT ;  /* 0x000000aff800720c */ /* 0x000fe40003fa4070 */
[----:B------:R-:W-:-:S02]  /*90e0*/  IABS R180, R184 ;  /* 0x000000b800b47213 */ /* 0x000fc40000000000 */
[----:B------:R-:W-:Y:S02]  /*90f0*/  ISETP.GT.U32.AND P0, PT, R248, R174, PT ;  /* 0x000000aef800720c */ /* 0x000fe40003f04070 */
[----:B------:R-:W-:Y:S01]  /*9100*/  ISETP.GE.AND P6, PT, R173, RZ, PT ;  /* 0x000000ffad00720c */ /* 0x000fe20003fc6270 */
[----:B------:R-:W-:-:S04]  /*9110*/  IMAD.HI.U32 R173, R245, R178, RZ ;  /* 0x000000b2f5ad7227 */ /* 0x000fc800078e00ff */
[----:B------:R-:W-:-:S04]  /*9120*/  IMAD.HI.U32 R176, R245, R180, RZ ;  /* 0x000000b4f5b07227 */ /* 0x000fc800078e00ff */
[----:B------:R-:W-:Y:S02]  /*9130*/  @!P2 IMAD.IADD R177, R177, 0x1, -R248 ;  /* 0x00000001b1b1a824 */ /* 0x000fe400078e0af8 */
[----:B------:R-:W-:Y:S02]  /*9140*/  IMAD.MOV R179, RZ, RZ, -R173 ;  /* 0x000000ffffb37224 */ /* 0x000fe400078e0aad */
[----:B------:R-:W-:Y:S01]  /*9150*/  IMAD.MOV R181, RZ, RZ, -R176 ;  /* 0x000000ffffb57224 */ /* 0x000fe200078e0ab0 */
[----:B------:R-:W-:Y:S01]  /*9160*/  ISETP.GT.U32.AND P2, PT, R248, R177, PT ;  /* 0x000000b1f800720c */ /* 0x000fe20003f44070 */
[----:B------:R-:W-:-:S04]  /*9170*/  IMAD.HI.U32 R173, R245, R182, RZ ;  /* 0x000000b6f5ad7227 */ /* 0x000fc800078e00ff */
[----:B------:R-:W-:Y:S01]  /*9180*/  @!P5 IMAD.IADD R175, R175, 0x1, -R248 ;  /* 0x00000001afafd824 */ /* 0x000fe200078e0af8 */
[----:B------:R-:W-:Y:S01]  /*9190*/  ISETP.GE.AND P5, PT, R184, RZ, PT ;  /* 0x000000ffb800720c */ /* 0x000fe20003fa6270 */
[C---:B------:R-:W-:Y:S01]  /*91a0*/  IMAD R176, R248.reuse, R179, R178 ;  /* 0x000000b3f8b07224 */ /* 0x040fe200078e02b2 */
[----:B------:R-:W-:Y:S01]  /*91b0*/  IABS R184, R188 ;  /* 0x000000bc00b87213 */ /* 0x000fe20000000000 */
[----:B------:R-:W-:Y:S01]  /*91c0*/  IMAD R179, R248, R181, R180 ;  /* 0x000000b5f8b37224 */ /* 0x000fe200078e02b4 */
[----:B------:R-:W-:Y:S01]  /*91d0*/  IABS R180, R187 ;  /* 0x000000bb00b47213 */ /* 0x000fe20000000000 */
[----:B------:R-:W-:Y:S02]  /*91e0*/  @!P0 IMAD.IADD R174, R174, 0x1, -R248 ;  /* 0x00000001aeae8824 */ /* 0x000fe400078e0af8 */
[----:B------:R-:W-:Y:S02]  /*91f0*/  IMAD.MOV R181, RZ, RZ, -R173 ;  /* 0x000000ffffb57224 */ /* 0x000fe400078e0aad */
[----:B------:R-:W-:Y:S01]  /*9200*/  IMAD.MOV.U32 R173, RZ, RZ, R175 ;  /* 0x000000ffffad7224 */ /* 0x000fe200078e00af */
[----:B------:R-:W-:Y:S01]  /*9210*/  ISETP.GT.U32.AND P0, PT, R248, R174, PT ;  /* 0x000000aef800720c */ /* 0x000fe20003f04070 */
[----:B------:R-:W-:-:S04]  /*9220*/  IMAD.HI.U32 R178, R245, R183, RZ ;  /* 0x000000b7f5b27227 */ /* 0x000fc800078e00ff */
[----:B------:R-:W-:Y:S01]  /*9230*/  @!P1 IMAD.MOV R173, RZ, RZ, -R173 ;  /* 0x000000ffffad9224 */ /* 0x000fe200078e0aad */
[C---:B------:R-:W-:Y:S01]  /*9240*/  ISETP.GT.U32.AND P1, PT, R248.reuse, R179, PT ;  /* 0x000000b3f800720c */ /* 0x040fe20003f24070 */
[----:B------:R-:W-:Y:S02]  /*9250*/  IMAD.MOV R175, RZ, RZ, -R178 ;  /* 0x000000ffffaf7224 */ /* 0x000fe400078e0ab2 */
[----:B------:R-:W-:Y:S02]  /*9260*/  @!P2 IMAD.IADD R177, R177, 0x1, -R248 ;  /* 0x00000001b1b1a824 */ /* 0x000fe400078e0af8 */
[C---:B------:R-:W-:Y:S02]  /*9270*/  IMAD R178, R248.reuse, R181, R182 ;  /* 0x000000b5f8b27224 */ /* 0x040fe400078e02b6 */
[C---:B------:R-:W-:Y:S02]  /*9280*/  IMAD R181, R248.reuse, R175, R183 ;  /* 0x000000aff8b57224 */ /* 0x040fe400078e02b7 */
[----:B------:R-:W-:Y:S01]  /*9290*/  IMAD.MOV.U32 R175, RZ, RZ, R177 ;  /* 0x000000ffffaf7224 */ /* 0x000fe200078e00b1 */
[----:B------:R-:W-:Y:S01]  /*92a0*/  ISETP.GT.U32.AND P2, PT, R248, R178, PT ;  /* 0x000000b2f800720c */ /* 0x000fe20003f44070 */
[--C-:B------:R-:W-:Y:S01]  /*92b0*/  @!P0 IMAD.IADD R174, R174, 0x1, -R248.reuse ;  /* 0x00000001aeae8824 */ /* 0x100fe200078e0af8 */
[C---:B------:R-:W-:Y:S01]  /*92c0*/  ISETP.GT.U32.AND P0, PT, R248.reuse, R176, PT ;  /* 0x000000b0f800720c */ /* 0x040fe20003f04070 */
[----:B------:R-:W-:Y:S01]  /*92d0*/  @!P1 IMAD.IADD R179, R179, 0x1, -R248 ;  /* 0x00000001b3b39824 */ /* 0x000fe200078e0af8 */
[----:B------:R-:W-:Y:S01]  /*92e0*/  @!P4 IADD3 R175, -R175, RZ, RZ ;  /* 0x000000ffafafc210 */ /* 0x000fe20007ffe1ff */
[----:B------:R-:W-:Y:S01]  /*92f0*/  IMAD.HI.U32 R177, R245, R180, RZ ;  /* 0x000000b4f5b17227 */ /* 0x000fe200078e00ff */
[----:B------:R-:W-:-:S02]  /*9300*/  ISETP.GT.U32.AND P4, PT, R248, R181, PT ;  /* 0x000000b5f800720c */ /* 0x000fc40003f84070 */
[----:B------:R-:W-:Y:S01]  /*9310*/  ISETP.GT.U32.AND P1, PT, R248, R179, PT ;  /* 0x000000b3f800720c */ /* 0x000fe20003f24070 */
[----:B------:R-:W-:Y:S01]  /*9320*/  @!P3 IMAD.MOV R174, RZ, RZ, -R174 ;  /* 0x000000ffffaeb224 */ /* 0x000fe200078e0aae */
[----:B------:R-:W-:Y:S01]  /*9330*/  ISETP.GE.AND P3, PT, R185, RZ, PT ;  /* 0x000000ffb900720c */ /* 0x000fe20003f66270 */
[----:B------:R-:W-:Y:S01]  /*9340*/  IMAD.MOV R177, RZ, RZ, -R177 ;  /* 0x000000ffffb17224 */ /* 0x000fe200078e0ab1 */
[----:B------:R-:W-:Y:S01]  /*9350*/  IABS R185, R189 ;  /* 0x000000bd00b97213 */ /* 0x000fe20000000000 */
[--C-:B------:R-:W-:Y:S02]  /*9360*/  @!P2 IMAD.IADD R178, R178, 0x1, -R248.reuse ;  /* 0x00000001b2b2a824 */ /* 0x100fe400078e0af8 */
[----:B------:R-:W-:Y:S02]  /*9370*/  @!P0 IMAD.IADD R176, R176, 0x1, -R248 ;  /* 0x00000001b0b08824 */ /* 0x000fe400078e0af8 */
[----:B------:R-:W-:Y:S01]  /*9380*/  IMAD.HI.U32 R182, R245, R184, RZ ;  /* 0x000000b8f5b67227 */ /* 0x000fe200078e00ff */
[----:B------:R-:W-:-:S02]  /*9390*/  ISETP.GT.U32.AND P2, PT, R248, R178, PT ;  /* 0x000000b2f800720c */ /* 0x000fc40003f44070 */
[C---:B------:R-:W-:Y:S01]  /*93a0*/  ISETP.GT.U32.AND P0, PT, R248.reuse, R176, PT ;  /* 0x000000b0f800720c */ /* 0x040fe20003f04070 */
[--C-:B------:R-:W-:Y:S02]  /*93b0*/  @!P4 IMAD.IADD R181, R181, 0x1, -R248.reuse ;  /* 0x00000001b5b5c824 */ /* 0x100fe400078e0af8 */
[----:B------:R-:W-:Y:S02]  /*93c0*/  @!P1 IMAD.IADD R179, R179, 0x1, -R248 ;  /* 0x00000001b3b39824 */ /* 0x000fe400078e0af8 */
[C---:B------:R-:W-:Y:S01]  /*93d0*/  IMAD R180, R248.reuse, R177, R180 ;  /* 0x000000b1f8b47224 */ /* 0x040fe200078e02b4 */
[----:B------:R-:W-:Y:S01]  /*93e0*/  ISETP.GT.U32.AND P4, PT, R248, R181, PT ;  /* 0x000000b5f800720c */ /* 0x000fe20003f84070 */
[----:B------:R-:W-:-:S03]  /*93f0*/  IMAD.HI.U32 R183, R245, R185, RZ ;  /* 0x000000b9f5b77227 */ /* 0x000fc600078e00ff */
[C---:B------:R-:W-:Y:S01]  /*9400*/  ISETP.GT.U32.AND P1, PT, R248.reuse, R180, PT ;  /* 0x000000b4f800720c */ /* 0x040fe20003f24070 */
[----:B------:R-:W-:Y:S02]  /*9410*/  IMAD.MOV.U32 R177, RZ, RZ, R179 ;  /* 0x000000ffffb17224 */ /* 0x000fe400078e00b3 */
[----:B------:R-:W-:Y:S02]  /*9420*/  IMAD.MOV R179, RZ, RZ, -R182 ;  /* 0x000000ffffb37224 */ /* 0x000fe400078e0ab6 */
[----:B------:R-:W-:Y:S02]  /*9430*/  IMAD.MOV R182, RZ, RZ, -R183 ;  /* 0x000000ffffb67224 */ /* 0x000fe400078e0ab7 */
[----:B------:R-:W-:Y:S01]  /*9440*/  IMAD R183, R248, R179, R184 ;  /* 0x000000b3f8b77224 */ /* 0x000fe200078e02b8 */
[----:B------:R-:W-:Y:S01]  /*9450*/  LOP3.LUT R184, R244, 0x17c, RZ, 0xfc, !PT ;  /* 0x0000017cf4b87812 */ /* 0x000fe200078efcff */
[--C-:B------:R-:W-:Y:S01]  /*9460*/  @!P0 IMAD.IADD R176, R176, 0x1, -R248.reuse ;  /* 0x00000001b0b08824 */ /* 0x100fe200078e0af8 */
[----:B------:R-:W-:Y:S01]  /*9470*/  ISETP.GE.AND P0, PT, R186, RZ, PT ;  /* 0x000000ffba00720c */ /* 0x000fe20003f06270 */
[--C-:B------:R-:W-:Y:S01]  /*9480*/  @!P4 IMAD.IADD R181, R181, 0x1, -R248.reuse ;  /* 0x00000001b5b5c824 */ /* 0x100fe200078e0af8 */
[----:B------:R-:W-:Y:S01]  /*9490*/  ISETP.GT.U32.AND P4, PT, R248, R183, PT ;  /* 0x000000b7f800720c */ /* 0x000fe20003f84070 */
[----:B------:R-:W-:Y:S01]  /*94a0*/  @!P2 IMAD.IADD R178, R178, 0x1, -R248 ;  /* 0x00000001b2b2a824 */ /* 0x000fe200078e0af8 */
[----:B------:R-:W-:Y:S01]  /*94b0*/  ISETP.GE.AND P2, PT, R189, RZ, PT ;  /* 0x000000ffbd00720c */ /* 0x000fe20003f46270 */
[----:B------:R-:W-:Y:S01]  /*94c0*/  IMAD R182, R248, R182, R185 ;  /* 0x000000b6f8b67224 */ /* 0x000fe200078e02b9 */
[----:B------:R-:W-:Y:S01]  /*94d0*/  LOP3.LUT R185, R244, 0x17e, RZ, 0xfc, !PT ;  /* 0x0000017ef4b97812 */ /* 0x000fe200078efcff */
[----:B------:R-:W-:Y:S01]  /*94e0*/  @!P3 IMAD.MOV R178, RZ, RZ, -R178 ;  /* 0x000000ffffb2b224 */ /* 0x000fe200078e0ab2 */
[----:B------:R-:W-:Y:S01]  /*94f0*/  ISETP.GE.AND P3, PT, R184, RZ, PT ;  /* 0x000000ffb800720c */ /* 0x000fe20003f66270 */
[----:B------:R-:W-:Y:S01]  /*9500*/  IMAD.MOV.U32 R179, RZ, RZ, R181 ;  /* 0x000000ffffb37224 */ /* 0x000fe200078e00b5 */
[----:B------:R-:W-:Y:S01]  /*9510*/  IABS R184, R184 ;  /* 0x000000b800b87213 */ /* 0x000fe20000000000 */
[--C-:B------:R-:W-:Y:S01]  /*9520*/  @!P1 IMAD.IADD R180, R180, 0x1, -R248.reuse ;  /* 0x00000001b4b49824 */ /* 0x100fe200078e0af8 */
[----:B------:R-:W-:Y:S01]  /*9530*/  IABS R186, R185 ;  /* 0x000000b900ba7213 */ /* 0x000fe20000000000 */
[----:B------:R-:W-:Y:S01]  /*9540*/  @!P0 IMAD.MOV R179, RZ, RZ, -R179 ;  /* 0x000000ffffb38224 */ /* 0x000fe200078e0ab3 */
[----:B------:R-:W-:Y:S01]  /*9550*/  ISETP.GE.AND P0, PT, R185, RZ, PT ;  /* 0x000000ffb900720c */ /* 0x000fe20003f06270 */
[----:B------:R-:W-:Y:S01]  /*9560*/  @!P4 IMAD.IADD R183, R183, 0x1, -R248 ;  /* 0x00000001b7b7c824 */ /* 0x000fe200078e0af8 */
[C---:B------:R-:W-:Y:S01]  /*9570*/  ISETP.GT.U32.AND P1, PT, R248.reuse, R180, PT ;  /* 0x000000b4f800720c */ /* 0x040fe20003f24070 */
[----:B------:R-:W-:Y:S01]  /*9580*/  IMAD.MOV.U32 R185, RZ, RZ, R184 ;  /* 0x000000ffffb97224 */ /* 0x000fe200078e00b8 */
[----:B------:R-:W-:Y:S01]  /*9590*/  IABS R189, R191 ;  /* 0x000000bf00bd7213 */ /* 0x000fe20000000000 */
[----:B------:R-:W-:Y:S01]  /*95a0*/  @!P6 IMAD.MOV R176, RZ, RZ, -R176 ;  /* 0x000000ffffb0e224 */ /* 0x000fe200078e0ab0 */
[----:B------:R-:W-:Y:S01]  /*95b0*/  ISETP.GT.U32.AND P4, PT, R248, R183, PT ;  /* 0x000000b7f800720c */ /* 0x000fe20003f84070 */
[----:B------:R-:W-:Y:S01]  /*95c0*/  IMAD.HI.U32 R181, R245, R185, RZ ;  /* 0x000000b9f5b57227 */ /* 0x000fe200078e00ff */
[----:B------:R-:W-:-:S03]  /*95d0*/  ISETP.GE.AND P6, PT, R187, RZ, PT ;  /* 0x000000ffbb00720c */ /* 0x000fc60003fc6270 */
[----:B------:R-:W-:-:S04]  /*95e0*/  IMAD.HI.U32 R184, R245, R186, RZ ;  /* 0x000000baf5b87227 */ /* 0x000fc800078e00ff */
[----:B------:R-:W-:Y:S02]  /*95f0*/  IMAD.MOV R181, RZ, RZ, -R181 ;  /* 0x000000ffffb57224 */ /* 0x000fe400078e0ab5 */
[----:B------:R-:W-:Y:S02]  /*9600*/  IMAD.MOV R187, RZ, RZ, -R184 ;  /* 0x000000ffffbb7224 */ /* 0x000fe400078e0ab8 */
[----:B------:R-:W-:Y:S02]  /*9610*/  IMAD R185, R248, R181, R185 ;  /* 0x000000b5f8b97224 */ /* 0x000fe400078e02b9 */
[----:B------:R-:W-:Y:S01]  /*9620*/  @!P1 IMAD.IADD R180, R180, 0x1, -R248 ;  /* 0x00000001b4b49824 */ /* 0x000fe200078e0af8 */
[C---:B------:R-:W-:Y:S01]  /*9630*/  ISETP.GT.U32.AND P1, PT, R248.reuse, R182, PT ;  /* 0x000000b6f800720c */ /* 0x040fe20003f24070 */
[C---:B------:R-:W-:Y:S02]  /*9640*/  IMAD R184, R248.reuse, R187, R186 ;  /* 0x000000bbf8b87224 */ /* 0x040fe400078e02ba */
[----:B------:R-:W-:Y:S01]  /*9650*/  @!P4 IMAD.IADD R183, R183, 0x1, -R248 ;  /* 0x00000001b7b7c824 */ /* 0x000fe200078e0af8 */
[C---:B------:R-:W-:Y:S01]  /*9660*/  ISETP.GT.U32.AND P4, PT, R248.reuse, R185, PT ;  /* 0x000000b9f800720c */ /* 0x040fe20003f84070 */
[----:B------:R-:W-:Y:S01]  /*9670*/  @!P6 IMAD.MOV R180, RZ, RZ, -R180 ;  /* 0x000000ffffb4e224 */ /* 0x000fe200078e0ab4 */
[----:B------:R-:W-:Y:S01]  /*9680*/  ISETP.GT.U32.AND P6, PT, R248, R184, PT ;  /* 0x000000b8f800720c */ /* 0x000fe20003fc4070 */
[----:B------:R-:W-:Y:S01]  /*9690*/  @!P5 IMAD.MOV R177, RZ, RZ, -R177 ;  /* 0x000000ffffb1d224 */ /* 0x000fe200078e0ab1 */
[----:B------:R-:W-:Y:S01]  /*96a0*/  ISETP.GE.AND P5, PT, R188, RZ, PT ;  /* 0x000000ffbc00720c */ /* 0x000fe20003fa6270 */
[----:B------:R-:W-:Y:S01]  /*96b0*/  IMAD.HI.U32 R186, R245, R189, RZ ;  /* 0x000000bdf5ba7227 */ /* 0x000fe200078e00ff */
[----:B------:R-:W-:-:S03]  /*96c0*/  IABS R188, R190 ;  /* 0x000000be00bc7213 */ /* 0x000fc60000000000 */
[----:B------:R-:W-:Y:S01]  /*96d0*/  @!P1 IMAD.IADD R182, R182, 0x1, -R248 ;  /* 0x00000001b6b69824 */ /* 0x000fe200078e0af8 */
[----:B------:R-:W-:Y:S01]  /*96e0*/  IADD3 R186, -R186, RZ, RZ ;  /* 0x000000ffbaba7210 */ /* 0x000fe20007ffe1ff */
[----:B------:R-:W-:-:S03]  /*96f0*/  IMAD.HI.U32 R181, R245, R188, RZ ;  /* 0x000000bcf5b57227 */ /* 0x000fc600078e00ff */
[----:B------:R-:W-:Y:S01]  /*9700*/  ISETP.GT.U32.AND P1, PT, R248, R182, PT ;  /* 0x000000b6f800720c */ /* 0x000fe20003f24070 */
[--C-:B------:R-:W-:Y:S02]  /*9710*/  @!P4 IMAD.IADD R185, R185, 0x1, -R248.reuse ;  /* 0x00000001b9b9c824 */ /* 0x100fe400078e0af8 */
[----:B------:R-:W-:Y:S02]  /*9720*/  @!P6 IMAD.IADD R184, R184, 0x1, -R248 ;  /* 0x00000001b8b8e824 */ /* 0x000fe400078e0af8 */
[----:B------:R-:W-:Y:S01]  /*9730*/  IMAD.MOV R187, RZ, RZ, -R181 ;  /* 0x000000ffffbb7224 */ /* 0x000fe200078e0ab5 */
[C---:B------:R-:W-:Y:S01]  /*9740*/  ISETP.GT.U32.AND P4, PT, R248.reuse, R185, PT ;  /* 0x000000b9f800720c */ /* 0x040fe20003f84070 */
[C---:B------:R-:W-:Y:S01]  /*9750*/  IMAD R186, R248.reuse, R186, R189 ;  /* 0x000000baf8ba7224 */ /* 0x040fe200078e02bd */
[C---:B------:R-:W-:Y:S01]  /*9760*/  ISETP.GT.U32.AND P6, PT, R248.reuse, R184, PT ;  /* 0x000000b8f800720c */ /* 0x040fe20003fc4070 */
[----:B------:R-:W-:Y:S01]  /*9770*/  IMAD R187, R248, R187, R188 ;  /* 0x000000bbf8bb7224 */ /* 0x000fe200078e02bc */
[----:B------:R-:W-:Y:S01]  /*9780*/  IABS R189, R198 ;  /* 0x000000c600bd7213 */ /* 0x000fe20000000000 */
[----:B------:R-:W-:-:S02]  /*9790*/  IMAD.MOV.U32 R181, RZ, RZ, R183 ;  /* 0x000000ffffb57224 */ /* 0x000fc400078e00b7 */
[----:B------:R-:W-:Y:S01]  /*97a0*/  @!P1 IMAD.IADD R182, R182, 0x1, -R248 ;  /* 0x00000001b6b69824 */ /* 0x000fe200078e0af8 */
[----:B------:R-:W-:Y:S01]  /*97b0*/  ISETP.GE.AND P1, PT, R191, RZ, PT ;  /* 0x000000ffbf00720c */ /* 0x000fe20003f26270 */
[----:B------:R-:W-:Y:S01]  /*97c0*/  IMAD.HI.U32 R183, R245, R189, RZ ;  /* 0x000000bdf5b77227 */ /* 0x000fe200078e00ff */
[----:B------:R-:W-:-:S03]  /*97d0*/  IABS R191, R199 ;  /* 0x000000c700bf7213 */ /* 0x000fc60000000000 */
[--C-:B------:R-:W-:Y:S01]  /*97e0*/  @!P4 IMAD.IADD R185, R185, 0x1, -R248.reuse ;  /* 0x00000001b9b9c824 */ /* 0x100fe200078e0af8 */
[----:B------:R-:W-:Y:S01]  /*97f0*/  ISETP.GT.U32.AND P4, PT, R248, R187, PT ;  /* 0x000000bbf800720c */ /* 0x000fe20003f84070 */
[----:B------:R-:W-:Y:S01]  /*9800*/  @!P5 IMAD.MOV R181, RZ, RZ, -R181 ;  /* 0x000000ffffb5d224 */ /* 0x000fe200078e0ab5 */
[----:B------:R-:W-:Y:S01]  /*9810*/  ISETP.GE.AND P5, PT, R190, RZ, PT ;  /* 0x000000ffbe00720c */ /* 0x000fe20003fa6270 */
[----:B------:R-:W-:Y:S01]  /*9820*/  @!P6 IMAD.IADD R184, R184, 0x1, -R248 ;  /* 0x00000001b8b8e824 */ /* 0x000fe200078e0af8 */
[----:B------:R-:W-:Y:S01]  /*9830*/  ISETP.GT.U32.AND P6, PT, R248, R186, PT ;  /* 0x000000baf800720c */ /* 0x000fe20003fc4070 */
[----:B------:R-:W-:Y:S02]  /*9840*/  IMAD.MOV R190, RZ, RZ, -R183 ;  /* 0x000000ffffbe7224 */ /* 0x000fe400078e0ab7 */
[----:B------:R-:W-:-:S04]  /*9850*/  IMAD.HI.U32 R183, R245, R191, RZ ;  /* 0x000000bff5b77227 */ /* 0x000fc800078e00ff */
[----:B------:R-:W-:-:S04]  /*9860*/  IMAD.HI.U32 R188, R245, R193, RZ ;  /* 0x000000c1f5bc7227 */ /* 0x000fc800078e00ff */
[C---:B------:R-:W-:Y:S02]  /*9870*/  IMAD R189, R248.reuse, R190, R189 ;  /* 0x000000bef8bd7224 */ /* 0x040fe400078e02bd */
[----:B------:R-:W-:Y:S02]  /*9880*/  IMAD.MOV R192, RZ, RZ, -R183 ;  /* 0x000000ffffc07224 */ /* 0x000fe400078e0ab7 */
[----:B------:R-:W-:Y:S02]  /*9890*/  IMAD.MOV R194, RZ, RZ, -R188 ;  /* 0x000000ffffc27224 */ /* 0x000fe400078e0abc */
[--C-:B------:R-:W-:Y:S01]  /*98a0*/  @!P4 IMAD.IADD R187, R187, 0x1, -R248.reuse ;  /* 0x00000001bbbbc824 */ /* 0x100fe200078e0af8 */
[C---:B------:R-:W-:Y:S01]  /*98b0*/  ISETP.GT.U32.AND P4, PT, R248.reuse, R189, PT ;  /* 0x000000bdf800720c */ /* 0x040fe20003f84070 */
[----:B------:R-:W-:Y:S02]  /*98c0*/  IMAD R188, R248, R192, R191 ;  /* 0x000000c0f8bc7224 */ /* 0x000fe400078e02bf */
[----:B------:R-:W-:-:S02]  /*98d0*/  @!P6 IMAD.IADD R186, R186, 0x1, -R248 ;  /* 0x00000001babae824 */ /* 0x000fc400078e0af8 */
[----:B------:R-:W-:Y:S01]  /*98e0*/  IMAD.HI.U32 R183, R245, R196, RZ ;  /* 0x000000c4f5b77227 */ /* 0x000fe200078e00ff */
[----:B------:R-:W-:-:S03]  /*98f0*/  ISETP.GT.U32.AND P6, PT, R248, R188, PT ;  /* 0x000000bcf800720c */ /* 0x000fc60003fc4070 */
[----:B------:R-:W-:Y:S02]  /*9900*/  IMAD.MOV R183, RZ, RZ, -R183 ;  /* 0x000000ffffb77224 */ /* 0x000fe400078e0ab7 */
[C---:B------:R-:W-:Y:S01]  /*9910*/  IMAD R191, R248.reuse, R194, R193 ;  /* 0x000000c2f8bf7224 */ /* 0x040fe200078e02c1 */
[----:B------:R-:W-:Y:S01]  /*9920*/  IABS R194, R202 ;  /* 0x000000ca00c27213 */ /* 0x000fe20000000000 */
[----:B------:R-:W-:Y:S01]  /*9930*/  @!P4 IMAD.IADD R189, R189, 0x1, -R248 ;  /* 0x00000001bdbdc824 */ /* 0x000fe200078e0af8 */
[----:B------:R-:W-:Y:S01]  /*9940*/  ISETP.GT.U32.AND P4, PT, R248, R187, PT ;  /* 0x000000bbf800720c */ /* 0x000fe20003f84070 */
[----:B------:R-:W-:-:S04]  /*9950*/  IMAD.HI.U32 R190, R245, R195, RZ ;  /* 0x000000c3f5be7227 */ /* 0x000fc800078e00ff */
[----:B------:R-:W-:Y:S01]  /*9960*/  @!P6 IMAD.IADD R188, R188, 0x1, -R248 ;  /* 0x00000001bcbce824 */ /* 0x000fe200078e0af8 */
[C---:B------:R-:W-:Y:S01]  /*9970*/  ISETP.GT.U32.AND P6, PT, R248.reuse, R189, PT ;  /* 0x000000bdf800720c */ /* 0x040fe20003fc4070 */
[C---:B------:R-:W-:Y:S02]  /*9980*/  IMAD R193, R248.reuse, R183, R196 ;  /* 0x000000b7f8c17224 */ /* 0x040fe400078e02c4 */
[----:B------:R-:W-:Y:S02]  /*9990*/  IMAD.MOV.U32 R183, RZ, RZ, R185 ;  /* 0x000000ffffb77224 */ /* 0x000fe400078e00b9 */
[----:B------:R-:W-:Y:S02]  /*99a0*/  IMAD.MOV R190, RZ, RZ, -R190 ;  /* 0x000000ffffbe7224 */ /* 0x000fe400078e0abe */
[----:B------:R-:W-:Y:S01]  /*99b0*/  @!P3 IMAD.MOV R183, RZ, RZ, -R183 ;  /* 0x000000ffffb7b224 */ /* 0x000fe200078e0ab7 */
[C---:B------:R-:W-:Y:S01]  /*99c0*/  ISETP.GT.U32.AND P3, PT, R248.reuse, R188, PT ;  /* 0x000000bcf800720c */ /* 0x040fe20003f64070 */
[----:B------:R-:W-:Y:S01]  /*99d0*/  @!P2 IMAD.MOV R182, RZ, RZ, -R182 ;  /* 0x000000ffffb6a224 */ /* 0x000fe200078e0ab6 */
[C---:B------:R-:W-:Y:S01]  /*99e0*/  ISETP.GT.U32.AND P2, PT, R248.reuse, R186, PT ;  /* 0x000000baf800720c */ /* 0x040fe20003f44070 */
[----:B------:R-:W-:Y:S01]  /*99f0*/  @!P0 IMAD.MOV R184, RZ, RZ, -R184 ;  /* 0x000000ffffb88224 */ /* 0x000fe200078e0ab8 */
[C---:B------:R-:W-:Y:S01]  /*9a00*/  ISETP.GT.U32.AND P0, PT, R248.reuse, R191, PT ;  /* 0x000000bff800720c */ /* 0x040fe20003f04070 */
[----:B------:R-:W-:Y:S01]  /*9a10*/  IMAD R190, R248, R190, R195 ;  /* 0x000000bef8be7224 */ /* 0x000fe200078e02c3 */
[----:B------:R-:W-:Y:S01]  /*9a20*/  IABS R195, R203 ;  /* 0x000000cb00c37213 */ /* 0x000fe20000000000 */
[----:B------:R-:W-:-:S04]  /*9a30*/  IMAD.HI.U32 R185, R245, R194, RZ ;  /* 0x000000c2f5b97227 */ /* 0x000fc800078e00ff */
[----:B------:R-:W-:Y:S01]  /*9a40*/  @!P6 IMAD.IADD R189, R189, 0x1, -R248 ;  /* 0x00000001bdbde824 */ /* 0x000fe200078e0af8 */
[----:B------:R-:W-:Y:S01]  /*9a50*/  ISETP.GT.U32.AND P6, PT, R248, R193, PT ;  /* 0x000000c1f800720c */ /* 0x000fe20003fc4070 */
[----:B------:R-:W-:-:S04]  /*9a60*/  IMAD.HI.U32 R192, R245, R195, RZ ;  /* 0x000000c3f5c07227 */ /* 0x000fc800078e00ff */
[----:B------:R-:W-:Y:S01]  /*9a70*/  IMAD.MOV R185, RZ, RZ, -R185 ;  /* 0x000000ffffb97224 */ /* 0x000fe200078e0ab9 */
[----:B------:R-:W-:Y:S01]  /*9a80*/  IADD3 R196, -R192, RZ, RZ ;  /* 0x000000ffc0c47210 */ /* 0x000fe20007ffe1ff */
[--C-:B------:R-:W-:Y:S01]  /*9a90*/  @!P4 IMAD.IADD R187, R187, 0x1, -R248.reuse ;  /* 0x00000001bbbbc824 */ /* 0x100fe200078e0af8 */
[----:B------:R-:W-:Y:S01]  /*9aa0*/  ISETP.GT.U32.AND P4, PT, R248, R190, PT ;  /* 0x000000bef800720c */ /* 0x000fe20003f84070 */
[--C-:B------:R-:W-:Y:S01]  /*9ab0*/  @!P3 IMAD.IADD R188, R188, 0x1, -R248.reuse ;  /* 0x00000001bcbcb824 */ /* 0x100fe200078e0af8 */
[----:B------:R-:W-:Y:S01]  /*9ac0*/  ISETP.GE.AND P3, PT, R199, RZ, PT ;  /* 0x000000ffc700720c */ /* 0x000fe20003f66270 */
[----:B------:R-:W-:Y:S01]  /*9ad0*/  @!P2 IMAD.IADD R186, R186, 0x1, -R248 ;  /* 0x00000001babaa824 */ /* 0x000fe200078e0af8 */
[----:B------:R-:W-:Y:S01]  /*9ae0*/  ISETP.GE.AND P2, PT, R198, RZ, PT ;  /* 0x000000ffc600720c */ /* 0x000fe20003f46270 */
[----:B------:R-:W-:Y:S02]  /*9af0*/  IMAD R192, R248, R185, R194 ;  /* 0x000000b9f8c07224 */ /* 0x000fe400078e02c2 */
[--C-:B------:R-:W-:Y:S01]  /*9b00*/  @!P0 IMAD.IADD R191, R191, 0x1, -R248.reuse ;  /* 0x00000001bfbf8824 */ /* 0x100fe200078e0af8 */
[----:B------:R-:W-:Y:S01]  /*9b10*/  ISETP.GE.AND P0, PT, R200, RZ, PT ;  /* 0x000000ffc800720c */ /* 0x000fe20003f06270 */
[----:B------:R-:W-:Y:S01]  /*9b20*/  IMAD.MOV.U32 R185, RZ, RZ, R187 ;  /* 0x000000ffffb97224 */ /* 0x000fe200078e00bb */
[----:B------:R-:W-:Y:S01]  /*9b30*/  LOP3.LUT R200, R244, 0x194, RZ, 0xfc, !PT ;  /* 0x00000194f4c87812 */ /* 0x000fe200078efcff */
[----:B------:R-:W-:-:S02]  /*9b40*/  @!P6 IMAD.IADD R193, R193, 0x1, -R248 ;  /* 0x00000001c1c1e824 */ /* 0x000fc400078e0af8 */
[----:B------:R-:W-:Y:S01]  /*9b50*/  @!P5 IMAD.MOV R185, RZ, RZ, -R185 ;  /* 0x000000ffffb9d224 */ /* 0x000fe200078e0ab9 */
[C---:B------:R-:W-:Y:S01]  /*9b60*/  ISETP.GT.U32.AND P5, PT, R248.reuse, R191, PT ;  /* 0x000000bff800720c */ /* 0x040fe20003fa4070 */
[----:B------:R-:W-:Y:S01]  /*9b70*/  IMAD R195, R248, R196, R195 ;  /* 0x000000c4f8c37224 */ /* 0x000fe200078e02c3 */
[----:B------:R-:W-:Y:S01]  /*9b80*/  LOP3.LUT R196, R244, 0x192, RZ, 0xfc, !PT ;  /* 0x00000192f4c47812 */ /* 0x000fe200078efcff */
[----:B------:R-:W-:Y:S01]  /*9b90*/  IMAD.MOV.U32 R187, RZ, RZ, R189 ;  /* 0x000000ffffbb7224 */ /* 0x000fe200078e00bd */
[C---:B------:R-:W-:Y:S01]  /*9ba0*/  ISETP.GT.U32.AND P6, PT, R248.reuse, R193, PT ;  /* 0x000000c1f800720c */ /* 0x040fe20003fc4070 */
[----:B------:R-:W-:Y:S01]  /*9bb0*/  @!P3 IMAD.MOV R188, RZ, RZ, -R188 ;  /* 0x000000ffffbcb224 */ /* 0x000fe200078e0abc */
[----:B------:R-:W-:Y:S01]  /*9bc0*/  ISETP.GE.AND P3, PT, R197, RZ, PT ;  /* 0x000000ffc500720c */ /* 0x000fe20003f66270 */
[----:B------:R-:W-:Y:S01]  /*9bd0*/  @!P2 IMAD.MOV R187, RZ, RZ, -R187 ;  /* 0x000000ffffbba224 */ /* 0x000fe200078e0abb */
[----:B------:R-:W-:Y:S01]  /*9be0*/  ISETP.GT.U32.AND P2, PT, R248, R192, PT ;  /* 0x000000c0f800720c */ /* 0x000fe20003f44070 */
[----:B------:R-:W-:Y:S01]  /*9bf0*/  @!P4 IMAD.IADD R190, R190, 0x1, -R248 ;  /* 0x00000001bebec824 */ /* 0x000fe200078e0af8 */
[----:B------:R-:W-:Y:S01]  /*9c00*/  IABS R197, R196 ;  /* 0x000000c400c57213 */ /* 0x000fe20000000000 */
[----:B------:R-:W-:Y:S01]  /*9c10*/  @!P1 IMAD.MOV R186, RZ, RZ, -R186 ;  /* 0x000000ffffba9224 */ /* 0x000fe200078e0aba */
[----:B------:R-:W-:Y:S01]  /*9c20*/  ISETP.GE.AND P4, PT, R201, RZ, PT ;  /* 0x000000ffc900720c */ /* 0x000fe20003f86270 */
[----:B------:R-:W-:Y:S01]  /*9c30*/  @!P5 IMAD.IADD R191, R191, 0x1, -R248 ;  /* 0x00000001bfbfd824 */ /* 0x000fe200078e0af8 */
[C---:B------:R-:W-:Y:S01]  /*9c40*/  ISETP.GT.U32.AND P1, PT, R248.reuse, R190, PT ;  /* 0x000000bef800720c */ /* 0x040fe20003f24070 */
[----:B------:R-:W-:Y:S01]  /*9c50*/  IMAD.HI.U32 R194, R245, R197, RZ ;  /* 0x000000c5f5c27227 */ /* 0x000fe200078e00ff */
[----:B------:R-:W-:-:S02]  /*9c60*/  ISETP.GT.U32.AND P5, PT, R248, R195, PT ;  /* 0x000000c3f800720c */ /* 0x000fc40003fa4070 */
[----:B------:R-:W-:Y:S01]  /*9c70*/  IABS R198, R200 ;  /* 0x000000c800c67213 */ /* 0x000fe20000000000 */
[----:B------:R-:W-:Y:S01]  /*9c80*/  @!P6 IMAD.IADD R193, R193, 0x1, -R248 ;  /* 0x00000001c1c1e824 */ /* 0x000fe200078e0af8 */
[----:B------:R-:W-:Y:S01]  /*9c90*/  ISETP.GE.AND P6, PT, R203, RZ, PT ;  /* 0x000000ffcb00720c */ /* 0x000fe20003fc6270 */
[----:B------:R-:W-:Y:S01]  /*9ca0*/  IMAD.MOV R194, RZ, RZ, -R194 ;  /* 0x000000ffffc27224 */ /* 0x000fe200078e0ac2 */
[----:B------:R-:W-:Y:S01]  /*9cb0*/  LOP3.LUT R203, R244, 0x19a, RZ, 0xfc, !PT ;  /* 0x0000019af4cb7812 */ /* 0x000fe200078efcff */
[----:B------:R-:W-:Y:S02]  /*9cc0*/  IMAD.MOV.U32 R189, RZ, RZ, R191 ;  /* 0x000000ffffbd7224 */ /* 0x000fe400078e00bf */
[--C-:B------:R-:W-:Y:S01]  /*9cd0*/  @!P2 IMAD.IADD R192, R192, 0x1, -R248.reuse ;  /* 0x00000001c0c0a824 */ /* 0x100fe200078e0af8 */
[----:B------:R-:W-:Y:S01]  /*9ce0*/  ISETP.GE.AND P2, PT, R196, RZ, PT ;  /* 0x000000ffc400720c */ /* 0x000fe20003f46270 */
[----:B------:R-:W-:Y:S02]  /*9cf0*/  IMAD R194, R248, R194, R197 ;  /* 0x000000c2f8c27224 */ /* 0x000fe400078e02c5 */
[----:B------:R-:W-:Y:S01]  /*9d00*/  IMAD.MOV.U32 R191, RZ, RZ, R193 ;  /* 0x000000ffffbf7224 */ /* 0x000fe200078e00c1 */
[----:B------:R-:W-:Y:S01]  /*9d10*/  LOP3.LUT R193, R244, 0x196, RZ, 0xfc, !PT ;  /* 0x00000196f4c17812 */ /* 0x000fe200078efcff */
[----:B------:R-:W-:Y:S01]  /*9d20*/  @!P0 IMAD.MOV R189, RZ, RZ, -R189 ;  /* 0x000000ffffbd8224 */ /* 0x000fe200078e0abd */
[C---:B------:R-:W-:Y:S01]  /*9d30*/  ISETP.GT.U32.AND P0, PT, R248.reuse, R192, PT ;  /* 0x000000c0f800720c */ /* 0x040fe20003f04070 */
[----:B------:R-:W-:Y:S01]  /*9d40*/  @!P3 IMAD.MOV R191, RZ, RZ, -R191 ;  /* 0x000000ffffbfb224 */ /* 0x000fe200078e0abf */
[----:B------:R-:W-:Y:S01]  /*9d50*/  ISETP.GT.U32.AND P3, PT, R248, R194, PT ;  /* 0x000000c2f800720c */ /* 0x000fe20003f64070 */
[--C-:B------:R-:W-:Y:S01]  /*9d60*/  @!P1 IMAD.IADD R190, R190, 0x1, -R248.reuse ;  /* 0x00000001bebe9824 */ /* 0x100fe200078e0af8 */
[----:B------:R-:W-:Y:S01]  /*9d70*/  ISETP.GE.AND P1, PT, R202, RZ, PT ;  /* 0x000000ffca00720c */ /* 0x000fe20003f26270 */
[----:B------:R-:W-:Y:S01]  /*9d80*/  @!P5 IMAD.IADD R195, R195, 0x1, -R248 ;  /* 0x00000001c3c3d824 */ /* 0x000fe200078e0af8 */
[----:B------:R-:W-:Y:S01]  /*9d90*/  ISETP.GE.AND P5, PT, R200, RZ, PT ;  /* 0x000000ffc800720c */ /* 0x000fe20003fa6270 */
[----:B------:R-:W-:Y:S01]  /*9da0*/  @!P4 IMAD.MOV R190, RZ, RZ, -R190 ;  /* 0x000000ffffbec224 */ /* 0x000fe200078e0abe */
[----:B------:R-:W-:Y:S01]  /*9db0*/  IABS R200, R193 ;  /* 0x000000c100c87213 */ /* 0x000fe20000000000 */
[----:B------:R-:W-:Y:S01]  /*9dc0*/  IMAD.HI.U32 R196, R245, R198, RZ ;  /* 0x000000c6f5c47227 */ /* 0x000fe200078e00ff */
[----:B------:R-:W-:-:S02]  /*9dd0*/  ISETP.GT.U32.AND P4, PT, R248, R195, PT ;  /* 0x000000c3f800720c */ /* 0x000fc40003f84070 */
[----:B------:R-:W-:Y:S01]  /*9de0*/  IABS R202, R203 ;  /* 0x000000cb00ca7213 */ /* 0x000fe20000000000 */
[----:B------:R-:W-:Y:S01]  /*9df0*/  IMAD.MOV R199, RZ, RZ, -R196 ;  /* 0x000000ffffc77224 */ /* 0x000fe200078e0ac4 */
[----:B------:R-:W-:Y:S01]  /*9e00*/  LOP3.LUT R196, R244, 0x198, RZ, 0xfc, !PT ;  /* 0x00000198f4c47812 */ /* 0x000fe200078efcff */
[--C-:B------:R-:W-:Y:S01]  /*9e10*/  @!P0 IMAD.IADD R192, R192, 0x1, -R248.reuse ;  /* 0x00000001c0c08824 */ /* 0x100fe200078e0af8 */
[----:B------:R-:W-:Y:S01]  /*9e20*/  ISETP.GE.AND P0, PT, R193, RZ, PT ;  /* 0x000000ffc100720c */ /* 0x000fe20003f06270 */
[----:B------:R-:W-:Y:S01]  /*9e30*/  @!P3 IMAD.IADD R194, R194, 0x1, -R248 ;  /* 0x00000001c2c2b824 */ /* 0x000fe200078e0af8 */
[----:B------:R-:W-:Y:S01]  /*9e40*/  IABS R201, R196 ;  /* 0x000000c400c97213 */ /* 0x000fe20000000000 */
[----:B------:R-:W-:Y:S01]  /*9e50*/  @!P1 IMAD.MOV R192, RZ, RZ, -R192 ;  /* 0x000000ffffc09224 */ /* 0x000fe200078e0ac0 */
[----:B------:R-:W-:Y:S01]  /*9e60*/  ISETP.GE.AND P1, PT, R196, RZ, PT ;  /* 0x000000ffc400720c */ /* 0x000fe20003f26270 */
[----:B------:R-:W-:Y:S01]  /*9e70*/  IMAD.HI.U32 R196, R245, R200, RZ ;  /* 0x000000c8f5c47227 */ /* 0x000fe200078e00ff */
[----:B------:R-:W-:-:S03]  /*9e80*/  ISETP.GT.U32.AND P3, PT, R248, R194, PT ;  /* 0x000000c2f800720c */ /* 0x000fc60003f64070 */
[----:B------:R-:W-:Y:S02]  /*9e90*/  @!P4 IMAD.IADD R195, R195, 0x1, -R248 ;  /* 0x00000001c3c3c824 */ /* 0x000fe400078e0af8 */
[C---:B------:R-:W-:Y:S02]  /*9ea0*/  IMAD R197, R248.reuse, R199, R198 ;  /* 0x000000c7f8c57224 */ /* 0x040fe400078e02c6 */
[----:B------:R-:W-:Y:S02]  /*9eb0*/  IMAD.MOV.U32 R193, RZ, RZ, R195 ;  /* 0x000000ffffc17224 */ /* 0x000fe400078e00c3 */
[----:B------:R-:W-:Y:S01]  /*9ec0*/  IMAD.MOV R195, RZ, RZ, -R196 ;  /* 0x000000ffffc37224 */ /* 0x000fe200078e0ac4 */
[----:B------:R-:W-:Y:S01]  /*9ed0*/  ISETP.GT.U32.AND P4, PT, R248, R197, PT ;  /* 0x000000c5f800720c */ /* 0x000fe20003f84070 */
[----:B------:R-:W-:-:S04]  /*9ee0*/  IMAD.HI.U32 R198, R245, R201, RZ ;  /* 0x000000c9f5c67227 */ /* 0x000fc800078e00ff */
[----:B------:R-:W-:Y:S02]  /*9ef0*/  IMAD R196, R248, R195, R200 ;  /* 0x000000c3f8c47224 */ /* 0x000fe400078e02c8 */
[----:B------:R-:W-:Y:S02]  /*9f00*/  @!P3 IMAD.IADD R194, R194, 0x1, -R248 ;  /* 0x00000001c2c2b824 */ /* 0x000fe400078e0af8 */
[----:B------:R-:W-:Y:S01]  /*9f10*/  IMAD.HI.U32 R199, R245, R202, RZ ;  /* 0x000000caf5c77227 */ /* 0x000fe200078e00ff */
[----:B------:R-:W-:-:S03]  /*9f20*/  ISETP.GT.U32.AND P3, PT, R248, R196, PT ;  /* 0x000000c4f800720c */ /* 0x000fc60003f64070 */
[----:B------:R-:W-:Y:S01]  /*9f30*/  IMAD.MOV R198, RZ, RZ, -R198 ;  /* 0x000000ffffc67224 */ /* 0x000fe200078e0ac6 */
[----:B------:R-:W-:Y:S01]  /*9f40*/  @!P4 IADD3 R197, R197, -R248, RZ ;  /* 0x800000f8c5c5c210 */ /* 0x000fe20007ffe0ff */
[----:B------:R-:W-:Y:S02]  /*9f50*/  IMAD.MOV R195, RZ, RZ, -R199 ;  /* 0x000000ffffc37224 */ /* 0x000fe400078e0ac7 */
[----:B------:R-:W-:Y:S01]  /*9f60*/  IMAD R199, R248, R198, R201 ;  /* 0x000000c6f8c77224 */ /* 0x000fe200078e02c9 */
[----:B------:R-:W-:Y:S01]  /*9f70*/  LOP3.LUT R201, R244, 0x19c, RZ, 0xfc, !PT ;  /* 0x0000019cf4c97812 */ /* 0x000fe200078efcff */
[----:B------:R-:W-:Y:S01]  /*9f80*/  @!P6 IMAD.MOV R193, RZ, RZ, -R193 ;  /* 0x000000ffffc1e224 */ /* 0x000fe200078e0ac1 */
[C---:B------:R-:W-:Y:S01]  /*9f90*/  ISETP.GT.U32.AND P4, PT, R248.reuse, R197, PT ;  /* 0x000000c5f800720c */ /* 0x040fe20003f84070 */
[----:B------:R-:W-:Y:S01]  /*9fa0*/  IMAD R198, R248, R195, R202 ;  /* 0x000000c3f8c67224 */ /* 0x000fe200078e02ca */
[----:B------:R-:W-:Y:S01]  /*9fb0*/  ISETP.GE.AND P6, PT, R203, RZ, PT ;  /* 0x000000ffcb00720c */ /* 0x000fe20003fc6270 */
[----:B------:R-:W-:Y:S01]  /*9fc0*/  @!P3 IMAD.IADD R196, R196, 0x1, -R248 ;  /* 0x00000001c4c4b824 */ /* 0x000fe200078e0af8 */
[----:B------:R-:W-:Y:S01]  /*9fd0*/  IABS R203, R201 ;  /* 0x000000c900cb7213 */ /* 0x000fe20000000000 */
[----:B------:R-:W-:Y:S01]  /*9fe0*/  @!P2 IMAD.MOV R194, RZ, RZ, -R194 ;  /* 0x000000ffffc2a224 */ /* 0x000fe200078e0ac2 */
[----:B------:R-:W-:-:S02]  /*9ff0*/  ISETP.GT.U32.AND P3, PT, R248, R198, PT ;  /* 0x000000c6f800720c */ /* 0x000fc40003f64070 */
[----:B------:R-:W-:Y:S01]  /*a000*/  ISETP.GT.U32.AND P2, PT, R248, R196, PT ;  /* 0x000000c4f800720c */ /* 0x000fe20003f44070 */
[----:B------:R-:W-:Y:S01]  /*a010*/  IMAD.HI.U32 R200, R245, R203, RZ ;  /* 0x000000cbf5c87227 */ /* 0x000fe200078e00ff */
[----:B------:R-:W-:-:S03]  /*a020*/  IABS R202, R207 ;  /* 0x000000cf00ca7213 */ /* 0x000fc60000000000 */
[----:B------:R-:W-:Y:S02]  /*a030*/  IMAD.MOV R200, RZ, RZ, -R200 ;  /* 0x000000ffffc87224 */ /* 0x000fe400078e0ac8 */
[--C-:B------:R-:W-:Y:S01]  /*a040*/  @!P4 IMAD.IADD R197, R197, 0x1, -R248.reuse ;  /* 0x00000001c5c5c824 */ /* 0x100fe200078e0af8 */
[C---:B------:R-:W-:Y:S01]  /*a050*/  ISETP.GT.U32.AND P4, PT, R248.reuse, R199, PT ;  /* 0x000000c7f800720c */ /* 0x040fe20003f84070 */
[----:B------:R-:W-:Y:S02]  /*a060*/  IMAD R203, R248, R200, R203 ;  /* 0x000000c8f8cb7224 */ /* 0x000fe400078e02cb */
[--C-:B------:R-:W-:Y:S02]  /*a070*/  @!P3 IMAD.IADD R198, R198, 0x1, -R248.reuse ;  /* 0x00000001c6c6b824 */ /* 0x100fe400078e0af8 */
[----:B------:R-:W-:Y:S01]  /*a080*/  @!P2 IMAD.IADD R196, R196, 0x1, -R248 ;  /* 0x00000001c4c4a824 */ /* 0x000fe200078e0af8 */
[C---:B------:R-:W-:Y:S01]  /*a090*/  ISETP.GT.U32.AND P2, PT, R248.reuse, R203, PT ;  /* 0x000000cbf800720c */ /* 0x040fe20003f44070 */
[----:B------:R-:W-:Y:S01]  /*a0a0*/  IMAD.MOV.U32 R195, RZ, RZ, R197 ;  /* 0x000000ffffc37224 */ /* 0x000fe200078e00c5 */
[----:B------:R-:W-:Y:S01]  /*a0b0*/  ISETP.GT.U32.AND P3, PT, R248, R198, PT ;  /* 0x000000c6f800720c */ /* 0x000fe20003f64070 */
[----:B------:R-:W-:-:S04]  /*a0c0*/  IMAD.HI.U32 R197, R245, R202, RZ ;  /* 0x000000caf5c57227 */ /* 0x000fc800078e00ff */
[----:B------:R-:W-:Y:S02]  /*a0d0*/  @!P4 IMAD.IADD R199, R199, 0x1, -R248 ;  /* 0x00000001c7c7c824 */ /* 0x000fe400078e0af8 */
[----:B------:R-:W-:-:S03]  /*a0e0*/  IMAD.HI.U32 R200, R245, R204, RZ ;  /* 0x000000ccf5c87227 */ /* 0x000fc600078e00ff */
[----:B------:R-:W-:Y:S01]  /*a0f0*/  ISETP.GT.U32.AND P4, PT, R248, R199, PT ;  /* 0x000000c7f800720c */ /* 0x000fe20003f84070 */
[----:B------:R-:W-:Y:S01]  /*a100*/  @!P5 IMAD.MOV R195, RZ, RZ, -R195 ;  /* 0x000000ffffc3d224 */ /* 0x000fe200078e0ac3 */
[----:B------:R-:W-:Y:S01]  /*a110*/  ISETP.GE.AND P5, PT, R201, RZ, PT ;  /* 0x000000ffc900720c */ /* 0x000fe20003fa6270 */
[----:B------:R-:W-:Y:S02]  /*a120*/  IMAD.MOV R197, RZ, RZ, -R197 ;  /* 0x000000ffffc57224 */ /* 0x000fe400078e0ac5 */
[----:B------:R-:W-:-:S04]  /*a130*/  IMAD.HI.U32 R201, R245, R206, RZ ;  /* 0x000000cef5c97227 */ /* 0x000fc800078e00ff */
[----:B------:R-:W-:Y:S02]  /*a140*/  IMAD.MOV R205, RZ, RZ, -R200 ;  /* 0x000000ffffcd7224 */ /* 0x000fe400078e0ac8 */
[C---:B------:R-:W-:Y:S02]  /*a150*/  IMAD R200, R248.reuse, R197, R202 ;  /* 0x000000c5f8c87224 */ /* 0x040fe400078e02ca */
[----:B------:R-:W-:Y:S02]  /*a160*/  IMAD.MOV R197, RZ, RZ, -R201 ;  /* 0x000000ffffc57224 */ /* 0x000fe400078e0ac9 */
[----:B------:R-:W-:Y:S01]  /*a170*/  @!P2 IMAD.IADD R203, R203, 0x1, -R248 ;  /* 0x00000001cbcba824 */ /* 0x000fe200078e0af8 */
[C---:B------:R-:W-:Y:S01]  /*a180*/  ISETP.GT.U32.AND P2, PT, R248.reuse, R200, PT ;  /* 0x000000c8f800720c */ /* 0x040fe20003f44070 */
[----:B------:R-:W-:Y:S01]  /*a190*/  IMAD R201, R248, R205, R204 ;  /* 0x000000cdf8c97224 */ /* 0x000fe200078e02cc */
[----:B------:R-:W-:Y:S01]  /*a1a0*/  LOP3.LUT R205, R244, 0x1a4, RZ, 0xfc, !PT ;  /* 0x000001a4f4cd7812 */ /* 0x000fe200078efcff */
[----:B------:R-:W-:Y:S01]  /*a1b0*/  @!P0 IMAD.MOV R196, RZ, RZ, -R196 ;  /* 0x000000ffffc48224 */ /* 0x000fe200078e0ac4 */
[C---:B------:R-:W-:Y:S01]  /*a1c0*/  ISETP.GT.U32.AND P0, PT, R248.reuse, R203, PT ;  /* 0x000000cbf800720c */ /* 0x040fe20003f04070 */
[----:B------:R-:W-:Y:S01]  /*a1d0*/  IMAD R202, R248, R197, R206 ;  /* 0x000000c5f8ca7224 */ /* 0x000fe200078e02ce */
[----:B------:R-:W-:Y:S01]  /*a1e0*/  IABS R204, R205 ;  /* 0x000000cd00cc7213 */ /* 0x000fe20000000000 */
[--C-:B------:R-:W-:Y:S01]  /*a1f0*/  @!P3 IMAD.IADD R198, R198, 0x1, -R248.reuse ;  /* 0x00000001c6c6b824 */ /* 0x100fe200078e0af8 */
[C---:B------:R-:W-:Y:S01]  /*a200*/  ISETP.GT.U32.AND P3, PT, R248.reuse, R201, PT ;  /* 0x000000c9f800720c */ /* 0x040fe20003f64070 */
[----:B------:R-:W-:Y:S01]  /*a210*/  @!P4 IMAD.IADD R199, R199, 0x1, -R248 ;  /* 0x00000001c7c7c824 */ /* 0x000fe200078e0af8 */
[----:B------:R-:W-:Y:S01]  /*a220*/  ISETP.GE.AND P4, PT, R207, RZ, PT ;  /* 0x000000ffcf00720c */ /* 0x000fe20003f86270 */
[----:B------:R-:W-:Y:S01]  /*a230*/  @!P6 IMAD.MOV R198, RZ, RZ, -R198 ;  /* 0x000000ffffc6e224 */ /* 0x000fe200078e0ac6 */
[----:B------:R-:W-:Y:S01]  /*a240*/  ISETP.GT.U32.AND P6, PT, R248, R202, PT ;  /* 0x000000caf800720c */ /* 0x000fe20003fc4070 */
[----:B------:R-:W-:Y:S01]  /*a250*/  IMAD.MOV.U32 R197, RZ, RZ, R199 ;  /* 0x000000ffffc57224 */ /* 0x000fe200078e00c7 */
[----:B------:R-:W-:Y:S01]  /*a260*/  LOP3.LUT R207, R244, 0x1a6, RZ, 0xfc, !PT ;  /* 0x000001a6f4cf7812 */ /* 0x000fe200078efcff */
[----:B------:R-:W-:-:S02]  /*a270*/  IMAD.HI.U32 R199, R245, R204, RZ ;  /* 0x000000ccf5c77227 */ /* 0x000fc400078e00ff */
[----:B------:R-:W-:Y:S02]  /*a280*/  @!P0 IADD3 R203, R203, -R248, RZ ;  /* 0x800000f8cbcb8210 */ /* 0x000fe40007ffe0ff */
[--C-:B------:R-:W-:Y:S01]  /*a290*/  @!P2 IMAD.IADD R200, R200, 0x1, -R248.reuse ;  /* 0x00000001c8c8a824 */ /* 0x100fe200078e0af8 */
[----:B------:R-:W-:Y:S01]  /*a2a0*/  ISETP.GE.AND P2, PT, R205, RZ, PT ;  /* 0x000000ffcd00720c */ /* 0x000fe20003f46270 */
[--C-:B------:R-:W-:Y:S01]  /*a2b0*/  @!P3 IMAD.IADD R201, R201, 0x1, -R248.reuse ;  /* 0x00000001c9c9b824 */ /* 0x100fe200078e0af8 */
[----:B------:R-:W-:Y:S01]  /*a2c0*/  IABS R206, R207 ;  /* 0x000000cf00ce7213 */ /* 0x000fe20000000000 */
[----:B------:R-:W-:Y:S01]  /*a2d0*/  IMAD.MOV R205, RZ, RZ, -R199 ;  /* 0x000000ffffcd7224 */ /* 0x000fe200078e0ac7 */
[----:B------:R-:W-:Y:S01]  /*a2e0*/  ISETP.GT.U32.AND P3, PT, R248, R200, PT ;  /* 0x000000c8f800720c */ /* 0x000fe20003f64070 */
[----:B------:R-:W-:Y:S01]  /*a2f0*/  IMAD.MOV.U32 R199, RZ, RZ, R203 ;  /* 0x000000ffffc77224 */ /* 0x000fe200078e00cb */
[----:B------:R-:W-:Y:S01]  /*a300*/  ISETP.GE.AND P0, PT, R209, RZ, PT ;  /* 0x000000ffd100720c */ /* 0x000fe20003f06270 */
[----:B------:R-:W-:Y:S01]  /*a310*/  @!P6 IMAD.IADD R202, R202, 0x1, -R248 ;  /* 0x00000001cacae824 */ /* 0x000fe200078e0af8 */
[C---:B------:R-:W-:Y:S01]  /*a320*/  ISETP.GT.U32.AND P6, PT, R248.reuse, R201, PT ;  /* 0x000000c9f800720c */ /* 0x040fe20003fc4070 */
[----:B------:R-:W-:Y:S01]  /*a330*/  IMAD R203, R248, R205, R204 ;  /* 0x000000cdf8cb7224 */ /* 0x000fe200078e02cc */
[----:B------:R-:W-:Y:S01]  /*a340*/  IABS R209, R212 ;  /* 0x000000d400d17213 */ /* 0x000fe20000000000 */
[----:B------:R-:W-:-:S04]  /*a350*/  IMAD.HI.U32 R204, R245, R206, RZ ;  /* 0x000000cef5cc7227 */ /* 0x000fc800078e00ff */
[----:B------:R-:W-:Y:S02]  /*a360*/  IMAD.MOV R205, RZ, RZ, -R204 ;  /* 0x000000ffffcd7224 */ /* 0x000fe400078e0acc */
[----:B------:R-:W-:Y:S01]  /*a370*/  @!P5 IMAD.MOV R199, RZ, RZ, -R199 ;  /* 0x000000ffffc7d224 */ /* 0x000fe200078e0ac7 */
[C---:B------:R-:W-:Y:S01]  /*a380*/  ISETP.GT.U32.AND P5, PT, R248.reuse, R202, PT ;  /* 0x000000caf800720c */ /* 0x040fe20003fa4070 */
[C---:B------:R-:W-:Y:S02]  /*a390*/  IMAD R204, R248.reuse, R205, R206 ;  /* 0x000000cdf8cc7224 */ /* 0x040fe400078e02ce */
[--C-:B------:R-:W-:Y:S02]  /*a3a0*/  @!P6 IMAD.IADD R201, R201, 0x1, -R248.reuse ;  /* 0x00000001c9c9e824 */ /* 0x100fe400078e0af8 */
[----:B------:R-:W-:Y:S01]  /*a3b0*/  @!P1 IMAD.MOV R197, RZ, RZ, -R197 ;  /* 0x000000ffffc59224 */ /* 0x000fe200078e0ac5 */
[----:B------:R-:W-:Y:S01]  /*a3c0*/  ISETP.GT.U32.AND P6, PT, R248, R204, PT ;  /* 0x000000ccf800720c */ /* 0x000fe20003fc4070 */
[----:B------:R-:W-:Y:S01]  /*a3d0*/  @!P3 IMAD.IADD R200, R200, 0x1, -R248 ;  /* 0x00000001c8c8b824 */ /* 0x000fe200078e0af8 */
[----:B------:R-:W-:Y:S01]  /*a3e0*/  ISETP.GE.AND P1, PT, R208, RZ, PT ;  /* 0x000000ffd000720c */ /* 0x000fe20003f26270 */
[----:B------:R-:W-:Y:S01]  /*a3f0*/  IMAD.HI.U32 R206, R245, R209, RZ ;  /* 0x000000d1f5ce7227 */ /* 0x000fe200078e00ff */
[----:B------:R-:W-:-:S02]  /*a400*/  IABS R208, R211 ;  /* 0x000000d300d07213 */ /* 0x000fc40000000000 */
[----:B------:R-:W-:Y:S01]  /*a410*/  ISETP.GT.U32.AND P3, PT, R248, R203, PT ;  /* 0x000000cbf800720c */ /* 0x000fe20003f64070 */
[----:B------:R-:W-:Y:S01]  /*a420*/  @!P5 IMAD.IADD R202, R202, 0x1, -R248 ;  /* 0x00000001cacad824 */ /* 0x000fe200078e0af8 */
[----:B------:R-:W-:Y:S01]  /*a430*/  ISETP.GE.AND P5, PT, R207, RZ, PT ;  /* 0x000000ffcf00720c */ /* 0x000fe20003fa6270 */
[----:B------:R-:W-:-:S04]  /*a440*/  IMAD.HI.U32 R205, R245, R208, RZ ;  /* 0x000000d0f5cd7227 */ /* 0x000fc800078e00ff */
[----:B------:R-:W-:Y:S02]  /*a450*/  @!P6 IMAD.IADD R204, R204, 0x1, -R248 ;  /* 0x00000001cccce824 */ /* 0x000fe400078e0af8 */
[----:B------:R-:W-:Y:S02]  /*a460*/  IMAD.MOV R205, RZ, RZ, -R205 ;  /* 0x000000ffffcd7224 */ /* 0x000fe400078e0acd */
[----:B------:R-:W-:Y:S01]  /*a470*/  IMAD.HI.U32 R207, R245, R210, RZ ;  /* 0x000000d2f5cf7227 */ /* 0x000fe200078e00ff */
[----:B------:R-:W-:-:S03]  /*a480*/  ISETP.GT.U32.AND P6, PT, R248, R204, PT ;  /* 0x000000ccf800720c */ /* 0x000fc60003fc4070 */
[----:B------:R-:W-:Y:S02]  /*a490*/  IMAD.MOV R206, RZ, RZ, -R206 ;  /* 0x000000ffffce7224 */ /* 0x000fe400078e0ace */
[C---:B------:R-:W-:Y:S02]  /*a4a0*/  IMAD R205, R248.reuse, R205, R208 ;  /* 0x000000cdf8cd7224 */ /* 0x040fe400078e02d0 */
[----:B------:R-:W-:Y:S01]  /*a4b0*/  @!P3 IMAD.IADD R203, R203, 0x1, -R248 ;  /* 0x00000001cbcbb824 */ /* 0x000fe200078e0af8 */
[----:B------:R-:W-:Y:S01]  /*a4c0*/  ISETP.GE.AND P3, PT, R211, RZ, PT ;  /* 0x000000ffd300720c */ /* 0x000fe20003f66270 */
[----:B------:R-:W-:Y:S02]  /*a4d0*/  IMAD.MOV R207, RZ, RZ, -R207 ;  /* 0x000000ffffcf7224 */ /* 0x000fe400078e0acf */
[C---:B------:R-:W-:Y:S02]  /*a4e0*/  IMAD R206, R248.reuse, R206, R209 ;  /* 0x000000cef8ce7224 */ /* 0x040fe400078e02d1 */
[----:B------:R-:W-:Y:S01]  /*a4f0*/  @!P1 IMAD.MOV R201, RZ, RZ, -R201 ;  /* 0x000000ffffc99224 */ /* 0x000fe200078e0ac9 */
[C---:B------:R-:W-:Y:S01]  /*a500*/  ISETP.GT.U32.AND P1, PT, R248.reuse, R205, PT ;  /* 0x000000cdf800720c */ /* 0x040fe20003f24070 */
[----:B------:R-:W-:Y:S01]  /*a510*/  @!P4 IMAD.MOV R200, RZ, RZ, -R200 ;  /* 0x000000ffffc8c224 */ /* 0x000fe200078e0ac8 */
[C---:B------:R-:W-:Y:S01]  /*a520*/  ISETP.GT.U32.AND P4, PT, R248.reuse, R203, PT ;  /* 0x000000cbf800720c */ /* 0x040fe20003f84070 */
[C---:B------:R-:W-:Y:S01]  /*a530*/  IMAD R207, R248.reuse, R207, R210 ;  /* 0x000000cff8cf7224 */ /* 0x040fe200078e02d2 */
[----:B------:R-:W-:Y:S01]  /*a540*/  IABS R210, R216 ;  /* 0x000000d800d27213 */ /* 0x000fe20000000000 */
[----:B------:R-:W-:Y:S01]  /*a550*/  @!P0 IMAD.MOV R202, RZ, RZ, -R202 ;  /* 0x000000ffffca8224 */ /* 0x000fe200078e0aca */
[----:B------:R-:W-:Y:S01]  /*a560*/  ISETP.GT.U32.AND P0, PT, R248, R206, PT ;  /* 0x000000cef800720c */ /* 0x000fe20003f04070 */
[----:B------:R-:W-:Y:S01]  /*a570*/  @!P6 IMAD.IADD R204, R204, 0x1, -R248 ;  /* 0x00000001cccce824 */ /* 0x000fe200078e0af8 */
[----:B------:R-:W-:Y:S01]  /*a580*/  ISETP.GT.U32.AND P6, PT, R248, R207, PT ;  /* 0x000000cff800720c */ /* 0x000fe20003fc4070 */
[----:B------:R-:W-:-:S04]  /*a590*/  IMAD.HI.U32 R208, R245, R210, RZ ;  /* 0x000000d2f5d07227 */ /* 0x000fc800078e00ff */
[--C-:B------:R-:W-:Y:S01]  /*a5a0*/  @!P1 IMAD.IADD R205, R205, 0x1, -R248.reuse ;  /* 0x00000001cdcd9824 */ /* 0x100fe200078e0af8 */
[----:B------:R-:W-:Y:S01]  /*a5b0*/  ISETP.GE.AND P1, PT, R213, RZ, PT ;  /* 0x000000ffd500720c */ /* 0x000fe20003f26270 */
[----:B------:R-:W-:Y:S01]  /*a5c0*/  @!P4 IMAD.IADD R203, R203, 0x1, -R248 ;  /* 0x00000001cbcbc824 */ /* 0x000fe200078e0af8 */
[----:B------:R-:W-:Y:S01]  /*a5d0*/  ISETP.GE.AND P4, PT, R212, RZ, PT ;  /* 0x000000ffd400720c */ /* 0x000fe20003f86270 */
[----:B------:R-:W-:Y:S01]  /*a5e0*/  IMAD.MOV R211, RZ, RZ, -R208 ;  /* 0x000000ffffd37224 */ /* 0x000fe200078e0ad0 */
[----:B------:R-:W-:Y:S01]  /*a5f0*/  IABS R212, R217 ;  /* 0x000000d900d47213 */ /* 0x000fe20000000000 */
[--C-:B------:R-:W-:Y:S01]  /*a600*/  @!P0 IMAD.IADD R206, R206, 0x1, -R248.reuse ;  /* 0x00000001cece8824 */ /* 0x100fe200078e0af8 */
[C---:B------:R-:W-:Y:S01]  /*a610*/  ISETP.GT.U32.AND P0, PT, R248.reuse, R205, PT ;  /* 0x000000cdf800720c */ /* 0x040fe20003f04070 */
[----:B------:R-:W-:Y:S01]  /*a620*/  @!P6 IMAD.IADD R207, R207, 0x1, -R248 ;  /* 0x00000001cfcfe824 */ /* 0x000fe200078e0af8 */
[----:B------:R-:W-:Y:S01]  /*a630*/  IABS R213, R215 ;  /* 0x000000d700d57213 */ /* 0x000fe20000000000 */
[----:B------:R-:W-:Y:S01]  /*a640*/  IMAD.HI.U32 R209, R245, R212, RZ ;  /* 0x000000d4f5d17227 */ /* 0x000fe200078e00ff */
[----:B------:R-:W-:-:S03]  /*a650*/  ISETP.GT.U32.AND P6, PT, R248, R206, PT ;  /* 0x000000cef800720c */ /* 0x000fc60003fc4070 */
[----:B------:R-:W-:Y:S01]  /*a660*/  IMAD R208, R248, R211, R210 ;  /* 0x000000d3f8d07224 */ /* 0x000fe200078e02d2 */
[----:B------:R-:W-:Y:S01]  /*a670*/  IADD3 R209, -R209, RZ, RZ ;  /* 0x000000ffd1d17210 */ /* 0x000fe20007ffe1ff */
[----:B------:R-:W-:-:S04]  /*a680*/  IMAD.HI.U32 R210, R245, R213, RZ ;  /* 0x000000d5f5d27227 */ /* 0x000fc800078e00ff */
[----:B------:R-:W-:Y:S01]  /*a690*/  @!P0 IMAD.IADD R205, R205, 0x1, -R248 ;  /* 0x00000001cdcd8824 */ /* 0x000fe200078e0af8 */
[C---:B------:R-:W-:Y:S01]  /*a6a0*/  ISETP.GT.U32.AND P0, PT, R248.reuse, R208, PT ;  /* 0x000000d0f800720c */ /* 0x040fe20003f04070 */
[----:B------:R-:W-:Y:S01]  /*a6b0*/  IMAD R209, R248, R209, R212 ;  /* 0x000000d1f8d17224 */ /* 0x000fe200078e02d4 */
[----:B------:R-:W-:Y:S01]  /*a6c0*/  IABS R212, R219 ;  /* 0x000000db00d47213 */ /* 0x000fe20000000000 */
[----:B------:R-:W-:Y:S02]  /*a6d0*/  @!P6 IMAD.IADD R206, R206, 0x1, -R248 ;  /* 0x00000001cecee824 */ /* 0x000fe400078e0af8 */
[----:B------:R-:W-:Y:S01]  /*a6e0*/  IMAD.MOV R210, RZ, RZ, -R210 ;  /* 0x000000ffffd27224 */ /* 0x000fe200078e0ad2 */
[----:B------:R-:W-:Y:S01]  /*a6f0*/  ISETP.GT.U32.AND P6, PT, R248, R209, PT ;  /* 0x000000d1f800720c */ /* 0x000fe20003fc4070 */
[----:B------:R-:W-:-:S04]  /*a700*/  IMAD.HI.U32 R211, R245, R214, RZ ;  /* 0x000000d6f5d37227 */ /* 0x000fc800078e00ff */
[----:B------:R-:W-:Y:S02]  /*a710*/  IMAD R210, R248, R210, R213 ;  /* 0x000000d2f8d27224 */ /* 0x000fe400078e02d5 */
[----:B------:R-:W-:Y:S01]  /*a720*/  @!P0 IMAD.IADD R208, R208, 0x1, -R248 ;  /* 0x00000001d0d08824 */ /* 0x000fe200078e0af8 */
[----:B------:R-:W-:Y:S01]  /*a730*/  ISETP.GE.AND P0, PT, R217, RZ, PT ;  /* 0x000000ffd900720c */ /* 0x000fe20003f06270 */
[----:B------:R-:W-:Y:S02]  /*a740*/  IMAD.MOV R211, RZ, RZ, -R211 ;  /* 0x000000ffffd37224 */ /* 0x000fe400078e0ad3 */
[----:B------:R-:W-:Y:S01]  /*a750*/  @!P5 IMAD.MOV R204, RZ, RZ, -R204 ;  /* 0x000000ffffccd224 */ /* 0x000fe200078e0acc */
[C---:B------:R-:W-:Y:S01]  /*a760*/  ISETP.GT.U32.AND P5, PT, R248.reuse, R210, PT ;  /* 0x000000d2f800720c */ /* 0x040fe20003fa4070 */
[----:B------:R-:W-:Y:S01]  /*a770*/  @!P6 IMAD.IADD R209, R209, 0x1, -R248 ;  /* 0x00000001d1d1e824 */ /* 0x000fe200078e0af8 */
[C---:B------:R-:W-:Y:S01]  /*a780*/  ISETP.GT.U32.AND P6, PT, R248.reuse, R208, PT ;  /* 0x000000d0f800720c */ /* 0x040fe20003fc4070 */
[----:B------:R-:W-:-:S02]  /*a790*/  IMAD R211, R248, R211, R214 ;  /* 0x000000d3f8d37224 */ /* 0x000fc400078e02d6 */
[----:B------:R-:W-:Y:S02]  /*a7a0*/  IMAD.MOV.U32 R213, RZ, RZ, R212 ;  /* 0x000000ffffd57224 */ /* 0x000fe400078e00d4 */
[----:B------:R-:W-:Y:S01]  /*a7b0*/  @!P2 IMAD.MOV R203, RZ, RZ, -R203 ;  /* 0x000000ffffcba224 */ /* 0x000fe200078e0acb */
[C---:B------:R-:W-:Y:S01]  /*a7c0*/  ISETP.GT.U32.AND P2, PT, R248.reuse, R207, PT ;  /* 0x000000cff800720c */ /* 0x040fe20003f44070 */
[----:B------:R-:W-:Y:S01]  /*a7d0*/  @!P4 IMAD.MOV R206, RZ, RZ, -R206 ;  /* 0x000000ffffcec224 */ /* 0x000fe200078e0ace */
[----:B------:R-:W-:Y:S01]  /*a7e0*/  ISETP.GE.AND P4, PT, R215, RZ, PT ;  /* 0x000000ffd700720c */ /* 0x000fe20003f86270 */
[----:B------:R-:W-:Y:S01]  /*a7f0*/  @!P3 IMAD.MOV R205, RZ, RZ, -R205 ;  /* 0x000000ffffcdb224 */ /* 0x000fe200078e0acd */
[----:B------:R-:W-:Y:S01]  /*a800*/  ISETP.GT.U32.AND P3, PT, R248, R209, PT ;  /* 0x000000d1f800720c */ /* 0x000fe20003f64070 */
[----:B------:R-:W-:Y:S01]  /*a810*/  IMAD.HI.U32 R212, R245, R213, RZ ;  /* 0x000000d5f5d47227 */ /* 0x000fe200078e00ff */
[----:B------:R-:W-:-:S03]  /*a820*/  LOP3.LUT R215, R244, 0x1b8, RZ, 0xfc, !PT ;  /* 0x000001b8f4d77812 */ /* 0x000fc600078efcff */
[--C-:B------:R-:W-:Y:S01]  /*a830*/  @!P6 IMAD.IADD R208, R208, 0x1, -R248.reuse ;  /* 0x00000001d0d0e824 */ /* 0x100fe200078e0af8 */
[----:B------:R-:W-:Y:S01]  /*a840*/  ISETP.GT.U32.AND P6, PT, R248, R211, PT ;  /* 0x000000d3f800720c */ /* 0x000fe20003fc4070 */
[----:B------:R-:W-:Y:S01]  /*a850*/  @!P5 IMAD.IADD R210, R210, 0x1, -R248 ;  /* 0x00000001d2d2d824 */ /* 0x000fe200078e0af8 */
[----:B------:R-:W-:Y:S01]  /*a860*/  IABS R214, R215 ;  /* 0x000000d700d67213 */ /* 0x000fe20000000000 */
[----:B------:R-:W-:Y:S01]  /*a870*/  IMAD.MOV R212, RZ, RZ, -R212 ;  /* 0x000000ffffd47224 */ /* 0x000fe200078e0ad4 */
[----:B------:R-:W-:Y:S01]  /*a880*/  ISETP.GE.AND P5, PT, R215, RZ, PT ;  /* 0x000000ffd700720c */ /* 0x000fe20003fa6270 */
[----:B------:R-:W-:Y:S01]  /*a890*/  @!P2 IMAD.IADD R207, R207, 0x1, -R248 ;  /* 0x00000001cfcfa824 */ /* 0x000fe200078e0af8 */
[----:B------:R-:W-:Y:S01]  /*a8a0*/  ISETP.GE.AND P2, PT, R216, RZ, PT ;  /* 0x000000ffd800720c */ /* 0x000fe20003f46270 */
[----:B------:R-:W-:Y:S01]  /*a8b0*/  IMAD R212, R248, R212, R213 ;  /* 0x000000d4f8d47224 */ /* 0x000fe200078e02d5 */
[----:B------:R-:W-:Y:S01]  /*a8c0*/  LOP3.LUT R216, R244, 0x1ba, RZ, 0xfc, !PT ;  /* 0x000001baf4d87812 */ /* 0x000fe200078efcff */
[----:B------:R-:W-:-:S03]  /*a8d0*/  IMAD.HI.U32 R213, R245, R214, RZ ;  /* 0x000000d6f5d57227 */ /* 0x000fc600078e00ff */
[----:B------:R-:W-:Y:S01]  /*a8e0*/  IABS R217, R216 ;  /* 0x000000d800d97213 */ /* 0x000fe20000000000 */
[--C-:B------:R-:W-:Y:S01]  /*a8f0*/  @!P6 IMAD.IADD R211, R211, 0x1, -R248.reuse ;  /* 0x00000001d3d3e824 */ /* 0x100fe200078e0af8 */
[----:B------:R-:W-:Y:S01]  /*a900*/  ISETP.GT.U32.AND P6, PT, R248, R210, PT ;  /* 0x000000d2f800720c */ /* 0x000fe20003fc4070 */
[----:B------:R-:W-:Y:S01]  /*a910*/  @!P3 IMAD.IADD R209, R209, 0x1, -R248 ;  /* 0x00000001d1d1b824 */ /* 0x000fe200078e0af8 */
[----:B------:R-:W-:Y:S01]  /*a920*/  ISETP.GE.AND P3, PT, R219, RZ, PT ;  /* 0x000000ffdb00720c */ /* 0x000fe20003f66270 */
[----:B------:R-:W-:Y:S01]  /*a930*/  IMAD.MOV R213, RZ, RZ, -R213 ;  /* 0x000000ffffd57224 */ /* 0x000fe200078e0ad5 */
[----:B------:R-:W-:Y:S01]  /*a940*/  LOP3.LUT R219, R244, 0x1be, RZ, 0xfc, !PT ;  /* 0x000001bef4db7812 */ /* 0x000fe200078efcff */
[----:B------:R-:W-:Y:S01]  /*a950*/  @!P0 IMAD.MOV R209, RZ, RZ, -R209 ;  /* 0x000000ffffd18224 */ /* 0x000fe200078e0ad1 */
[C---:B------:R-:W-:Y:S01]  /*a960*/  ISETP.GT.U32.AND P0, PT, R248.reuse, R212, PT ;  /* 0x000000d4f800720c */ /* 0x040fe20003f04070 */
[C---:B------:R-:W-:Y:S01]  /*a970*/  IMAD R213, R248.reuse, R213, R214 ;  /* 0x000000d5f8d57224 */ /* 0x040fe200078e02d6 */
[----:B------:R-:W-:Y:S01]  /*a980*/  IABS R220, R219 ;  /* 0x000000db00dc7213 */ /* 0x000fe20000000000 */
[----:B------:R-:W-:Y:S01]  /*a990*/  @!P2 IMAD.MOV R208, RZ, RZ, -R208 ;  /* 0x000000ffffd0a224 */ /* 0x000fe200078e0ad0 */
[----:B------:R-:W-:Y:S01]  /*a9a0*/  ISETP.GT.U32.AND P2, PT, R248, R211, PT ;  /* 0x000000d3f800720c */ /* 0x000fe20003f44070 */
[----:B------:R-:W-:Y:S01]  /*a9b0*/  @!P1 IMAD.MOV R207, RZ, RZ, -R207 ;  /* 0x000000ffffcf9224 */ /* 0x000fe200078e0acf */
[----:B------:R-:W-:Y:S01]  /*a9c0*/  ISETP.GE.AND P1, PT, R218, RZ, PT ;  /* 0x000000ffda00720c */ /* 0x000fe20003f26270 */
[----:B------:R-:W-:Y:S01]  /*a9d0*/  @!P6 IMAD.IADD R210, R210, 0x1, -R248 ;  /* 0x00000001d2d2e824 */ /* 0x000fe200078e0af8 */
[----:B------:R-:W-:Y:S01]  /*a9e0*/  ISETP.GT.U32.AND P6, PT, R248, R213, PT ;  /* 0x000000d5f800720c */ /* 0x000fe20003fc4070 */
[----:B------:R-:W-:Y:S01]  /*a9f0*/  IMAD.HI.U32 R214, R245, R217, RZ ;  /* 0x000000d9f5d67227 */ /* 0x000fe200078e00ff */
[----:B------:R-:W-:-:S03]  /*aa00*/  IABS R218, R221 ;  /* 0x000000dd00da7213 */ /* 0x000fc60000000000 */
[----:B------:R-:W-:Y:S01]  /*aa10*/  @!P0 IMAD.IADD R212, R212, 0x1, -R248 ;  /* 0x00000001d4d48824 */ /* 0x000fe200078e0af8 */
[----:B------:R-:W-:Y:S01]  /*aa20*/  ISETP.GE.AND P0, PT, R221, RZ, PT ;  /* 0x000000ffdd00720c */ /* 0x000fe20003f06270 */
[----:B------:R-:W-:-:S04]  /*aa30*/  IMAD.HI.U32 R215, R245, R218, RZ ;  /* 0x000000daf5d77227 */ /* 0x000fc800078e00ff */
[----:B------:R-:W-:Y:S02]  /*aa40*/  IMAD.MOV R214, RZ, RZ, -R214 ;  /* 0x000000ffffd67224 */ /* 0x000fe400078e0ad6 */
[--C-:B------:R-:W-:Y:S01]  /*aa50*/  @!P6 IMAD.IADD R213, R213, 0x1, -R248.reuse ;  /* 0x00000001d5d5e824 */ /* 0x100fe200078e0af8 */
[----:B------:R-:W-:Y:S01]  /*aa60*/  ISETP.GT.U32.AND P6, PT, R248, R212, PT ;  /* 0x000000d4f800720c */ /* 0x000fe20003fc4070 */
[----:B------:R-:W-:Y:S01]  /*aa70*/  @!P2 IMAD.IADD R211, R211, 0x1, -R248 ;  /* 0x00000001d3d3a824 */ /* 0x000fe200078e0af8 */
[----:B------:R-:W-:Y:S01]  /*aa80*/  ISETP.GE.AND P2, PT, R216, RZ, PT ;  /* 0x000000ffd800720c */ /* 0x000fe20003f46270 */
[----:B------:R-:W-:-:S04]  /*aa90*/  IMAD.HI.U32 R216, R245, R220, RZ ;  /* 0x000000dcf5d87227 */ /* 0x000fc800078e00ff */
[----:B------:R-:W-:Y:S02]  /*aaa0*/  IMAD.MOV R215, RZ, RZ, -R215 ;  /* 0x000000ffffd77224 */ /* 0x000fe400078e0ad7 */
[----:B------:R-:W-:Y:S01]  /*aab0*/  IMAD R214, R248, R214, R217 ;  /* 0x000000d6f8d67224 */ /* 0x000fe200078e02d9 */
[----:B------:R-:W-:Y:S01]  /*aac0*/  IADD3 R217, -R216, RZ, RZ ;  /* 0x000000ffd8d97210 */ /* 0x000fe20007ffe1ff */
[----:B------:R-:W-:Y:S01]  /*aad0*/  @!P4 IMAD.MOV R210, RZ, RZ, -R210 ;  /* 0x000000ffffd2c224 */ /* 0x000fe200078e0ad2 */
[C---:B------:R-:W-:Y:S01]  /*aae0*/  ISETP.GT.U32.AND P4, PT, R248.reuse, R213, PT ;  /* 0x000000d5f800720c */ /* 0x040fe20003f84070 */
[C---:B------:R-:W-:Y:S01]  /*aaf0*/  IMAD R215, R248.reuse, R215, R218 ;  /* 0x000000d7f8d77224 */ /* 0x040fe200078e02da */
[----:B------:R-:W-:Y:S01]  /*ab00*/  IABS R218, R225 ;  /* 0x000000e100da7213 */ /* 0x000fe20000000000 */
[----:B------:R-:W-:Y:S01]  /*ab10*/  @!P1 IMAD.MOV R211, RZ, RZ, -R211 ;  /* 0x000000ffffd39224 */ /* 0x000fe200078e0ad3 */
[----:B------:R-:W-:Y:S01]  /*ab20*/  ISETP.GT.U32.AND P1, PT, R248, R214, PT ;  /* 0x000000d6f800720c */ /* 0x000fe20003f24070 */
[----:B------:R-:W-:Y:S01]  /*ab30*/  @!P6 IMAD.IADD R212, R212, 0x1, -R248 ;  /* 0x00000001d4d4e824 */ /* 0x000fe200078e0af8 */
[C---:B------:R-:W-:Y:S01]  /*ab40*/  ISETP.GT.U32.AND P6, PT, R248.reuse, R215, PT ;  /* 0x000000d7f800720c */ /* 0x040fe20003fc4070 */
[----:B------:R-:W-:Y:S01]  /*ab50*/  IMAD R216, R248, R217, R220 ;  /* 0x000000d9f8d87224 */ /* 0x000fe200078e02dc */
[----:B------:R-:W-:Y:S01]  /*ab60*/  IABS R217, R226 ;  /* 0x000000e200d97213 */ /* 0x000fe20000000000 */
[----:B------:R-:W-:Y:S01]  /*ab70*/  @!P3 IMAD.MOV R212, RZ, RZ, -R212 ;  /* 0x000000ffffd4b224 */ /* 0x000fe200078e0ad4 */
[----:B------:R-:W-:-:S03]  /*ab80*/  IABS R220, R223 ;  /* 0x000000df00dc7213 */ /* 0x000fc60000000000 */
[----:B------:R-:W-:Y:S01]  /*ab90*/  @!P4 IMAD.IADD R213, R213, 0x1, -R248 ;  /* 0x00000001d5d5c824 */ /* 0x000fe200078e0af8 */
[----:B------:R-:W-:Y:S01]  /*aba0*/  ISETP.GT.U32.AND P4, PT, R248, R216, PT ;  /* 0x000000d8f800720c */ /* 0x000fe20003f84070 */
[----:B------:R-:W-:-:S04]  /*abb0*/  IMAD.HI.U32 R221, R245, R217, RZ ;  /* 0x000000d9f5dd7227 */ /* 0x000fc800078e00ff */
[--C-:B------:R-:W-:Y:S01]  /*abc0*/  @!P1 IMAD.IADD R214, R214, 0x1, -R248.reuse ;  /* 0x00000001d6d69824 */ /* 0x100fe200078e0af8 */
[----:B------:R-:W-:Y:S01]  /*abd0*/  ISETP.GE.AND P1, PT, R219, RZ, PT ;  /* 0x000000ffdb00720c */ /* 0x000fe20003f26270 */
[----:B------:R-:W-:Y:S02]  /*abe0*/  @!P6 IMAD.IADD R215, R215, 0x1, -R248 ;  /* 0x00000001d7d7e824 */ /* 0x000fe400078e0af8 */
[----:B------:R-:W-:Y:S01]  /*abf0*/  IMAD.MOV.U32 R219, RZ, RZ, R220 ;  /* 0x000000ffffdb7224 */ /* 0x000fe200078e00dc */
[----:B------:R-:W-:Y:S01]  /*ac00*/  ISETP.GT.U32.AND P6, PT, R248, R214, PT ;  /* 0x000000d6f800720c */ /* 0x000fe20003fc4070 */
[----:B------:R-:W-:Y:S02]  /*ac10*/  IMAD.MOV R221, RZ, RZ, -R221 ;  /* 0x000000ffffdd7224 */ /* 0x000fe400078e0add */
[----:B------:R-:W-:Y:S01]  /*ac20*/  @!P4 IMAD.IADD R216, R216, 0x1, -R248 ;  /* 0x00000001d8d8c824 */ /* 0x000fe200078e0af8 */
[----:B------:R-:W-:Y:S01]  /*ac30*/  ISETP.GT.U32.AND P4, PT, R248, R215, PT ;  /* 0x000000d7f800720c */ /* 0x000fe20003f84070 */
[----:B------:R-:W-:-:S02]  /*ac40*/  IMAD.MOV.U32 R220, RZ, RZ, R222 ;  /* 0x000000ffffdc7224 */ /* 0x000fc400078e00de */
[----:B------:R-:W-:Y:S01]  /*ac50*/  IMAD.HI.U32 R222, R245, R218, RZ ;  /* 0x000000daf5de7227 */ /* 0x000fe200078e00ff */
[----:B------:R-:W-:-:S03]  /*ac60*/  ISETP.GT.U32.AND P3, PT, R248, R216, PT ;  /* 0x000000d8f800720c */ /* 0x000fc60003f64070 */
[----:B------:R-:W-:Y:S02]  /*ac70*/  IMAD R217, R248, R221, R217 ;  /* 0x000000ddf8d97224 */ /* 0x000fe400078e02d9 */
[----:B------:R-:W-:Y:S02]  /*ac80*/  IMAD.MOV R227, RZ, RZ, -R222 ;  /* 0x000000ffffe37224 */ /* 0x000fe400078e0ade */
[----:B------:R-:W-:Y:S01]  /*ac90*/  @!P6 IMAD.IADD R214, R214, 0x1, -R248 ;  /* 0x00000001d6d6e824 */ /* 0x000fe200078e0af8 */
[----:B------:R-:W-:Y:S01]  /*aca0*/  ISETP.GT.U32.AND P6, PT, R248, R217, PT ;  /* 0x000000d9f800720c */ /* 0x000fe20003fc4070 */
[----:B------:R-:W-:-:S04]  /*acb0*/  IMAD.HI.U32 R221, R245, R219, RZ ;  /* 0x000000dbf5dd7227 */ /* 0x000fc800078e00ff */
[C---:B------:R-:W-:Y:S02]  /*acc0*/  IMAD R218, R248.reuse, R227, R218 ;  /* 0x000000e3f8da7224 */ /* 0x040fe400078e02da */
[----:B------:R-:W-:Y:S02]  /*acd0*/  IMAD.MOV R221, RZ, RZ, -R221 ;  /* 0x000000ffffdd7224 */ /* 0x000fe400078e0add */
[----:B------:R-:W-:Y:S01]  /*ace0*/  @!P4 IMAD.IADD R215, R215, 0x1, -R248 ;  /* 0x00000001d7d7c824 */ /* 0x000fe200078e0af8 */
[C---:B------:R-:W-:Y:S01]  /*acf0*/  ISETP.GT.U32.AND P4, PT, R248.reuse, R218, PT ;  /* 0x000000daf800720c */ /* 0x040fe20003f84070 */
[----:B------:R-:W-:Y:S02]  /*ad00*/  IMAD R219, R248, R221, R219 ;  /* 0x000000ddf8db7224 */ /* 0x000fe400078e02db */
[----:B------:R-:W-:-:S04]  /*ad10*/  IMAD.HI.U32 R222, R245, R220, RZ ;  /* 0x000000dcf5de7227 */ /* 0x000fc800078e00ff */
[----:B------:R-:W-:Y:S01]  /*ad20*/  @!P6 IMAD.IADD R217, R217, 0x1, -R248 ;  /* 0x00000001d9d9e824 */ /* 0x000fe200078e0af8 */
[----:B------:R-:W-:Y:S01]  /*ad30*/  ISETP.GT.U32.AND P6, PT, R248, R219, PT ;  /* 0x000000dbf800720c */ /* 0x000fe20003fc4070 */
[----:B------:R-:W-:Y:S01]  /*ad40*/  @!P5 IMAD.MOV R213, RZ, RZ, -R213 ;  /* 0x000000ffffd5d224 */ /* 0x000fe200078e0ad5 */
[----:B------:R-:W-:Y:S01]  /*ad50*/  ISETP.GE.AND P5, PT, R226, RZ, PT ;  /* 0x000000ffe200720c */ /* 0x000fe20003fa6270 */
[----:B------:R-:W-:Y:S01]  /*ad60*/  IMAD.MOV R227, RZ, RZ, -R222 ;  /* 0x000000ffffe37224 */ /* 0x000fe200078e0ade */
[----:B------:R-:W-:Y:S01]  /*ad70*/  LOP3.LUT R226, R244, 0x1c8, RZ, 0xfc, !PT ;  /* 0x000001c8f4e27812 */ /* 0x000fe200078efcff */
[----:B------:R-:W-:Y:S01]  /*ad80*/  @!P3 IMAD.IADD R216, R216, 0x1, -R248 ;  /* 0x00000001d8d8b824 */ /* 0x000fe200078e0af8 */
[----:B------:R-:W-:Y:S01]  /*ad90*/  ISETP.GE.AND P3, PT, R225, RZ, PT ;  /* 0x000000ffe100720c */ /* 0x000fe20003f66270 */
[----:B------:R-:W-:Y:S01]  /*ada0*/  IMAD R220, R248, R227, R220 ;  /* 0x000000e3f8dc7224 */ /* 0x000fe200078e02dc */
[----:B------:R-:W-:Y:S01]  /*adb0*/  LOP3.LUT R225, R244, 0x1ca, RZ, 0xfc, !PT ;  /* 0x000001caf4e17812 */ /* 0x000fe200078efcff */
[----:B------:R-:W-:Y:S01]  /*adc0*/  @!P4 IMAD.IADD R218, R218, 0x1, -R248 ;  /* 0x00000001dadac824 */ /* 0x000fe200078e0af8 */
[----:B------:R-:W-:Y:S01]  /*add0*/  IABS R227, R226 ;  /* 0x000000e200e37213 */ /* 0x000fe20000000000 */
[----:B------:R-:W-:Y:S01]  /*ade0*/  @!P2 IMAD.MOV R214, RZ, RZ, -R214 ;  /* 0x000000ffffd6a224 */ /* 0x000fe200078e0ad6 */
[C---:B------:R-:W-:Y:S01]  /*adf0*/  ISETP.GT.U32.AND P2, PT, R248.reuse, R217, PT ;  /* 0x000000d9f800720c */ /* 0x040fe20003f44070 */
[----:B------:R-:W-:Y:S01]  /*ae00*/  @!P0 IMAD.MOV R215, RZ, RZ, -R215 ;  /* 0x000000ffffd78224 */ /* 0x000fe200078e0ad7 */
[----:B------:R-:W-:Y:S01]  /*ae10*/  ISETP.GT.U32.AND P0, PT, R248, R220, PT ;  /* 0x000000dcf800720c */ /* 0x000fe20003f04070 */
[----:B------:R-:W-:Y:S01]  /*ae20*/  IMAD.HI.U32 R221, R245, R227, RZ ;  /* 0x000000e3f5dd7227 */ /* 0x000fe200078e00ff */
[----:B------:R-:W-:-:S02]  /*ae30*/  IABS R228, R225 ;  /* 0x000000e100e47213 */ /* 0x000fc40000000000 */
[----:B------:R-:W-:Y:S01]  /*ae40*/  ISETP.GT.U32.AND P4, PT, R248, R218, PT ;  /* 0x000000daf800720c */ /* 0x000fe20003f84070 */
[----:B------:R-:W-:Y:S01]  /*ae50*/  @!P6 IMAD.IADD R219, R219, 0x1, -R248 ;  /* 0x00000001dbdbe824 */ /* 0x000fe200078e0af8 */
[----:B------:R-:W-:Y:S01]  /*ae60*/  IADD3 R221, -R221, RZ, RZ ;  /* 0x000000ffdddd7210 */ /* 0x000fe20007ffe1ff */
[----:B------:R-:W-:-:S03]  /*ae70*/  IMAD.HI.U32 R222, R245, R228, RZ ;  /* 0x000000e4f5de7227 */ /* 0x000fc600078e00ff */
[----:B------:R-:W-:Y:S01]  /*ae80*/  ISETP.GT.U32.AND P6, PT, R248, R219, PT ;  /* 0x000000dbf800720c */ /* 0x000fe20003fc4070 */
[----:B------:R-:W-:Y:S01]  /*ae90*/  @!P1 IMAD.MOV R216, RZ, RZ, -R216 ;  /* 0x000000ffffd89224 */ /* 0x000fe200078e0ad8 */
[----:B------:R-:W-:Y:S01]  /*aea0*/  ISETP.GE.AND P1, PT, R223, RZ, PT ;  /* 0x000000ffdf00720c */ /* 0x000fe20003f26270 */
[----:B------:R-:W-:Y:S02]  /*aeb0*/  IMAD.MOV R223, RZ, RZ, -R222 ;  /* 0x000000ffffdf7224 */ /* 0x000fe400078e0ade */
[--C-:B------:R-:W-:Y:S01]  /*aec0*/  @!P2 IMAD.IADD R217, R217, 0x1, -R248.reuse ;  /* 0x00000001d9d9a824 */ /* 0x100fe200078e0af8 */
[----:B------:R-:W-:Y:S01]  /*aed0*/  ISETP.GE.AND P2, PT, R224, RZ, PT ;  /* 0x000000ffe000720c */ /* 0x000fe20003f46270 */
[----:B------:R-:W-:Y:S01]  /*aee0*/  IMAD R221, R248, R221, R227 ;  /* 0x000000ddf8dd7224 */ /* 0x000fe200078e02e3 */
[----:B------:R-:W-:Y:S01]  /*aef0*/  LOP3.LUT R227, R244, 0x1d0, RZ, 0xfc, !PT ;  /* 0x000001d0f4e37812 */ /* 0x000fe200078efcff */
[--C-:B------:R-:W-:Y:S02]  /*af00*/  @!P0 IMAD.IADD R220, R220, 0x1, -R248.reuse ;  /* 0x00000001dcdc8824 */ /* 0x100fe400078e0af8 */
[----:B------:R-:W-:Y:S01]  /*af10*/  @!P4 IMAD.IADD R218, R218, 0x1, -R248 ;  /* 0x00000001dadac824 */ /* 0x000fe200078e0af8 */
[----:B------:R-:W-:Y:S01]  /*af20*/  ISETP.GE.AND P4, PT, R226, RZ, PT ;  /* 0x000000ffe200720c */ /* 0x000fe20003f86270 */
[C---:B------:R-:W-:Y:S01]  /*af30*/  IMAD R222, R248.reuse, R223, R228 ;  /* 0x000000dff8de7224 */ /* 0x040fe200078e02e4 */
[C---:B------:R-:W-:Y:S01]  /*af40*/  ISETP.GT.U32.AND P0, PT, R248.reuse, R220, PT ;  /* 0x000000dcf800720c */ /* 0x040fe20003f04070 */
[----:B------:R-:W-:Y:S01]  /*af50*/  @!P5 IMAD.MOV R217, RZ, RZ, -R217 ;  /* 0x000000ffffd9d224 */ /* 0x000fe200078e0ad9 */
[C---:B------:R-:W-:Y:S01]  /*af60*/  ISETP.GT.U32.AND P5, PT, R248.reuse, R221, PT ;  /* 0x000000ddf800720c */ /* 0x040fe20003fa4070 */
[----:B------:R-:W-:Y:S01]  /*af70*/  @!P3 IMAD.MOV R218, RZ, RZ, -R218 ;  /* 0x000000ffffdab224 */ /* 0x000fe200078e0ada */
[----:B------:R-:W-:Y:S01]  /*af80*/  ISETP.GT.U32.AND P3, PT, R248, R222, PT ;  /* 0x000000def800720c */ /* 0x000fe20003f64070 */
[----:B------:R-:W-:Y:S01]  /*af90*/  @!P6 IMAD.IADD R219, R219, 0x1, -R248 ;  /* 0x00000001dbdbe824 */ /* 0x000fe200078e0af8 */
[----:B------:R-:W-:-:S02]  /*afa0*/  LOP3.LUT R223, R244, 0x1cc, RZ, 0xfc, !PT ;  /* 0x000001ccf4df7812 */ /* 0x000fc400078efcff */
[----:B------:R-:W-:Y:S01]  /*afb0*/  ISETP.GE.AND P6, PT, R225, RZ, PT ;  /* 0x000000ffe100720c */ /* 0x000fe20003fc6270 */
[----:B------:R-:W-:Y:S01]  /*afc0*/  @!P1 IMAD.MOV R219, RZ, RZ, -R219 ;  /* 0x000000ffffdb9224 */ /* 0x000fe200078e0adb */
[----:B------:R-:W-:Y:S02]  /*afd0*/  IABS R226, R223 ;  /* 0x000000df00e27213 */ /* 0x000fe40000000000 */
[----:B------:R-:W-:Y:S01]  /*afe0*/  ISETP.GE.AND P1, PT, R223, RZ, PT ;  /* 0x000000ffdf00720c */ /* 0x000fe20003f26270 */
[--C-:B------:R-:W-:Y:S01]  /*aff0*/  @!P0 IMAD.IADD R220, R220, 0x1, -R248.reuse ;  /* 0x00000001dcdc8824 */ /* 0x100fe200078e0af8 */
[----:B------:R-:W-:Y:S01]  /*b000*/  LOP3.LUT R223, R244, 0x1ce, RZ, 0xfc, !PT ;  /* 0x000001cef4df7812 */ /* 0x000fe200078efcff */
[--C-:B------:R-:W-:Y:S01]  /*b010*/  @!P5 IMAD.IADD R221, R221, 0x1, -R248.reuse ;  /* 0x00000001ddddd824 */ /* 0x100fe200078e0af8 */
[----:B------:R-:W-:Y:S01]  /*b020*/  IABS R225, R227 ;  /* 0x000000e300e17213 */ /* 0x000fe20000000000 */
[----:B------:R-:W-:Y:S01]  /*b030*/  @!P3 IMAD.IADD R222, R222, 0x1, -R248 ;  /* 0x00000001dedeb824 */ /* 0x000fe200078e0af8 */
[----:B------:R-:W-:Y:S01]  /*b040*/  ISETP.GE.AND P0, PT, R223, RZ, PT ;  /* 0x000000ffdf00720c */ /* 0x000fe20003f06270 */
[----:B------:R-:W-:Y:S01]  /*b050*/  @!P2 IMAD.MOV R220, RZ, RZ, -R220 ;  /* 0x000000ffffdca224 */ /* 0x000fe200078e0adc */
[----:B------:R-:W-:Y:S01]  /*b060*/  IABS R224, R223 ;  /* 0x000000df00e07213 */ /* 0x000fe20000000000 */
[----:B------:R-:W-:Y:S01]  /*b070*/  IMAD.HI.U32 R223, R245, R226, RZ ;  /* 0x000000e2f5df7227 */ /* 0x000fe200078e00ff */
[----:B------:R-:W-:-:S02]  /*b080*/  ISETP.GT.U32.AND P5, PT, R248, R221, PT ;  /* 0x000000ddf800720c */ /* 0x000fc40003fa4070 */
[----:B------:R-:W-:Y:S01]  /*b090*/  ISETP.GT.U32.AND P3, PT, R248, R222, PT ;  /* 0x000000def800720c */ /* 0x000fe20003f64070 */
[----:B------:R-:W-:Y:S01]  /*b0a0*/  IMAD.MOV R223, RZ, RZ, -R223 ;  /* 0x000000ffffdf7224 */ /* 0x000fe200078e0adf */
[----:B------:R-:W-:Y:S01]  /*b0b0*/  ISETP.GE.AND P2, PT, R227, RZ, PT ;  /* 0x000000ffe300720c */ /* 0x000fe20003f46270 */
[----:B------:R-:W-:Y:S01]  /*b0c0*/  IMAD.HI.U32 R227, R245, R225, RZ ;  /* 0x000000e1f5e37227 */ /* 0x000fe200078e00ff */
[----:B------:R-:W-:-:S03]  /*b0d0*/  LOP3.LUT R228, R244, 0x1d2, RZ, 0xfc, !PT ;  /* 0x000001d2f4e47812 */ /* 0x000fc600078efcff */
[----:B------:R-:W-:Y:S02]  /*b0e0*/  IMAD R223, R248, R223, R226 ;  /* 0x000000dff8df7224 */ /* 0x000fe400078e02e2 */
[----:B------:R-:W-:-:S04]  /*b0f0*/  IMAD.HI.U32 R226, R245, R224, RZ ;  /* 0x000000e0f5e27227 */ /* 0x000fc800078e00ff */
[----:B------:R-:W-:Y:S01]  /*b100*/  IMAD.MOV R229, RZ, RZ, -R226 ;  /* 0x000000ffffe57224 */ /* 0x000fe200078e0ae2 */
[----:B------:R-:W-:Y:S01]  /*b110*/  IABS R226, R228 ;  /* 0x000000e400e27213 */ /* 0x000fe20000000000 */
[--C-:B------:R-:W-:Y:S01]  /*b120*/  @!P5 IMAD.IADD R221, R221, 0x1, -R248.reuse ;  /* 0x00000001ddddd824 */ /* 0x100fe200078e0af8 */
[----:B------:R-:W-:Y:S01]  /*b130*/  ISETP.GT.U32.AND P5, PT, R248, R223, PT ;  /* 0x000000dff800720c */ /* 0x000fe20003fa4070 */
[----:B------:R-:W-:Y:S01]  /*b140*/  @!P3 IMAD.IADD R222, R222, 0x1, -R248 ;  /* 0x00000001dedeb824 */ /* 0x000fe200078e0af8 */
[----:B------:R-:W-:Y:S01]  /*b150*/  ISETP.GE.AND P3, PT, R228, RZ, PT ;  /* 0x000000ffe400720c */ /* 0x000fe20003f66270 */
[----:B------:R-:W-:Y:S01]  /*b160*/  IMAD R224, R248, R229, R224 ;  /* 0x000000e5f8e07224 */ /* 0x000fe200078e02e0 */
[----:B------:R-:W-:Y:S01]  /*b170*/  LOP3.LUT R228, R244, 0x1d4, RZ, 0xfc, !PT ;  /* 0x000001d4f4e47812 */ /* 0x000fe200078efcff */
[----:B------:R-:W-:Y:S02]  /*b180*/  @!P6 IMAD.MOV R222, RZ, RZ, -R222 ;  /* 0x000000ffffdee224 */ /* 0x000fe400078e0ade */
[----:B------:R-:W-:Y:S01]  /*b190*/  IMAD.MOV R227, RZ, RZ, -R227 ;  /* 0x000000ffffe37224 */ /* 0x000fe200078e0ae3 */
[C---:B------:R-:W-:Y:S01]  /*b1a0*/  ISETP.GT.U32.AND P6, PT, R248.reuse, R224, PT ;  /* 0x000000e0f800720c */ /* 0x040fe20003fc4070 */
[----:B------:R-:W-:Y:S01]  /*b1b0*/  @!P4 IMAD.MOV R221, RZ, RZ, -R221 ;  /* 0x000000ffffddc224 */ /* 0x000fe200078e0add */
[----:B------:R-:W-:Y:S01]  /*b1c0*/  IABS R229, R228 ;  /* 0x000000e400e57213 */ /* 0x000fe20000000000 */
[----:B------:R-:W-:-:S02]  /*b1d0*/  IMAD R225, R248, R227, R225 ;  /* 0x000000e3f8e17224 */ /* 0x000fc400078e02e1 */
[--C-:B------:R-:W-:Y:S01]  /*b1e0*/  @!P5 IMAD.IADD R223, R223, 0x1, -R248.reuse ;  /* 0x00000001dfdfd824 */ /* 0x100fe200078e0af8 */
[----:B------:R-:W-:Y:S01]  /*b1f0*/  ISETP.GE.AND P5, PT, R228, RZ, PT ;  /* 0x000000ffe400720c */ /* 0x000fe20003fa6270 */
[----:B------:R-:W-:Y:S01]  /*b200*/  IMAD.HI.U32 R227, R245, R226, RZ ;  /* 0x000000e2f5e37227 */ /* 0x000fe200078e00ff */
[----:B------:R-:W-:Y:S02]  /*b210*/  IABS R228, R230 ;  /* 0x000000e600e47213 */ /* 0x000fe40000000000 */
[----:B------:R-:W-:Y:S01]  /*b220*/  ISETP.GT.U32.AND P4, PT, R248, R223, PT ;  /* 0x000000dff800720c */ /* 0x000fe20003f84070 */
[----:B------:R-:W-:Y:S02]  /*b230*/  IMAD.MOV R227, RZ, RZ, -R227 ;  /* 0x000000ffffe37224 */ /* 0x000fe400078e0ae3 */
[----:B------:R-:W-:Y:S02]  /*b240*/  @!P6 IMAD.IADD R224, R224, 0x1, -R248 ;  /* 0x00000001e0e0e824 */ /* 0x000fe400078e0af8 */
[----:B------:R-:W-:-:S02]  /*b250*/  IMAD R226, R248, R227, R226 ;  /* 0x000000e3f8e27224 */ /* 0x000fc400078e02e2 */
[----:B------:R-:W-:Y:S01]  /*b260*/  IMAD.MOV.U32 R227, RZ, RZ, R229 ;  /* 0x000000ffffe37224 */ /* 0x000fe200078e00e5 */
[----:B------:R-:W-:Y:S01]  /*b270*/  ISETP.GT.U32.AND P6, PT, R248, R224, PT ;  /* 0x000000e0f800720c */ /* 0x000fe20003fc4070 */
[----:B------:R-:W-:Y:S01]  /*b280*/  IMAD.HI.U32 R236, R245, R228, RZ ;  /* 0x000000e4f5ec7227 */ /* 0x000fe200078e00ff */
[----:B------:R-:W-:-:S03]  /*b290*/  IABS R229, R238 ;  /* 0x000000ee00e57213 */ /* 0x000fc60000000000 */
[----:B------:R-:W-:Y:S01]  /*b2a0*/  IMAD.HI.U32 R231, R245, R227, RZ ;  /* 0x000000e3f5e77227 */ /* 0x000fe200078e00ff */
[----:B------:R-:W-:-:S03]  /*b2b0*/  IADD3 R236, -R236, RZ, RZ ;  /* 0x000000ffecec7210 */ /* 0x000fc60007ffe1ff */
[--C-:B------:R-:W-:Y:S01]  /*b2c0*/  @!P4 IMAD.IADD R223, R223, 0x1, -R248.reuse ;  /* 0x00000001dfdfc824 */ /* 0x100fe200078e0af8 */
[----:B------:R-:W-:Y:S01]  /*b2d0*/  ISETP.GT.U32.AND P4, PT, R248, R225, PT ;  /* 0x000000e1f800720c */ /* 0x000fe20003f84070 */
[----:B------:R-:W-:Y:S02]  /*b2e0*/  IMAD.MOV R231, RZ, RZ, -R231 ;  /* 0x000000ffffe77224 */ /* 0x000fe400078e0ae7 */
[----:B------:R-:W-:Y:S01]  /*b2f0*/  @!P6 IMAD.IADD R224, R224, 0x1, -R248 ;  /* 0x00000001e0e0e824 */ /* 0x000fe200078e0af8 */
[C---:B------:R-:W-:Y:S01]  /*b300*/  ISETP.GT.U32.AND P6, PT, R248.reuse, R226, PT ;  /* 0x000000e2f800720c */ /* 0x040fe20003fc4070 */
[C---:B------:R-:W-:Y:S01]  /*b310*/  IMAD R227, R248.reuse, R231, R227 ;  /* 0x000000e7f8e37224 */ /* 0x040fe200078e02e3 */
[----:B------:R-:W-:Y:S01]  /*b320*/  IABS R231, R233 ;  /* 0x000000e900e77213 */ /* 0x000fe20000000000 */
[----:B------:R-:W-:Y:S02]  /*b330*/  @!P1 IMAD.MOV R223, RZ, RZ, -R223 ;  /* 0x000000ffffdf9224 */ /* 0x000fe400078e0adf */
[----:B------:R-:W-:Y:S01]  /*b340*/  IMAD.HI.U32 R232, R245, R229, RZ ;  /* 0x000000e5f5e87227 */ /* 0x000fe200078e00ff */
[----:B------:R-:W-:-:S03]  /*b350*/  ISETP.GT.U32.AND P1, PT, R248, R227, PT ;  /* 0x000000e3f800720c */ /* 0x000fc60003f24070 */
[----:B------:R-:W-:Y:S02]  /*b360*/  @!P4 IMAD.IADD R225, R225, 0x1, -R248 ;  /* 0x00000001e1e1c824 */ /* 0x000fe400078e0af8 */
[----:B------:R-:W-:Y:S02]  /*b370*/  IMAD R228, R248, R236, R228 ;  /* 0x000000ecf8e47224 */ /* 0x000fe400078e02e4 */
[----:B------:R-:W-:Y:S01]  /*b380*/  @!P6 IMAD.IADD R226, R226, 0x1, -R248 ;  /* 0x00000001e2e2e824 */ /* 0x000fe200078e0af8 */
[C---:B------:R-:W-:Y:S01]  /*b390*/  ISETP.GT.U32.AND P4, PT, R248.reuse, R225, PT ;  /* 0x000000e1f800720c */ /* 0x040fe20003f84070 */
[----:B------:R-:W-:Y:S02]  /*b3a0*/  IMAD.MOV R232, RZ, RZ, -R232 ;  /* 0x000000ffffe87224 */ /* 0x000fe400078e0ae8 */
[----:B------:R-:W-:Y:S01]  /*b3b0*/  @!P0 IMAD.MOV R224, RZ, RZ, -R224 ;  /* 0x000000ffffe08224 */ /* 0x000fe200078e0ae0 */
[C---:B------:R-:W-:Y:S01]  /*b3c0*/  ISETP.GT.U32.AND P0, PT, R248.reuse, R228, PT ;  /* 0x000000e4f800720c */ /* 0x040fe20003f04070 */
[----:B------:R-:W-:Y:S01]  /*b3d0*/  @!P1 IMAD.IADD R227, R227, 0x1, -R248 ;  /* 0x00000001e3e39824 */ /* 0x000fe200078e0af8 */
[C---:B------:R-:W-:Y:S01]  /*b3e0*/  ISETP.GT.U32.AND P1, PT, R248.reuse, R226, PT ;  /* 0x000000e2f800720c */ /* 0x040fe20003f24070 */
[----:B------:R-:W-:-:S02]  /*b3f0*/  IMAD R229, R248, R232, R229 ;  /* 0x000000e8f8e57224 */ /* 0x000fc400078e02e5 */
[----:B------:R-:W-:-:S03]  /*b400*/  IMAD.HI.U32 R236, R245, R234, RZ ;  /* 0x000000eaf5ec7227 */ /* 0x000fc600078e00ff */
[----:B------:R-:W-:Y:S01]  /*b410*/  ISETP.GT.U32.AND P6, PT, R248, R229, PT ;  /* 0x000000e5f800720c */ /* 0x000fe20003fc4070 */
[----:B------:R-:W-:Y:S02]  /*b420*/  IMAD.MOV R236, RZ, RZ, -R236 ;  /* 0x000000ffffec7224 */ /* 0x000fe400078e0aec */
[----:B------:R-:W-:Y:S01]  /*b430*/  @!P4 IMAD.IADD R225, R225, 0x1, -R248 ;  /* 0x00000001e1e1c824 */ /* 0x000fe200078e0af8 */
[----:B------:R-:W-:Y:S01]  /*b440*/  ISETP.GE.AND P4, PT, R230, RZ, PT ;  /* 0x000000ffe600720c */ /* 0x000fe20003f86270 */
[----:B------:R-:W-:Y:S01]  /*b450*/  IMAD R230, R248, R236, R234 ;  /* 0x000000ecf8e67224 */ /* 0x000fe200078e02ea */
[----:B------:R-:W-:Y:S01]  /*b460*/  IABS R234, R242 ;  /* 0x000000f200ea7213 */ /* 0x000fe20000000000 */
[----:B------:R-:W-:Y:S01]  /*b470*/  IMAD.HI.U32 R232, R245, R231, RZ ;  /* 0x000000e7f5e87227 */ /* 0x000fe200078e00ff */
[----:B------:R-:W-:-:S03]  /*b480*/  IABS R236, R241 ;  /* 0x000000f100ec7213 */ /* 0x000fc60000000000 */
[--C-:B------:R-:W-:Y:S01]  /*b490*/  @!P0 IMAD.IADD R228, R228, 0x1, -R248.reuse ;  /* 0x00000001e4e48824 */ /* 0x100fe200078e0af8 */
[----:B------:R-:W-:Y:S01]  /*b4a0*/  ISETP.GT.U32.AND P0, PT, R248, R227, PT ;  /* 0x000000e3f800720c */ /* 0x000fe20003f04070 */
[----:B------:R-:W-:Y:S01]  /*b4b0*/  @!P1 IMAD.IADD R226, R226, 0x1, -R248 ;  /* 0x00000001e2e29824 */ /* 0x000fe200078e0af8 */
[C---:B------:R-:W-:Y:S01]  /*b4c0*/  ISETP.GT.U32.AND P1, PT, R248.reuse, R230, PT ;  /* 0x000000e6f800720c */ /* 0x040fe20003f24070 */
[----:B------:R-:W-:Y:S02]  /*b4d0*/  IMAD.MOV R232, RZ, RZ, -R232 ;  /* 0x000000ffffe87224 */ /* 0x000fe400078e0ae8 */
[----:B------:R-:W-:Y:S01]  /*b4e0*/  @!P2 IMAD.MOV R225, RZ, RZ, -R225 ;  /* 0x000000ffffe1a224 */ /* 0x000fe200078e0ae1 */
[C---:B------:R-:W-:Y:S01]  /*b4f0*/  ISETP.GT.U32.AND P2, PT, R248.reuse, R228, PT ;  /* 0x000000e4f800720c */ /* 0x040fe20003f44070 */
[----:B------:R-:W-:Y:S01]  /*b500*/  IMAD R231, R248, R232, R231 ;  /* 0x000000e8f8e77224 */ /* 0x000fe200078e02e7 */
[----:B------:R-:W-:Y:S01]  /*b510*/  IABS R232, R239 ;  /* 0x000000ef00e87213 */ /* 0x000fe20000000000 */
[----:B------:R-:W-:-:S02]  /*b520*/  @!P6 IMAD.IADD R229, R229, 0x1, -R248 ;  /* 0x00000001e5e5e824 */ /* 0x000fc400078e0af8 */
[----:B------:R-:W-:Y:S02]  /*b530*/  @!P3 IMAD.MOV R226, RZ, RZ, -R226 ;  /* 0x000000ffffe2b224 */ /* 0x000fe400078e0ae2 */
[----:B------:R-:W-:Y:S01]  /*b540*/  IMAD.HI.U32 R237, R245, R232, RZ ;  /* 0x000000e8f5ed7227 */ /* 0x000fe200078e00ff */
[----:B------:R-:W-:-:S03]  /*b550*/  ISETP.GT.U32.AND P6, PT, R248, R229, PT ;  /* 0x000000e5f800720c */ /* 0x000fc60003fc4070 */
[--C-:B------:R-:W-:Y:S01]  /*b560*/  @!P1 IMAD.IADD R230, R230, 0x1, -R248.reuse ;  /* 0x00000001e6e69824 */ /* 0x100fe200078e0af8 */
[----:B------:R-:W-:Y:S01]  /*b570*/  ISETP.GE.AND P1, PT, R235, RZ, PT ;  /* 0x000000ffeb00720c */ /* 0x000fe20003f26270 */
[----:B------:R-:W-:Y:S02]  /*b580*/  IMAD.MOV R237, RZ, RZ, -R237 ;  /* 0x000000ffffed7224 */ /* 0x000fe400078e0aed */
[--C-:B------:R-:W-:Y:S01]  /*b590*/  @!P0 IMAD.IADD R227, R227, 0x1, -R248.reuse ;  /* 0x00000001e3e38824 */ /* 0x100fe200078e0af8 */
[----:B------:R-:W-:Y:S01]  /*b5a0*/  ISETP.GT.U32.AND P0, PT, R248, R231, PT ;  /* 0x000000e7f800720c */ /* 0x000fe20003f04070 */
[----:B------:R-:W-:Y:S01]  /*b5b0*/  @!P2 IMAD.IADD R228, R228, 0x1, -R248 ;  /* 0x00000001e4e4a824 */ /* 0x000fe200078e0af8 */
[----:B------:R-:W-:Y:S01]  /*b5c0*/  ISETP.GE.AND P2, PT, R238, RZ, PT ;  /* 0x000000ffee00720c */ /* 0x000fe20003f46270 */
[C---:B------:R-:W-:Y:S01]  /*b5d0*/  IMAD R232, R248.reuse, R237, R232 ;  /* 0x000000edf8e87224 */ /* 0x040fe200078e02e8 */
[----:B------:R-:W-:Y:S01]  /*b5e0*/  ISETP.GT.U32.AND P3, PT, R248, R230, PT ;  /* 0x000000e6f800720c */ /* 0x000fe20003f64070 */
[----:B------:R-:W-:Y:S01]  /*b5f0*/  IMAD.HI.U32 R238, R245, R234, RZ ;  /* 0x000000eaf5ee7227 */ /* 0x000fe200078e00ff */
[----:B------:R-:W-:-:S03]  /*b600*/  @!P4 IADD3 R228, -R228, RZ, RZ ;  /* 0x000000ffe4e4c210 */ /* 0x000fc60007ffe1ff */
[----:B------:R-:W-:Y:S01]  /*b610*/  @!P6 IMAD.IADD R229, R229, 0x1, -R248 ;  /* 0x00000001e5e5e824 */ /* 0x000fe200078e0af8 */
[----:B------:R-:W-:Y:S01]  /*b620*/  ISETP.GT.U32.AND P6, PT, R248, R232, PT ;  /* 0x000000e8f800720c */ /* 0x000fe20003fc4070 */
[----:B------:R-:W-:-:S04]  /*b630*/  IMAD.HI.U32 R237, R245, R236, RZ ;  /* 0x000000ecf5ed7227 */ /* 0x000fc800078e00ff */
[----:B------:R-:W-:Y:S01]  /*b640*/  IMAD.MOV R235, RZ, RZ, -R238 ;  /* 0x000000ffffeb7224 */ /* 0x000fe200078e0aee */
[----:B------:R-:W-:Y:S01]  /*b650*/  LOP3.LUT R238, R244, 0x1e4, RZ, 0xfc, !PT ;  /* 0x000001e4f4ee7812 */ /* 0x000fe200078efcff */
[----:B------:R-:W-:Y:S02]  /*b660*/  IMAD.MOV R237, RZ, RZ, -R237 ;  /* 0x000000ffffed7224 */ /* 0x000fe400078e0aed */
[C---:B------:R-:W-:Y:S01]  /*b670*/  IMAD R234, R248.reuse, R235, R234 ;  /* 0x000000ebf8ea7224 */ /* 0x040fe200078e02ea */
[----:B------:R-:W-:Y:S01]  /*b680*/  IABS R235, R238 ;  /* 0x000000ee00eb7213 */ /* 0x000fe20000000000 */
[----:B------:R-:W-:Y:S01]  /*b690*/  @!P0 IMAD.IADD R231, R231, 0x1, -R248 ;  /* 0x00000001e7e78824 */ /* 0x000fe200078e0af8 */
[----:B------:R-:W-:Y:S01]  /*b6a0*/  ISETP.GE.AND P0, PT, R233, RZ, PT ;  /* 0x000000ffe900720c */ /* 0x000fe20003f06270 */
[----:B------:R-:W-:Y:S01]  /*b6b0*/  IMAD R233, R248, R237, R236 ;  /* 0x000000edf8e97224 */ /* 0x000fe200078e02ec */
[----:B------:R-:W-:Y:S01]  /*b6c0*/  IABS R236, R240 ;  /* 0x000000f000ec7213 */ /* 0x000fe20000000000 */
[--C-:B------:R-:W-:Y:S01]  /*b6d0*/  @!P3 IMAD.IADD R230, R230, 0x1, -R248.reuse ;  /* 0x00000001e6e6b824 */ /* 0x100fe200078e0af8 */
[----:B------:R-:W-:Y:S01]  /*b6e0*/  ISETP.GT.U32.AND P3, PT, R248, R234, PT ;  /* 0x000000eaf800720c */ /* 0x000fe20003f64070 */
[----:B------:R-:W-:Y:S01]  /*b6f0*/  @!P6 IMAD.IADD R232, R232, 0x1, -R248 ;  /* 0x00000001e8e8e824 */ /* 0x000fe200078e0af8 */
[C---:B------:R-:W-:Y:S01]  /*b700*/  ISETP.GT.U32.AND P4, PT, R248.reuse, R233, PT ;  /* 0x000000e9f800720c */ /* 0x040fe20003f84070 */
[----:B------:R-:W-:Y:S01]  /*b710*/  @!P2 IMAD.MOV R229, RZ, RZ, -R229 ;  /* 0x000000ffffe5a224 */ /* 0x000fe200078e0ae5 */
[----:B------:R-:W-:Y:S01]  /*b720*/  ISETP.GE.AND P2, PT, R239, RZ, PT ;  /* 0x000000ffef00720c */ /* 0x000fe20003f46270 */
[----:B------:R-:W-:Y:S01]  /*b730*/  IMAD.HI.U32 R237, R245, R235, RZ ;  /* 0x000000ebf5ed7227 */ /* 0x000fe200078e00ff */
[----:B------:R-:W-:-:S02]  /*b740*/  ISETP.GT.U32.AND P6, PT, R248, R232, PT ;  /* 0x000000e8f800720c */ /* 0x000fc40003fc4070 */
[----:B------:R-:W-:Y:S01]  /*b750*/  LOP3.LUT R239, R244, 0x1e8, RZ, 0xfc, !PT ;  /* 0x000001e8f4ef7812 */ /* 0x000fe200078efcff */
[----:B------:R-:W-:Y:S01]  /*b760*/  @!P5 IMAD.MOV R227, RZ, RZ, -R227 ;  /* 0x000000ffffe3d224 */ /* 0x000fe200078e0ae3 */
[----:B------:R-:W-:Y:S01]  /*b770*/  ISETP.GT.U32.AND P5, PT, R248, R231, PT ;  /* 0x000000e7f800720c */ /* 0x000fe20003fa4070 */
[----:B------:R-:W-:Y:S02]  /*b780*/  @!P1 IMAD.MOV R230, RZ, RZ, -R230 ;  /* 0x000000ffffe69224 */ /* 0x000fe400078e0ae6 */
[--C-:B------:R-:W-:Y:S02]  /*b790*/  @!P3 IMAD.IADD R234, R234, 0x1, -R248.reuse ;  /* 0x00000001eaeab824 */ /* 0x100fe400078e0af8 */
        /* <DEDUP_REMOVED lines=14> */
[----:B------:R-:W-:Y:S02]  /*b880*/  IMAD R236, R248, R238, R236 ;  /* 0x000000eef8ec7224 */ /* 0x000fe400078e02ec */
[--C-:B------:R-:W-:Y:S01]  /*b890*/  @!P5 IMAD.IADD R231, R231, 0x1, -R248.reuse ;  /* 0x00000001e7e7d824 */ /* 0x100fe200078e0af8 */
[----:B------:R-:W-:Y:S01]  /*b8a0*/  ISETP.GE.AND P5, PT, R241, RZ, PT ;  /* 0x000000fff100720c */ /* 0x000fe20003fa6270 */
[----:B------:R-:W-:Y:S01]  /*b8b0*/  @!P1 IMAD.IADD R234, R234, 0x1, -R248 ;  /* 0x00000001eaea9824 */ /* 0x000fe200078e0af8 */
[----:B------:R-:W-:Y:S01]  /*b8c0*/  ISETP.GT.U32.AND P1, PT, R248, R236, PT ;  /* 0x000000ecf800720c */ /* 0x000fe20003f24070 */
[----:B------:R-:W-:Y:S01]  /*b8d0*/  IMAD.HI.U32 R238, R245, R237, RZ ;  /* 0x000000edf5ee7227 */ /* 0x000fe200078e00ff */
[----:B------:R-:W-:-:S03]  /*b8e0*/  LOP3.LUT R241, R244, 0x1ea, RZ, 0xfc, !PT ;  /* 0x000001eaf4f17812 */ /* 0x000fc600078efcff */
[----:B------:R-:W-:Y:S02]  /*b8f0*/  IMAD.MOV R238, RZ, RZ, -R238 ;  /* 0x000000ffffee7224 */ /* 0x000fe400078e0aee */
[--C-:B------:R-:W-:Y:S01]  /*b900*/  @!P3 IMAD.IADD R233, R233, 0x1, -R248.reuse ;  /* 0x00000001e9e9b824 */ /* 0x100fe200078e0af8 */
[----:B------:R-:W-:Y:S01]  /*b910*/  ISETP.GE.AND P3, PT, R239, RZ, PT ;  /* 0x000000ffef00720c */ /* 0x000fe20003f66270 */
[C---:B------:R-:W-:Y:S01]  /*b920*/  IMAD R237, R248.reuse, R238, R237 ;  /* 0x000000eef8ed7224 */ /* 0x040fe200078e02ed */
[----:B------:R-:W-:Y:S01]  /*b930*/  IABS R238, R241 ;  /* 0x000000f100ee7213 */ /* 0x000fe20000000000 */
[--C-:B------:R-:W-:Y:S01]  /*b940*/  @!P2 IMAD.IADD R235, R235, 0x1, -R248.reuse ;  /* 0x00000001ebeba824 */ /* 0x100fe200078e0af8 */
[----:B------:R-:W-:Y:S01]  /*b950*/  IABS R239, R242 ;  /* 0x000000f200ef7213 */ /* 0x000fe20000000000 */
[----:B------:R-:W-:Y:S01]  /*b960*/  @!P5 IMAD.MOV R233, RZ, RZ, -R233 ;  /* 0x000000ffffe9d224 */ /* 0x000fe200078e0ae9 */
[----:B------:R-:W-:Y:S01]  /*b970*/  ISETP.GT.U32.AND P5, PT, R248, R237, PT ;  /* 0x000000edf800720c */ /* 0x000fe20003fa4070 */
[----:B------:R-:W-:Y:S01]  /*b980*/  @!P1 IMAD.IADD R236, R236, 0x1, -R248 ;  /* 0x00000001ecec9824 */ /* 0x000fe200078e0af8 */
[----:B------:R-:W-:Y:S01]  /*b990*/  ISETP.GT.U32.AND P2, PT, R248, R235, PT ;  /* 0x000000ebf800720c */ /* 0x000fe20003f44070 */
[----:B------:R-:W-:-:S03]  /*b9a0*/  IMAD.HI.U32 R246, R245, R238, RZ ;  /* 0x000000eef5f67227 */ /* 0x000fc600078e00ff */
[----:B------:R-:W-:Y:S01]  /*b9b0*/  ISETP.GT.U32.AND P1, PT, R248, R236, PT ;  /* 0x000000ecf800720c */ /* 0x000fe20003f24070 */
[----:B------:R-:W-:Y:S01]  /*b9c0*/  @!P6 IMAD.MOV R234, RZ, RZ, -R234 ;  /* 0x000000ffffeae224 */ /* 0x000fe200078e0aea */
[----:B------:R-:W-:Y:S01]  /*b9d0*/  ISETP.GE.AND P6, PT, R241, RZ, PT ;  /* 0x000000fff100720c */ /* 0x000fe20003fc6270 */
        /* <DEDUP_REMOVED lines=8> */
[----:B------:R-:W-:Y:S01]  /*ba60*/  ISETP.GE.AND P5, PT, R243, RZ, PT ;  /* 0x000000fff300720c */ /* 0x000fe20003fa6270 */
[----:B------:R-:W-:Y:S01]  /*ba70*/  @!P4 IMAD.MOV R235, RZ, RZ, -R235 ;  /* 0x000000ffffebc224 */ /* 0x000fe200078e0aeb */
[----:B------:R-:W-:Y:S01]  /*ba80*/  ISETP.GT.U32.AND P4, PT, R248, R237, PT ;  /* 0x000000edf800720c */ /* 0x000fe20003f84070 */
[----:B------:R-:W-:Y:S01]  /*ba90*/  @!P1 IMAD.IADD R236, R236, 0x1, -R248 ;  /* 0x00000001ecec9824 */ /* 0x000fe200078e0af8 */
[----:B------:R-:W-:Y:S01]  /*baa0*/  ISETP.GT.U32.AND P1, PT, R248, R238, PT ;  /* 0x000000eef800720c */ /* 0x000fe20003f24070 */
[----:B------:R-:W-:Y:S01]  /*bab0*/  IMAD.HI.U32 R246, R245, R239, RZ ;  /* 0x000000eff5f67227 */ /* 0x000fe200078e00ff */
[----:B------:R-:W-:-:S02]  /*bac0*/  IABS R243, R252 ;  /* 0x000000fc00f37213 */ /* 0x000fc40000000000 */
[----:B------:R-:W-:Y:S01]  /*bad0*/  @!P0 IADD3 R236, -R236, RZ, RZ ;  /* 0x000000ffecec8210 */ /* 0x000fe20007ffe1ff */
[----:B------:R-:W-:-:S04]  /*bae0*/  IMAD.HI.U32 R247, R245, R240, RZ ;  /* 0x000000f0f5f77227 */ /* 0x000fc800078e00ff */
[----:B------:R-:W-:Y:S02]  /*baf0*/  IMAD.MOV R241, RZ, RZ, -R246 ;  /* 0x000000fffff17224 */ /* 0x000fe400078e0af6 */
[----:B------:R-:W-:Y:S02]  /*bb00*/  IMAD.MOV R242, RZ, RZ, -R247 ;  /* 0x000000fffff27224 */ /* 0x000fe400078e0af7 */
[----:B------:R-:W-:Y:S01]  /*bb10*/  IMAD R239, R248, R241, R239 ;  /* 0x000000f1f8ef7224 */ /* 0x000fe200078e02ef */
[----:B------:R-:W-:Y:S01]  /*bb20*/  LOP3.LUT R241, R244, 0x1f0, RZ, 0xfc, !PT ;  /* 0x000001f0f4f17812 */ /* 0x000fe200078efcff */
[----:B------:R-:W-:Y:S01]  /*bb30*/  IMAD R240, R248, R242, R240 ;  /* 0x000000f2f8f07224 */ /* 0x000fe200078e02f0 */
[----:B------:R-:W-:Y:S01]  /*bb40*/  IABS R242, R249 ;  /* 0x000000f900f27213 */ /* 0x000fe20000000000 */
[--C-:B------:R-:W-:Y:S01]  /*bb50*/  @!P4 IMAD.IADD R237, R237, 0x1, -R248.reuse ;  /* 0x00000001ededc824 */ /* 0x100fe200078e0af8 */
[----:B------:R-:W-:Y:S01]  /*bb60*/  ISETP.GE.AND P0, PT, R241, RZ, PT ;  /* 0x000000fff100720c */ /* 0x000fe20003f06270 */
[----:B------:R-:W-:Y:S01]  /*bb70*/  @!P1 IMAD.IADD R238, R238, 0x1, -R248 ;  /* 0x00000001eeee9824 */ /* 0x000fe200078e0af8 */
[C---:B------:R-:W-:Y:S01]  /*bb80*/  ISETP.GT.U32.AND P4, PT, R248.reuse, R239, PT ;  /* 0x000000eff800720c */ /* 0x040fe20003f84070 */
[----:B------:R-:W-:Y:S01]  /*bb90*/  @!P3 IMAD.MOV R237, RZ, RZ, -R237 ;  /* 0x000000ffffedb224 */ /* 0x000fe200078e0aed */
[----:B------:R-:W-:Y:S01]  /*bba0*/  ISETP.GT.U32.AND P3, PT, R248, R240, PT ;  /* 0x000000f0f800720c */ /* 0x000fe20003f64070 */
[----:B------:R-:W-:Y:S01]  /*bbb0*/  IMAD.HI.U32 R247, R245, R242, RZ ;  /* 0x000000f2f5f77227 */ /* 0x000fe200078e00ff */
[----:B------:R-:W-:-:S02]  /*bbc0*/  IABS R241, R241 ;  /* 0x000000f100f17213 */ /* 0x000fc40000000000 */
[----:B------:R-:W-:Y:S01]  /*bbd0*/  ISETP.GT.U32.AND P1, PT, R248, R238, PT ;  /* 0x000000eef800720c */ /* 0x000fe20003f24070 */
[----:B------:R-:W-:-:S04]  /*bbe0*/  IMAD.HI.U32 R0, R245, R243, RZ ;  /* 0x000000f3f5007227 */ /* 0x000fc800078e00ff */
[----:B------:R-:W-:-:S04]  /*bbf0*/  IMAD.HI.U32 R246, R245, R241, RZ ;  /* 0x000000f1f5f67227 */ /* 0x000fc800078e00ff */
[----:B------:R-:W-:Y:S02]  /*bc00*/  IMAD.MOV R246, RZ, RZ, -R246 ;  /* 0x000000fffff67224 */ /* 0x000fe400078e0af6 */
[--C-:B------:R-:W-:Y:S02]  /*bc10*/  @!P4 IMAD.IADD R239, R239, 0x1, -R248.reuse ;  /* 0x00000001efefc824 */ /* 0x100fe400078e0af8 */
[--C-:B------:R-:W-:Y:S02]  /*bc20*/  @!P3 IMAD.IADD R240, R240, 0x1, -R248.reuse ;  /* 0x00000001f0f0b824 */ /* 0x100fe400078e0af8 */
[----:B------:R-:W-:Y:S01]  /*bc30*/  @!P1 IMAD.IADD R238, R238, 0x1, -R248 ;  /* 0x00000001eeee9824 */ /* 0x000fe200078e0af8 */
[C---:B------:R-:W-:Y:S01]  /*bc40*/  ISETP.GT.U32.AND P4, PT, R248.reuse, R239, PT ;  /* 0x000000eff800720c */ /* 0x040fe20003f84070 */
[C---:B------:R-:W-:Y:S01]  /*bc50*/  IMAD R241, R248.reuse, R246, R241 ;  /* 0x000000f6f8f17224 */ /* 0x040fe200078e02f1 */
[C---:B------:R-:W-:Y:S01]  /*bc60*/  ISETP.GT.U32.AND P3, PT, R248.reuse, R240, PT ;  /* 0x000000f0f800720c */ /* 0x040fe20003f64070 */
[----:B------:R-:W-:Y:S01]  /*bc70*/  @!P6 IMAD.MOV R238, RZ, RZ, -R238 ;  /* 0x000000ffffeee224 */ /* 0x000fe200078e0aee */
[----:B------:R-:W-:Y:S01]  /*bc80*/  IABS R246, R250 ;  /* 0x000000fa00f67213 */ /* 0x000fe20000000000 */
[----:B------:R-:W-:Y:S01]  /*bc90*/  IMAD.MOV R247, RZ, RZ, -R247 ;  /* 0x000000fffff77224 */ /* 0x000fe200078e0af7 */
[C---:B------:R-:W-:Y:S01]  /*bca0*/  ISETP.GT.U32.AND P6, PT, R248.reuse, R241, PT ;  /* 0x000000f1f800720c */ /* 0x040fe20003fc4070 */
[----:B------:R-:W-:Y:S01]  /*bcb0*/  IMAD.MOV R0, RZ, RZ, -R0 ;  /* 0x000000ffff007224 */ /* 0x000fe200078e0a00 */
[----:B------:R-:W-:Y:S01]  /*bcc0*/  ISETP.GE.AND P1, PT, R249, RZ, PT ;  /* 0x000000fff900720c */ /* 0x000fe20003f26270 */
[C---:B------:R-:W-:Y:S01]  /*bcd0*/  IMAD R242, R248.reuse, R247, R242 ;  /* 0x000000f7f8f27224 */ /* 0x040fe200078e02f2 */
[----:B------:R-:W-:Y:S01]  /*bce0*/  IABS R249, R2 ;  /* 0x0000000200f97213 */ /* 0x000fe20000000000 */
[----:B------:R-:W-:Y:S01]  /*bcf0*/  IMAD R243, R248, R0, R243 ;  /* 0x00000000f8f37224 */ /* 0x000fe200078e02f3 */
[----:B------:R-:W-:Y:S01]  /*bd00*/  LOP3.LUT R0, R244, 0x1f8, RZ, 0xfc, !PT ;  /* 0x000001f8f4007812 */ /* 0x000fe200078efcff */
[----:B------:R-:W-:-:S03]  /*bd10*/  IMAD.HI.U32 R244, R245, R246, RZ ;  /* 0x000000f6f5f47227 */ /* 0x000fc600078e00ff */
[----:B------:R-:W-:Y:S01]  /*bd20*/  IABS R247, R0 ;  /* 0x0000000000f77213 */ /* 0x000fe20000000000 */
[--C-:B------:R-:W-:Y:S01]  /*bd30*/  @!P4 IMAD.IADD R239, R239, 0x1, -R248.reuse ;  /* 0x00000001efefc824 */ /* 0x100fe200078e0af8 */
[----:B------:R-:W-:Y:S01]  /*bd40*/  ISETP.GT.U32.AND P4, PT, R248, R242, PT ;  /* 0x000000f2f800720c */ /* 0x000fe20003f84070 */
[--C-:B------:R-:W-:Y:S01]  /*bd50*/  @!P3 IMAD.IADD R240, R240, 0x1, -R248.reuse ;  /* 0x00000001f0f0b824 */ /* 0x100fe200078e0af8 */
[C---:B------:R-:W-:Y:S01]  /*bd60*/  ISETP.GT.U32.AND P3, PT, R248.reuse, R243, PT ;  /* 0x000000f3f800720c */ /* 0x040fe20003f64070 */
[----:B------:R-:W-:Y:S02]  /*bd70*/  @!P6 IMAD.IADD R241, R241, 0x1, -R248 ;  /* 0x00000001f1f1e824 */ /* 0x000fe400078e0af8 */
[----:B------:R-:W-:Y:S02]  /*bd80*/  IMAD.MOV R244, RZ, RZ, -R244 ;  /* 0x000000fffff47224 */ /* 0x000fe400078e0af4 */
[----:B-1----:R-:W-:Y:S01]  /*bd90*/  IMAD.MOV.U32 R3, RZ, RZ, R249 ;  /* 0x000000ffff037224 */ /* 0x002fe200078e00f9 */
[C---:B------:R-:W-:Y:S01]  /*bda0*/  ISETP.GT.U32.AND P6, PT, R248.reuse, R241, PT ;  /* 0x000000f1f800720c */ /* 0x040fe20003fc4070 */
[----:B------:R-:W-:-:S02]  /*bdb0*/  IMAD R244, R248, R244, R246 ;  /* 0x000000f4f8f47224 */ /* 0x000fc400078e02f6 */
[----:B------:R-:W-:-:S04]  /*bdc0*/  IMAD.HI.U32 R246, R245, R247, RZ ;  /* 0x000000f7f5f67227 */ /* 0x000fc800078e00ff */
[----:B------:R-:W-:Y:S02]  /*bdd0*/  IMAD.MOV.U32 R249, RZ, RZ, R4 ;  /* 0x000000fffff97224 */ /* 0x000fe400078e0004 */
[----:B------:R-:W-:Y:S02]  /*bde0*/  IMAD.MOV R246, RZ, RZ, -R246 ;  /* 0x000000fffff67224 */ /* 0x000fe400078e0af6 */
[----:B------:R-:W-:-:S04]  /*bdf0*/  IMAD.HI.U32 R4, R245, R3, RZ ;  /* 0x00000003f5047227 */ /* 0x000fc800078e00ff */
[----:B------:R-:W-:Y:S01]  /*be00*/  @!P4 IMAD.IADD R242, R242, 0x1, -R248 ;  /* 0x00000001f2f2c824 */ /* 0x000fe200078e0af8 */
[----:B------:R-:W-:Y:S01]  /*be10*/  ISETP.GT.U32.AND P4, PT, R248, R244, PT ;  /* 0x000000f4f800720c */ /* 0x000fe20003f84070 */
[----:B------:R-:W-:-:S04]  /*be20*/  IMAD.HI.U32 R251, R245, R249, RZ ;  /* 0x000000f9f5fb7227 */ /* 0x000fc800078e00ff */
[--C-:B------:R-:W-:Y:S02]  /*be30*/  @!P3 IMAD.IADD R243, R243, 0x1, -R248.reuse ;  /* 0x00000001f3f3b824 */ /* 0x100fe400078e0af8 */
[C---:B------:R-:W-:Y:S02]  /*be40*/  IMAD R245, R248.reuse, R246, R247 ;  /* 0x000000f6f8f57224 */ /* 0x040fe400078e02f7 */
[----:B------:R-:W-:Y:S01]  /*be50*/  @!P2 IMAD.MOV R239, RZ, RZ, -R239 ;  /* 0x000000ffffefa224 */ /* 0x000fe200078e0aef */
[C---:B------:R-:W-:Y:S01]  /*be60*/  ISETP.GT.U32.AND P2, PT, R248.reuse, R242, PT ;  /* 0x000000f2f800720c */ /* 0x040fe20003f44070 */
[----:B------:R-:W-:Y:S01]  /*be70*/  @!P6 IMAD.IADD R241, R241, 0x1, -R248 ;  /* 0x00000001f1f1e824 */ /* 0x000fe200078e0af8 */
[C---:B------:R-:W-:Y:S01]  /*be80*/  ISETP.GT.U32.AND P3, PT, R248.reuse, R243, PT ;  /* 0x000000f3f800720c */ /* 0x040fe20003f64070 */
[----:B------:R-:W-:Y:S01]  /*be90*/  IMAD.MOV R246, RZ, RZ, -R4 ;  /* 0x000000fffff67224 */ /* 0x000fe200078e0a04 */
[C---:B------:R-:W-:Y:S01]  /*bea0*/  ISETP.GT.U32.AND P6, PT, R248.reuse, R245, PT ;  /* 0x000000f5f800720c */ /* 0x040fe20003fc4070 */
[----:B------:R-:W-:Y:S01]  /*beb0*/  IMAD.MOV R247, RZ, RZ, -R251 ;  /* 0x000000fffff77224 */ /* 0x000fe200078e0afb */
[----:B------:R-:W2:Y:S01]  /*bec0*/  LDL.LU R4, [R1+0x2064] ;  /* 0x0020640001047983 */ /* 0x000ea20000300800 */
[----:B------:R-:W-:-:S02]  /*bed0*/  IMAD R246, R248, R246, R3 ;  /* 0x000000f6f8f67224 */ /* 0x000fc400078e0203 */
[----:B------:R-:W-:Y:S01]  /*bee0*/  IMAD R247, R248, R247, R249 ;  /* 0x000000f7f8f77224 */ /* 0x000fe200078e02f9 */
[----:B------:R-:W3:Y:S01]  /*bef0*/  LDL.LU R3, [R1+0x2060] ;  /* 0x0020600001037983 */ /* 0x000ee20000300800 */
[--C-:B------:R-:W-:Y:S02]  /*bf00*/  @!P4 IMAD.IADD R244, R244, 0x1, -R248.reuse ;  /* 0x00000001f4f4c824 */ /* 0x100fe400078e0af8 */
[----:B------:R-:W-:Y:S01]  /*bf10*/  @!P2 IADD3 R242, R242, -R248, RZ ;  /* 0x800000f8f2f2a210 */ /* 0x000fe20007ffe0ff */
[----:B------:R-:W-:Y:S01]  /*bf20*/  IMAD.MOV.U32 R251, RZ, RZ, c[0x0][0x180] ;  /* 0x00006000fffb7624 */ /* 0x000fe200078e00ff */
[C---:B------:R-:W-:Y:S01]  /*bf30*/  ISETP.GT.U32.AND P2, PT, R248.reuse, R246, PT ;  /* 0x000000f6f800720c */ /* 0x040fe20003f44070 */
[--C-:B------:R-:W-:Y:S01]  /*bf40*/  @!P3 IMAD.IADD R243, R243, 0x1, -R248.reuse ;  /* 0x00000001f3f3b824 */ /* 0x100fe200078e0af8 */
[C---:B------:R-:W-:Y:S01]  /*bf50*/  ISETP.GT.U32.AND P3, PT, R248.reuse, R247, PT ;  /* 0x000000f7f800720c */ /* 0x040fe20003f64070 */
[----:B------:R-:W-:Y:S01]  /*bf60*/  @!P6 IMAD.IADD R245, R245, 0x1, -R248 ;  /* 0x00000001f5f5e824 */ /* 0x000fe200078e0af8 */
[----:B------:R-:W-:-:S04]  /*bf70*/  ISETP.GT.U32.AND P4, PT, R248, R244, PT ;  /* 0x000000f4f800720c */ /* 0x000fc80003f84070 */
[----:B------:R-:W-:Y:S01]  /*bf80*/  ISETP.GT.U32.AND P6, PT, R248, R245, PT ;  /* 0x000000f5f800720c */ /* 0x000fe20003fc4070 */
[----:B------:R-:W-:Y:S01]  /*bf90*/  @!P0 IMAD.MOV R241, RZ, RZ, -R241 ;  /* 0x000000fffff18224 */ /* 0x000fe200078e0af1 */
[----:B------:R-:W-:-:S03]  /*bfa0*/  IADD3 R249, R251, -0x1, RZ ;  /* 0xfffffffffbf97810 */ /* 0x000fc60007ffe0ff */
[--C-:B------:R-:W-:Y:S01]  /*bfb0*/  @!P2 IMAD.IADD R246, R246, 0x1, -R248.reuse ;  /* 0x00000001f6f6a824 */ /* 0x100fe200078e0af8 */
[----:B------:R-:W-:Y:S01]  /*bfc0*/  ISETP.GE.AND P2, PT, R0, RZ, PT ;  /* 0x000000ff0000720c */ /* 0x000fe20003f46270 */
[--C-:B------:R-:W-:Y:S01]  /*bfd0*/  @!P3 IMAD.IADD R247, R247, 0x1, -R248.reuse ;  /* 0x00000001f7f7b824 */ /* 0x100fe200078e0af8 */
[----:B------:R-:W4:Y:S01]  /*bfe0*/  LDL.LU R0, [R1+0x18] ;  /* 0x0000180001007983 */ /* 0x000f220000300800 */
[----:B------:R-:W-:Y:S01]  /*bff0*/  @!P4 IMAD.IADD R244, R244, 0x1, -R248 ;  /* 0x00000001f4f4c824 */ /* 0x000fe200078e0af8 */
[----:B------:R-:W-:Y:S01]  /*c000*/  ISETP.GE.AND P4, PT, R250, RZ, PT ;  /* 0x000000fffa00720c */ /* 0x000fe20003f86270 */
[----:B------:R-:W-:Y:S01]  /*c010*/  @!P1 IMAD.MOV R242, RZ, RZ, -R242 ;  /* 0x000000fffff29224 */ /* 0x000fe200078e0af2 */
[----:B------:R-:W2:Y:S01]  /*c020*/  LDL.LU R250, [R1+0x14] ;  /* 0x0000140001fa7983 */ /* 0x000ea20000300800 */
[----:B------:R-:W-:Y:S01]  /*c030*/  ISETP.GE.AND P0, PT, R252, RZ, PT ;  /* 0x000000fffc00720c */ /* 0x000fe20003f06270 */
[----:B------:R-:W-:Y:S01]  /*c040*/  @!P6 IMAD.IADD R245, R245, 0x1, -R248 ;  /* 0x00000001f5f5e824 */ /* 0x000fe200078e0af8 */
[C---:B------:R-:W-:Y:S01]  /*c050*/  ISETP.GT.U32.AND P1, PT, R248.reuse, R246, PT ;  /* 0x000000f6f800720c */ /* 0x040fe20003f24070 */
[----:B------:R-:W2:Y:S01]  /*c060*/  LDL.LU R251, [R1+0x10] ;  /* 0x0000100001fb7983 */ /* 0x000ea20000300800 */
[----:B------:R-:W-:-:S03]  /*c070*/  ISETP.GT.U32.AND P3, PT, R248, R247, PT ;  /* 0x000000f7f800720c */ /* 0x000fc60003f64070 */
[----:B------:R-:W2:Y:S04]  /*c080*/  LDL.LU R252, [R1+0xc] ;  /* 0x00000c0001fc7983 */ /* 0x000ea80000300800 */
[----:B------:R-:W2:Y:S01]  /*c090*/  LDL.LU R248, [R1+0x30] ;  /* 0x0000300001f87983 */ /* 0x000ea20000300800 */
[----:B------:R-:W-:Y:S01]  /*c0a0*/  @!P5 IMAD.MOV R240, RZ, RZ, -R240 ;  /* 0x000000fffff0d224 */ /* 0x000fe200078e0af0 */
[----:B------:R-:W-:Y:S01]  /*c0b0*/  ISETP.GE.U32.AND P5, PT, R249, 0x7fffffe0, PT ;  /* 0x7fffffe0f900780c */ /* 0x000fe20003fa6070 */
[----:B------:R-:W-:-:S05]  /*c0c0*/  IMAD.MOV.U32 R249, RZ, RZ, c[0x0][0x180] ;  /* 0x00006000fff97624 */ /* 0x000fca00078e00ff */
[----:B------:R-:W-:-:S04]  /*c0d0*/  IADD3 R249, R249, -0x5, RZ ;  /* 0xfffffffbf9f97810 */ /* 0x000fc80007ffe0ff */
[----:B------:R-:W-:Y:S01]  /*c0e0*/  ISETP.GE.U32.AND P6, PT, R249, 0x7fffffdc, PT ;  /* 0x7fffffdcf900780c */ /* 0x000fe20003fc6070 */
[----:B------:R-:W-:Y:S02]  /*c0f0*/  IMAD.MOV.U32 R249, RZ, RZ, c[0x0][0x180] ;  /* 0x00006000fff97624 */ /* 0x000fe400078e00ff */
[----:B------:R-:W-:-:S03]  /*c100*/  @!P0 IMAD.MOV R243, RZ, RZ, -R243 ;  /* 0x000000fffff38224 */ /* 0x000fc600078e0af3 */
[----:B------:R-:W-:Y:S01]  /*c110*/  IADD3 R249, R249, -0x9, RZ ;  /* 0xfffffff7f9f97810 */ /* 0x000fe20007ffe0ff */
[----:B------:R-:W-:-:S03]  /*c120*/  @!P2 IMAD.MOV R245, RZ, RZ, -R245 ;  /* 0x000000fffff5a224 */ /* 0x000fc600078e0af5 */
[----:B------:R-:W-:Y:S01]  /*c130*/  ISETP.GE.U32.AND P0, PT, R249, 0x7fffffd8, PT ;  /* 0x7fffffd8f900780c */ /* 0x000fe20003f06070 */
[----:B------:R-:W-:Y:S02]  /*c140*/  IMAD.MOV.U32 R249, RZ, RZ, c[0x0][0x180] ;  /* 0x00006000fff97624 */ /* 0x000fe400078e00ff */
[----:B------:R-:W-:Y:S01]  /*c150*/  @!P4 IMAD.MOV R244, RZ, RZ, -R244 ;  /* 0x000000fffff4c224 */ /* 0x000fe200078e0af4 */
[----:B------:R-:W-:Y:S02]  /*c160*/  ISETP.GE.AND P4, PT, R2, RZ, PT ;  /* 0x000000ff0200720c */ /* 0x000fe40003f86270 */
[----:B------:R-:W-:Y:S01]  /*c170*/  IADD3 R249, R249, -0xd, RZ ;  /* 0xfffffff3f9f97810 */ /* 0x000fe20007ffe0ff */
[----:B------:R-:W3:Y:S01]  /*c180*/  LDL.LU R2, [R1+0x205c] ;  /* 0x00205c0001027983 */ /* 0x000ee20000300800 */
[----:B--2---:R-:W-:Y:S02]  /*c190*/  ISETP.GE.AND P2, PT, R248, RZ, PT ;  /* 0x000000fff800720c */ /* 0x004fe40003f46270 */
[----:B------:R-:W-:-:S05]  /*c1a0*/  IABS R248, c[0x0][0x17c] ;  /* 0x00005f0000f87a13 */ /* 0x000fca0000000000 */
[--C-:B------:R-:W-:Y:S01]  /*c1b0*/  @!P1 IMAD.IADD R246, R246, 0x1, -R248.reuse ;  /* 0x00000001f6f69824 */ /* 0x100fe200078e0af8 */
[----:B------:R-:W-:Y:S01]  /*c1c0*/  ISETP.GE.U32.AND P1, PT, R249, 0x7fffffd4, PT ;  /* 0x7fffffd4f900780c */ /* 0x000fe20003f26070 */
[----:B------:R-:W-:Y:S02]  /*c1d0*/  IMAD.MOV.U32 R249, RZ, RZ, c[0x0][0x180] ;  /* 0x00006000fff97624 */ /* 0x000fe400078e00ff */
[----:B------:R-:W-:-:S03]  /*c1e0*/  @!P3 IMAD.IADD R247, R247, 0x1, -R248 ;  /* 0x00000001f7f7b824 */ /* 0x000fc600078e0af8 */
[----:B------:R-:W-:Y:S01]  /*c1f0*/  IADD3 R248, R249, -0x11, RZ ;  /* 0xffffffeff9f87810 */ /* 0x000fe20007ffe0ff */
[----:B------:R-:W-:-:S03]  /*c200*/  @!P4 IMAD.MOV R246, RZ, RZ, -R246 ;  /* 0x000000fffff6c224 */ /* 0x000fc600078e0af6 */
[----:B------:R-:W-:Y:S02]  /*c210*/  ISETP.GE.U32.AND P4, PT, R248, 0x7fffffd0, PT ;  /* 0x7fffffd0f800780c */ /* 0x000fe40003f86070 */
[----:B------:R-:W1:Y:S01]  /*c220*/  S2R R248, SR_TID.X ;  /* 0x0000000000f87919 */ /* 0x000e620000002100 */
[----:B------:R-:W-:Y:S01]  /*c230*/  ISETP.NE.AND P3, PT, RZ, c[0x0][0x17c], PT ;  /* 0x00005f00ff007a0c */ /* 0x000fe20003f65270 */
[----:B------:R-:W-:Y:S01]  /*c240*/  @!P2 IMAD.MOV R247, RZ, RZ, -R247 ;  /* 0x000000fffff7a224 */ /* 0x000fe200078e0af7 */
[----:B------:R-:W-:-:S04]  /*c250*/  LOP3.LUT R249, RZ, c[0x0][0x17c], RZ, 0x33, !PT ;  /* 0x00005f00fff97a12 */ /* 0x000fc800078e33ff */
[----:B----4-:R-:W-:Y:S02]  /*c260*/  SEL R0, R249, R0, !P3 ;  /* 0x00000000f9007207 */ /* 0x010fe40005800000 */
[----:B-1----:R-:W-:-:S05]  /*c270*/  LOP3.LUT R248, R248, 0x1f, RZ, 0xc0, !PT ;  /* 0x0000001ff8f87812 */ /* 0x002fca00078ec0ff */
[----:B------:R-:W-:-:S05]  /*c280*/  IMAD R248, R248, c[0x0][0x18c], RZ ;  /* 0x00006300f8f87a24 */ /* 0x000fca00078e02ff */
[----:B------:R-:W-:-:S05]  /*c290*/  LEA R248, P2, R248, c[0x0][0x168], 0x2 ;  /* 0x00005a00f8f87a11 */ /* 0x000fca00078410ff */
[----:B------:R1:W-:Y:S04]  /*c2a0*/  STL [R1+0x2048], R248 ;  /* 0x002048f801007387 */ /* 0x0003e80000100800 */
[----:B-1----:R-:W2:Y:S04]  /*c2b0*/  LDL.LU R248, [R1+0x4] ;  /* 0x0000040001f87983 */ /* 0x002ea80000300800 */
[----:B------:R1:W-:Y:S04]  /*c2c0*/  STL [R1+0x1c], R0 ;  /* 0x00001c0001007387 */ /* 0x0003e80000100800 */
[----:B-1----:R-:W4:Y:S01]  /*c2d0*/  LDL.LU R0, [R1+0x2058] ;  /* 0x0020580001007983 */ /* 0x002f220000300800 */
[----:B------:R-:W-:-:S02]  /*c2e0*/  SEL R250, R249, R250, !P3 ;  /* 0x000000faf9fa7207 */ /* 0x000fc40005800000 */
[----:B----4-:R-:W-:-:S05]  /*c2f0*/  SEL R0, R249, R0, !P3 ;  /* 0x00000000f9007207 */ /* 0x010fca0005800000 */
[----:B------:R1:W-:Y:S04]  /*c300*/  STL [R1+0x18], R0 ;  /* 0x0000180001007387 */ /* 0x0003e80000100800 */
[----:B-1----:R-:W4:Y:S01]  /*c310*/  LDL.LU R0, [R1+0x8] ;  /* 0x0000080001007983 */ /* 0x002f220000300800 */
[C---:B------:R-:W-:Y:S02]  /*c320*/  SEL R251, R249.reuse, R251, !P3 ;  /* 0x000000fbf9fb7207 */ /* 0x040fe40005800000 */
[C---:B------:R-:W-:Y:S01]  /*c330*/  SEL R252, R249.reuse, R252, !P3 ;  /* 0x000000fcf9fc7207 */ /* 0x040fe20005800000 */
[----:B------:R1:W-:Y:S01]  /*c340*/  STL [R1+0x14], R250 ;  /* 0x000014fa01007387 */ /* 0x0003e20000100800 */
[C---:B------:R-:W-:Y:S02]  /*c350*/  SEL R124, R249.reuse, R124, !P3 ;  /* 0x0000007cf97c7207 */ /* 0x040fe40005800000 */
[C---:B------:R-:W-:Y:S01]  /*c360*/  SEL R125, R249.reuse, R125, !P3 ;  /* 0x0000007df97d7207 */ /* 0x040fe20005800000 */
[----:B-1----:R-:W2:Y:S04]  /*c370*/  LDL.LU R250, [R1+0x2054] ;  /* 0x0020540001fa7983 */ /* 0x002ea80000300800 */
[----:B------:R1:W-:Y:S04]  /*c380*/  STL [R1+0x10], R251 ;  /* 0x000010fb01007387 */ /* 0x0003e80000100800 */
[----:B-1----:R-:W2:Y:S04]  /*c390*/  LDL.LU R251, [R1+0x2050] ;  /* 0x0020500001fb7983 */ /* 0x002ea80000300800 */
[----:B------:R1:W-:Y:S04]  /*c3a0*/  STL [R1+0xc], R252 ;  /* 0x00000cfc01007387 */ /* 0x0003e80000100800 */
[----:B-1----:R-:W2:Y:S01]  /*c3b0*/  LDL.LU R252, [R1+0x204c] ;  /* 0x00204c0001fc7983 */ /* 0x002ea20000300800 */
[----:B----4-:R-:W-:-:S05]  /*c3c0*/  SEL R0, R249, R0, !P3 ;  /* 0x00000000f9007207 */ /* 0x010fca0005800000 */
[----:B------:R-:W-:Y:S04]  /*c3d0*/  STL [R1+0x8], R0 ;  /* 0x0000080001007387 */ /* 0x000fe80000100800 */
[----:B------:R1:W-:Y:S04]  /*c3e0*/  STL.64 [R1+0x2028], R124 ;  /* 0x0020287c01007387 */ /* 0x0003e80000100a00 */
[----:B-1----:R-:W4:Y:S01]  /*c3f0*/  LDL.LU R124, [R1+0x8] ;  /* 0x00000800017c7983 */ /* 0x002f220000300800 */
[C---:B------:R-:W-:Y:S02]  /*c400*/  SEL R126, R249.reuse, R126, !P3 ;  /* 0x0000007ef97e7207 */ /* 0x040fe40005800000 */
[----:B------:R-:W-:-:S02]  /*c410*/  SEL R127, R249, R127, !P3 ;  /* 0x0000007ff97f7207 */ /* 0x000fc40005800000 */
[C---:B------:R-:W-:Y:S02]  /*c420*/  SEL R128, R249.reuse, R128, !P3 ;  /* 0x00000080f9807207 */ /* 0x040fe40005800000 */
[C---:B------:R-:W-:Y:S02]  /*c430*/  SEL R129, R249.reuse, R129, !P3 ;  /* 0x00000081f9817207 */ /* 0x040fe40005800000 */
[C---:B------:R-:W-:Y:S02]  /*c440*/  SEL R130, R249.reuse, R130, !P3 ;  /* 0x00000082f9827207 */ /* 0x040fe40005800000 */
[C---:B------:R-:W-:Y:S01]  /*c450*/  SEL R131, R249.reuse, R131, !P3 ;  /* 0x00000083f9837207 */ /* 0x040fe20005800000 */
[----:B------:R1:W-:Y:S01]  /*c460*/  STL.64 [R1+0x2018], R126 ;  /* 0x0020187e01007387 */ /* 0x0003e20000100a00 */
[C---:B------:R-:W-:Y:S02]  /*c470*/  SEL R132, R249.reuse, R132, !P3 ;  /* 0x00000084f9847207 */ /* 0x040fe40005800000 */
[----:B------:R-:W-:-:S02]  /*c480*/  SEL R133, R249, R133, !P3 ;  /* 0x00000085f9857207 */ /* 0x000fc40005800000 */
[C---:B------:R-:W-:Y:S02]  /*c490*/  SEL R134, R249.reuse, R134, !P3 ;  /* 0x00000086f9867207 */ /* 0x040fe40005800000 */
[C---:B------:R-:W-:Y:S02]  /*c4a0*/  SEL R135, R249.reuse, R135, !P3 ;  /* 0x00000087f9877207 */ /* 0x040fe40005800000 */
[C---:B------:R-:W-:Y:S02]  /*c4b0*/  SEL R136, R249.reuse, R136, !P3 ;  /* 0x00000088f9887207 */ /* 0x040fe40005800000 */
[C---:B------:R-:W-:Y:S01]  /*c4c0*/  SEL R137, R249.reuse, R137, !P3 ;  /* 0x00000089f9897207 */ /* 0x040fe20005800000 */
[----:B-1----:R-:W3:Y:S01]  /*c4d0*/  LDL.LU R126, [R1+0xc] ;  /* 0x00000c00017e7983 */ /* 0x002ee20000300800 */
[C---:B------:R-:W-:Y:S02]  /*c4e0*/  SEL R138, R249.reuse, R138, !P3 ;  /* 0x0000008af98a7207 */ /* 0x040fe40005800000 */
[C---:B------:R-:W-:Y:S01]  /*c4f0*/  SEL R139, R249.reuse, R139, !P3 ;  /* 0x0000008bf98b7207 */ /* 0x040fe20005800000 */
[----:B------:R-:W-:Y:S01]  /*c500*/  STL.64 [R1+0x2008], R128 ;  /* 0x0020088001007387 */ /* 0x000fe20000100a00 */
[----:B------:R-:W-:-:S03]  /*c510*/  SEL R140, R249, R140, !P3 ;  /* 0x0000008cf98c7207 */ /* 0x000fc60005800000 */
[----:B------:R1:W-:Y:S01]  /*c520*/  STL.64 [R1+0x1ff0], R130 ;  /* 0x001ff08201007387 */ /* 0x0003e20000100a00 */
[----:B------:R-:W-:-:S03]  /*c530*/  SEL R141, R249, R141, !P3 ;  /* 0x0000008df98d7207 */ /* 0x000fc60005800000 */
[----:B------:R-:W-:Y:S01]  /*c540*/  STL.64 [R1+0x1ff8], R132 ;  /* 0x001ff88401007387 */ /* 0x000fe20000100a00 */
[----:B--2---:R-:W-:-:S03]  /*c550*/  SEL R248, R249, R248, !P3 ;  /* 0x000000f8f9f87207 */ /* 0x004fc60005800000 */
[----:B------:R2:W-:Y:S01]  /*c560*/  STL.64 [R1+0x2000], R134 ;  /* 0x0020008601007387 */ /* 0x0005e20000100a00 */
[----:B------:R-:W-:-:S03]  /*c570*/  SEL R252, R249, R252, !P3 ;  /* 0x000000fcf9fc7207 */ /* 0x000fc60005800000 */
[----:B------:R-:W-:Y:S04]  /*c580*/  STL.64 [R1+0x2010], R136 ;  /* 0x0020108801007387 */ /* 0x000fe80000100a00 */
[----:B------:R2:W-:Y:S01]  /*c590*/  STL.64 [R1+0x2020], R138 ;  /* 0x0020208a01007387 */ /* 0x0005e20000100a00 */
[C---:B-1----:R-:W-:Y:S02]  /*c5a0*/  SEL R130, R249.reuse, R166, !P3 ;  /* 0x000000a6f9827207 */ /* 0x042fe40005800000 */
[C---:B--2---:R-:W-:Y:S01]  /*c5b0*/  SEL R134, R249.reuse, R167, !P3 ;  /* 0x000000a7f9867207 */ /* 0x044fe20005800000 */
[----:B------:R-:W-:Y:S01]  /*c5c0*/  IMAD R167, R248, c[0x0][0x190], RZ ;  /* 0x00006400f8a77a24 */ /* 0x000fe200078e02ff */
[----:B------:R-:W-:Y:S01]  /*c5d0*/  SEL R135, R249, R168, !P3 ;  /* 0x000000a8f9877207 */ /* 0x000fe20005800000 */
[----:B------:R-:W2:Y:S04]  /*c5e0*/  LDL.LU R138, [R1+0x10] ;  /* 0x00001000018a7983 */ /* 0x000ea80000300800 */
[----:B------:R1:W-:Y:S01]  /*c5f0*/  STL [R1+0x2030], R139 ;  /* 0x0020308b01007387 */ /* 0x0003e20000100800 */
[----:B------:R-:W-:-:S03]  /*c600*/  IMAD R168, R252, c[0x0][0x190], RZ ;  /* 0x00006400fca87a24 */ /* 0x000fc600078e02ff */
[----:B-1----:R-:W2:Y:S04]  /*c610*/  LDL.LU R139, [R1+0x14] ;  /* 0x00001400018b7983 */ /* 0x002ea80000300800 */
[----:B------:R1:W-:Y:S04]  /*c620*/  STL.64 [R1+0x2038], R140 ;  /* 0x0020388c01007387 */ /* 0x0003e80000100a00 */
[----:B-1----:R-:W2:Y:S04]  /*c630*/  LDL.LU R140, [R1+0x1c] ;  /* 0x00001c00018c7983 */ /* 0x002ea80000300800 */
[----:B------:R-:W2:Y:S04]  /*c640*/  LDL.LU R141, [R1+0x18] ;  /* 0x00001800018d7983 */ /* 0x000ea80000300800 */
[----:B------:R-:W2:Y:S04]  /*c650*/  LDL.LU R248, [R1+0x2048] ;  /* 0x0020480001f87983 */ /* 0x000ea80000300800 */
[----:B------:R-:W2:Y:S01]  /*c660*/  LDL.LU R252, [R1+0x2044] ;  /* 0x0020440001fc7983 */ /* 0x000ea20000300800 */
[----:B----4-:R-:W-:-:S03]  /*c670*/  IMAD R166, R124, c[0x0][0x190], RZ ;  /* 0x000064007ca67a24 */ /* 0x010fc600078e02ff */
[----:B------:R-:W4:Y:S04]  /*c680*/  LDL.LU R124, [R1+0x50] ;  /* 0x00005000017c7983 */ /* 0x000f280000300800 */
[----:B------:R-:W1:Y:S01]  /*c690*/  S2R R0, SR_TID.X ;  /* 0x0000000000007919 */ /* 0x000e620000002100 */
[C---:B------:R-:W-:Y:S02]  /*c6a0*/  SEL R5, R249.reuse, R5, !P3 ;  /* 0x00000005f9057207 */ /* 0x040fe40005800000 */
[C---:B------:R-:W-:Y:S02]  /*c6b0*/  SEL R82, R249.reuse, R82, !P3 ;  /* 0x00000052f9527207 */ /* 0x040fe40005800000 */
[----:B------:R-:W-:Y:S01]  /*c6c0*/  SEL R131, R249, R172, !P3 ;  /* 0x000000acf9837207 */ /* 0x000fe20005800000 */
[----:B------:R-:W-:Y:S01]  /*c6d0*/  IMAD R172, R5, c[0x0][0x190], RZ ;  /* 0x0000640005ac7a24 */ /* 0x000fe200078e02ff */
[C---:B---3--:R-:W-:Y:S01]  /*c6e0*/  SEL R3, R249.reuse, R3, !P3 ;  /* 0x00000003f9037207 */ /* 0x048fe20005800000 */
[----:B------:R-:W-:Y:S01]  /*c6f0*/  IMAD R5, R82, c[0x0][0x190], RZ ;  /* 0x0000640052057a24 */ /* 0x000fe200078e02ff */
[----:B------:R-:W-:-:S02]  /*c700*/  SEL R4, R249, R4, !P3 ;  /* 0x00000004f9047207 */ /* 0x000fc40005800000 */
[C---:B------:R-:W-:Y:S02]  /*c710*/  SEL R83, R249.reuse, R83, !P3 ;  /* 0x00000053f9537207 */ /* 0x040fe40005800000 */
[C---:B------:R-:W-:Y:S02]  /*c720*/  SEL R84, R249.reuse, R84, !P3 ;  /* 0x00000054f9547207 */ /* 0x040fe40005800000 */
[C---:B------:R-:W-:Y:S02]  /*c730*/  SEL R136, R249.reuse, R161, !P3 ;  /* 0x000000a1f9887207 */ /* 0x040fe40005800000 */
[----:B-1----:R-:W-:Y:S02]  /*c740*/  LOP3.LUT R0, R0, 0x1f, RZ, 0xc0, !PT ;  /* 0x0000001f00007812 */ /* 0x002fe400078ec0ff */
[----:B------:R-:W-:-:S03]  /*c750*/  SEL R2, R249, R2, !P3 ;  /* 0x00000002f9027207 */ /* 0x000fc60005800000 */
[----:B------:R-:W-:Y:S01]  /*c760*/  IMAD R0, R0, c[0x0][0x18c], RZ ;  /* 0x0000630000007a24 */ /* 0x000fe200078e02ff */
[----:B------:R-:W-:Y:S01]  /*c770*/  SEL R133, R249, R170, !P3 ;  /* 0x000000aaf9857207 */ /* 0x000fe20005800000 */
[----:B------:R-:W-:Y:S01]  /*c780*/  IMAD R170, R3, c[0x0][0x190], RZ ;  /* 0x0000640003aa7a24 */ /* 0x000fe200078e02ff */
[C---:B------:R-:W-:Y:S01]  /*c790*/  SEL R127, R249.reuse, R171, !P3 ;  /* 0x000000abf97f7207 */ /* 0x040fe20005800000 */
[----:B------:R-:W-:Y:S01]  /*c7a0*/  IMAD R171, R4, c[0x0][0x190], RZ ;  /* 0x0000640004ab7a24 */ /* 0x000fe200078e02ff */
[----:B------:R-:W-:Y:S01]  /*c7b0*/  SEL R85, R249, R85, !P3 ;  /* 0x00000055f9557207 */ /* 0x000fe20005800000 */
[----:B------:R-:W-:Y:S01]  /*c7c0*/  IMAD R4, R83, c[0x0][0x190], RZ ;  /* 0x0000640053047a24 */ /* 0x000fe200078e02ff */
[----:B------:R-:W-:Y:S01]  /*c7d0*/  LEA.HI.X.SX32 R0, R0, c[0x0][0x16c], 0x2, P2 ;  /* 0x00005b0000007a11 */ /* 0x000fe200010f16ff */
[----:B------:R-:W-:Y:S01]  /*c7e0*/  IMAD R3, R84, c[0x0][0x190], RZ ;  /* 0x0000640054037a24 */ /* 0x000fe200078e02ff */
[C---:B------:R-:W-:Y:S02]  /*c7f0*/  SEL R132, R249.reuse, R164, !P3 ;  /* 0x000000a4f9847207 */ /* 0x040fe40005800000 */
[----:B------:R-:W-:-:S02]  /*c800*/  SEL R251, R249, R251, !P3 ;  /* 0x000000fbf9fb7207 */ /* 0x000fc40005800000 */
[C---:B------:R-:W-:Y:S02]  /*c810*/  SEL R250, R249.reuse, R250, !P3 ;  /* 0x000000faf9fa7207 */ /* 0x040fe40005800000 */
[C---:B------:R-:W-:Y:S02]  /*c820*/  SEL R6, R249.reuse, R6, !P3 ;  /* 0x00000006f9067207 */ /* 0x040fe40005800000 */
[C---:B------:R-:W-:Y:S02]  /*c830*/  SEL R7, R249.reuse, R7, !P3 ;  /* 0x00000007f9077207 */ /* 0x040fe40005800000 */
[C---:B------:R-:W-:Y:S02]  /*c840*/  SEL R8, R249.reuse, R8, !P3 ;  /* 0x00000008f9087207 */ /* 0x040fe40005800000 */
[C---:B------:R-:W-:Y:S02]  /*c850*/  SEL R9, R249.reuse, R9, !P3 ;  /* 0x00000009f9097207 */ /* 0x040fe40005800000 */
[----:B------:R-:W-:-:S02]  /*c860*/  SEL R10, R249, R10, !P3 ;  /* 0x0000000af90a7207 */ /* 0x000fc40005800000 */
[C---:B------:R-:W-:Y:S01]  /*c870*/  SEL R11, R249.reuse, R11, !P3 ;  /* 0x0000000bf90b7207 */ /* 0x040fe20005800000 */
[----:B--2---:R-:W-:Y:S01]  /*c880*/  IMAD R164, R138, c[0x0][0x190], RZ ;  /* 0x000064008aa47a24 */ /* 0x004fe200078e02ff */
[C---:B------:R-:W-:Y:S02]  /*c890*/  SEL R12, R249.reuse, R12, !P3 ;  /* 0x0000000cf90c7207 */ /* 0x040fe40005800000 */
[C---:B------:R-:W-:Y:S02]  /*c8a0*/  SEL R13, R249.reuse, R13, !P3 ;  /* 0x0000000df90d7207 */ /* 0x040fe40005800000 */
[C---:B------:R-:W-:Y:S02]  /*c8b0*/  SEL R14, R249.reuse, R14, !P3 ;  /* 0x0000000ef90e7207 */ /* 0x040fe40005800000 */
        /* <DEDUP_REMOVED lines=8> */
[C---:B------:R-:W-:Y:S02]  /*c940*/  SEL R23, R249.reuse, R23, !P3 ;  /* 0x00000017f9177207 */ /* 0x040fe40005800000 */
[C---:B------:R-:W-:Y:S01]  /*c950*/  SEL R24, R249.reuse, R24, !P3 ;  /* 0x00000018f9187207 */ /* 0x040fe20005800000 */
[----:B------:R-:W-:Y:S01]  /*c960*/  IMAD R161, R140, c[0x0][0x190], RZ ;  /* 0x000064008ca17a24 */ /* 0x000fe200078e02ff */
[C---:B------:R-:W-:Y:S02]  /*c970*/  SEL R25, R249.reuse, R25, !P3 ;  /* 0x00000019f9197207 */ /* 0x040fe40005800000 */
[C---:B------:R-:W-:Y:S02]  /*c980*/  SEL R26, R249.reuse, R26, !P3 ;  /* 0x0000001af91a7207 */ /* 0x040fe40005800000 */
[C---:B------:R-:W-:Y:S02]  /*c990*/  SEL R27, R249.reuse, R27, !P3 ;  /* 0x0000001bf91b7207 */ /* 0x040fe40005800000 */
[----:B------:R-:W-:-:S02]  /*c9a0*/  SEL R28, R249, R28, !P3 ;  /* 0x0000001cf91c7207 */ /* 0x000fc40005800000 */
[C---:B------:R-:W-:Y:S02]  /*c9b0*/  SEL R29, R249.reuse, R29, !P3 ;  /* 0x0000001df91d7207 */ /* 0x040fe40005800000 */
[C---:B------:R-:W-:Y:S01]  /*c9c0*/  SEL R30, R249.reuse, R30, !P3 ;  /* 0x0000001ef91e7207 */ /* 0x040fe20005800000 */
[----:B------:R-:W-:Y:S01]  /*c9d0*/  IMAD R83, R252, c[0x0][0x184], RZ ;  /* 0x00006100fc537a24 */ /* 0x000fe200078e02ff */
[C---:B------:R-:W-:Y:S01]  /*c9e0*/  SEL R31, R249.reuse, R31, !P3 ;  /* 0x0000001ff91f7207 */ /* 0x040fe20005800000 */
[----:B------:R1:W5:Y:S01]  /*c9f0*/  LDL.LU R252, [R1+0x2040] ;  /* 0x0020400001fc7983 */ /* 0x0003620000300800 */
        /* <DEDUP_REMOVED lines=95> */
[C---:B------:R-:W-:Y:S01]  /*cff0*/  SEL R149, R249.reuse, R149, !P3 ;  /* 0x00000095f9957207 */ /* 0x040fe20005800000 */
[----:B----4-:R-:W-:Y:S01]  /*d000*/  IMAD R82, R124, c[0x0][0x184], RZ ;  /* 0x000061007c527a24 */ /* 0x010fe200078e02ff */
[C---:B------:R-:W-:Y:S02]  /*d010*/  SEL R150, R249.reuse, R150, !P3 ;  /* 0x00000096f9967207 */ /* 0x040fe40005800000 */
[----:B------:R-:W-:Y:S02]  /*d020*/  SEL R151, R249, R151, !P3 ;  /* 0x00000097f9977207 */ /* 0x000fe40005800000 */
[----:B------:R-:W-:-:S02]  /*d030*/  LEA R84, P2, R82, c[0x0][0x160], 0x2 ;  /* 0x0000580052547a11 */ /* 0x000fc400078410ff */
        /* <DEDUP_REMOVED lines=13> */
[----:B------:R-:W-:Y:S01]  /*d110*/  IMAD R169, R2, c[0x0][0x190], RZ ;  /* 0x0000640002a97a24 */ /* 0x000fe200078e02ff */
        /* <DEDUP_REMOVED lines=74> */
[----:B------:R-:W-:Y:S01]  /*d5c0*/  SEL R247, R249, R247, !P3 ;  /* 0x000000f7f9f77207 */ /* 0x000fe20005800000 */
[----:B------:R-:W-:Y:S01]  /*d5d0*/  IMAD R2, R85, c[0x0][0x190], RZ ;  /* 0x0000640055027a24 */ /* 0x000fe200078e02ff */
[----:B------:R-:W-:Y:S01]  /*d5e0*/  LEA R138, P3, R161, R248, 0x2 ;  /* 0x000000f8a18a7211 */ /* 0x000fe200078610ff */
[----:B------:R-:W-:Y:S01]  /*d5f0*/  IMAD R163, R139, c[0x0][0x190], RZ ;  /* 0x000064008ba37a24 */ /* 0x000fe200078e02ff */
[----:B------:R-:W-:-:S02]  /*d600*/  LEA.HI.X.SX32 R85, R82, c[0x0][0x164], 0x2, P2 ;  /* 0x0000590052557a11 */ /* 0x000fc400010f16ff */
[----:B------:R-:W-:Y:S02]  /*d610*/  LEA R82, P2, R83, c[0x0][0x160], 0x2 ;  /* 0x0000580053527a11 */ /* 0x000fe400078410ff */
[----:B------:R-:W-:Y:S02]  /*d620*/  LEA.HI.X.SX32 R139, R161, R0, 0x2, P3 ;  /* 0x00000000a18b7211 */ /* 0x000fe400018f16ff */
[----:B------:R-:W-:Y:S02]  /*d630*/  LEA.HI.X.SX32 R83, R83, c[0x0][0x164], 0x2, P2 ;  /* 0x0000590053537a11 */ /* 0x000fe400010f16ff */
[----:B------:R-:W-:Y:S01]  /*d640*/  LEA R140, P2, R163, R248, 0x2 ;  /* 0x000000f8a38c7211 */ /* 0x000fe200078410ff */
[----:B------:R2:W-:Y:S01]  /*d650*/  STL.64 [R1+0x1608], R138 ;  /* 0x0016088a01007387 */ /* 0x0005e20000100a00 */
[----:B------:R-:W-:Y:S02]  /*d660*/  IMAD R162, R141, c[0x0][0x190], RZ ;  /* 0x000064008da27a24 */ /* 0x000fe400078e02ff */
[----:B------:R-:W-:-:S02]  /*d670*/  LEA.HI.X.SX32 R141, R163, R0, 0x2, P2 ;  /* 0x00000000a38d7211 */ /* 0x000fc400010f16ff */
[----:B--2---:R-:W-:-:S03]  /*d680*/  LEA R138, P3, R164, R248, 0x2 ;  /* 0x000000f8a48a7211 */ /* 0x004fc600078610ff */
[----:B------:R2:W-:Y:S01]  /*d690*/  STL.64 [R1+0x1600], R140 ;  /* 0x0016008c01007387 */ /* 0x0005e20000100a00 */
[----:B------:R-:W-:-:S03]  /*d6a0*/  LEA.HI.X.SX32 R139, R164, R0, 0x2, P3 ;  /* 0x00000000a48b7211 */ /* 0x000fc600018f16ff */
[----:B--2---:R-:W2:Y:S04]  /*d6b0*/  LDL.LU.64 R140, [R1+0x2038] ;  /* 0x00203800018c7983 */ /* 0x004ea80000300a00 */
[----:B------:R3:W-:Y:S04]  /*d6c0*/  STL.64 [R1+0x15f8], R138 ;  /* 0x0015f88a01007387 */ /* 0x0007e80000100a00 */
[----:B---3--:R-:W3:Y:S01]  /*d6d0*/  LDL.LU R139, [R1+0x2030] ;  /* 0x00203000018b7983 */ /* 0x008ee20000300800 */
[----:B------:R-:W-:Y:S01]  /*d6e0*/  IMAD R165, R126, c[0x0][0x190], RZ ;  /* 0x000064007ea57a24 */ /* 0x000fe200078e02ff */
[----:B------:R-:W-:Y:S01]  /*d6f0*/  LEA R138, P3, R162, R248, 0x2 ;  /* 0x000000f8a28a7211 */ /* 0x000fe200078610ff */
[----:B------:R-:W-:-:S03]  /*d700*/  IMAD.MOV.U32 R163, RZ, RZ, R125 ;  /* 0x000000ffffa37224 */ /* 0x000fc600078e007d */
[----:B------:R-:W-:-:S04]  /*d710*/  LEA R124, P2, R165, R248, 0x2 ;  /* 0x000000f8a57c7211 */ /* 0x000fc800078410ff */
[----:B------:R-:W-:Y:S01]  /*d720*/  LEA.HI.X.SX32 R125, R165, R0, 0x2, P2 ;  /* 0x00000000a57d7211 */ /* 0x000fe200010f16ff */
[----:B------:R-:W-:Y:S01]  /*d730*/  IMAD.MOV.U32 R164, RZ, RZ, R138 ;  /* 0x000000ffffa47224 */ /* 0x000fe200078e008a */
[C---:B------:R-:W-:Y:S01]  /*d740*/  LEA R126, P2, R166.reuse, R248, 0x2 ;  /* 0x000000f8a67e7211 */ /* 0x040fe200078410ff */
[----:B------:R-:W-:Y:S02]  /*d750*/  IMAD.MOV.U32 R161, RZ, RZ, R127 ;  /* 0x000000ffffa17224 */ /* 0x000fe400078e007f */
[----:B------:R4:W-:Y:S01]  /*d760*/  STL.64 [R1+0x15f0], R124 ;  /* 0x0015f07c01007387 */ /* 0x0009e20000100a00 */
[----:B------:R-:W-:Y:S01]  /*d770*/  LEA.HI.X.SX32 R127, R166, R0, 0x2, P2 ;  /* 0x00000000a67f7211 */ /* 0x000fe200010f16ff */
[----:B------:R-:W-:Y:S01]  /*d780*/  IMAD.MOV.U32 R249, RZ, RZ, R136 ;  /* 0x000000fffff97224 */ /* 0x000fe200078e0088 */
[----:B------:R-:W-:Y:S01]  /*d790*/  LEA R136, P2, R168, R248, 0x2 ;  /* 0x000000f8a8887211 */ /* 0x000fe200078410ff */
[----:B------:R-:W-:Y:S01]  /*d7a0*/  IMAD R251, R251, c[0x0][0x190], RZ ;  /* 0x00006400fbfb7a24 */ /* 0x000fe200078e02ff */
[----:B----4-:R-:W4:Y:S04]  /*d7b0*/  LDL.LU.64 R124, [R1+0x2028] ;  /* 0x00202800017c7983 */ /* 0x010f280000300a00 */
[----:B------:R1:W-:Y:S01]  /*d7c0*/  STL [R1+0x15e8], R138 ;  /* 0x0015e88a01007387 */ /* 0x0003e20000100800 */
[----:B------:R-:W-:Y:S01]  /*d7d0*/  MOV R166, R137 ;  /* 0x0000008900a67202 */ /* 0x000fe20000000f00 */
[----:B------:R-:W-:Y:S01]  /*d7e0*/  IMAD R250, R250, c[0x0][0x190], RZ ;  /* 0x00006400fafa7a24 */ /* 0x000fe200078e02ff */
[----:B------:R-:W-:Y:S01]  /*d7f0*/  LEA.HI.X.SX32 R137, R168, R0, 0x2, P2 ;  /* 0x00000000a8897211 */ /* 0x000fe200010f16ff */
[----:B------:R-:W-:-:S02]  /*d800*/  IMAD R6, R6, c[0x0][0x190], RZ ;  /* 0x0000640006067a24 */ /* 0x000fc400078e02ff */
[----:B------:R-:W-:Y:S02]  /*d810*/  IMAD.MOV.U32 R168, RZ, RZ, R132 ;  /* 0x000000ffffa87224 */ /* 0x000fe400078e0084 */
[----:B------:R-:W-:Y:S02]  /*d820*/  IMAD R7, R7, c[0x0][0x190], RZ ;  /* 0x0000640007077a24 */ /* 0x000fe400078e02ff */
[----:B------:R-:W-:Y:S02]  /*d830*/  IMAD R8, R8, c[0x0][0x190], RZ ;  /* 0x0000640008087a24 */ /* 0x000fe400078e02ff */
[----:B------:R-:W-:Y:S02]  /*d840*/  IMAD R9, R9, c[0x0][0x190], RZ ;  /* 0x0000640009097a24 */ /* 0x000fe400078e02ff */
[----:B------:R-:W-:Y:S02]  /*d850*/  IMAD R10, R10, c[0x0][0x190], RZ ;  /* 0x000064000a0a7a24 */ /* 0x000fe400078e02ff */
[----:B------:R-:W-:-:S02]  /*d860*/  IMAD R11, R11, c[0x0][0x190], RZ ;  /* 0x000064000b0b7a24 */ /* 0x000fc400078e02ff */
[----:B------:R-:W-:Y:S02]  /*d870*/  IMAD R12, R12, c[0x0][0x190], RZ ;  /* 0x000064000c0c7a24 */ /* 0x000fe400078e02ff */
        /* <DEDUP_REMOVED lines=27> */
[----:B---3--:R-:W-:Y:S01]  /*da30*/  IMAD.MOV.U32 R165, RZ, RZ, R139 ;  /* 0x000000ffffa57224 */ /* 0x008fe200078e008b */
[----:B------:R-:W-:Y:S01]  /*da40*/  LEA.HI.X.SX32 R165, R162, R0, 0x2, P3 ;  /* 0x00000000a2a57211 */ /* 0x000fe200018f16ff */
[----:B-1----:R-:W3:Y:S01]  /*da50*/  LDL.LU.64 R138, [R1+0x2020] ;  /* 0x00202000018a7983 */ /* 0x002ee20000300a00 */
[----:B------:R-:W-:-:S03]  /*da60*/  LEA R164, P3, R167, R248, 0x2 ;  /* 0x000000f8a7a47211 */ /* 0x000fc600078610ff */
[----:B------:R1:W-:Y:S04]  /*da70*/  STL [R1+0x15ec], R165 ;  /* 0x0015eca501007387 */ /* 0x0003e80000100800 */
[----:B------:R2:W-:Y:S01]  /*da80*/  STL.64 [R1+0x15e0], R126 ;  /* 0x0015e07e01007387 */ /* 0x0005e20000100a00 */
[----:B-1----:R-:W-:-:S03]  /*da90*/  LEA.HI.X.SX32 R165, R167, R0, 0x2, P3 ;  /* 0x00000000a7a57211 */ /* 0x002fc600018f16ff */
[----:B--2---:R-:W2:Y:S04]  /*daa0*/  LDL.LU.64 R126, [R1+0x2018] ;  /* 0x00201800017e7983 */ /* 0x004ea80000300a00 */
[----:B------:R1:W-:Y:S01]  /*dab0*/  STL.64 [R1+0x15d8], R164 ;  /* 0x0015d8a401007387 */ /* 0x0003e20000100a00 */
[----:B------:R-:W-:-:S03]  /*dac0*/  IMAD.MOV.U32 R162, RZ, RZ, R134 ;  /* 0x000000ffffa27224 */ /* 0x000fc600078e0086 */
[----:B------:R4:W-:Y:S01]  /*dad0*/  STL.64 [R1+0x15d0], R136 ;  /* 0x0015d08801007387 */ /* 0x0009e20000100a00 */
[----:B-1----:R-:W-:-:S04]  /*dae0*/  LEA R164, P3, R251, R248, 0x2 ;  /* 0x000000f8fba47211 */ /* 0x002fc800078610ff */
[----:B------:R-:W-:Y:S02]  /*daf0*/  LEA.HI.X.SX32 R165, R251, R0, 0x2, P3 ;  /* 0x00000000fba57211 */ /* 0x000fe400018f16ff */
[CC--:B----4-:R-:W-:Y:S02]  /*db00*/  LEA R136, P2, R250.reuse, R248.reuse, 0x2 ;  /* 0x000000f8fa887211 */ /* 0x0d0fe400078410ff */
[----:B------:R-:W-:Y:S01]  /*db10*/  LEA R134, P3, R169, R248, 0x2 ;  /* 0x000000f8a9867211 */ /* 0x000fe200078610ff */
[----:B------:R1:W-:Y:S01]  /*db20*/  STL.64 [R1+0x15c8], R164 ;  /* 0x0015c8a401007387 */ /* 0x0003e20000100a00 */
[----:B------:R-:W-:Y:S01]  /*db30*/  LEA.HI.X.SX32 R137, R250, R0, 0x2, P2 ;  /* 0x00000000fa897211 */ /* 0x000fe200010f16ff */
[----:B------:R-:W-:Y:S01]  /*db40*/  IMAD.MOV.U32 R251, RZ, RZ, R128 ;  /* 0x000000fffffb7224 */ /* 0x000fe200078e0080 */
[----:B------:R-:W-:-:S03]  /*db50*/  LEA R128, P2, R170, R248, 0x2 ;  /* 0x000000f8aa807211 */ /* 0x000fc600078410ff */
[----:B------:R4:W-:Y:S01]  /*db60*/  STL.64 [R1+0x15c0], R136 ;  /* 0x0015c08801007387 */ /* 0x0009e20000100a00 */
[----:B-1----:R-:W-:Y:S01]  /*db70*/  IMAD.MOV.U32 R165, RZ, RZ, R135 ;  /* 0x000000ffffa57224 */ /* 0x002fe200078e0087 */
[-C--:B------:R-:W-:Y:S01]  /*db80*/  LEA.HI.X.SX32 R135, R169, R0.reuse, 0x2, P3 ;  /* 0x00000000a9877211 */ /* 0x080fe200018f16ff */
[----:B------:R-:W-:Y:S01]  /*db90*/  IMAD.MOV.U32 R164, RZ, RZ, R129 ;  /* 0x000000ffffa47224 */ /* 0x000fe200078e0081 */
[----:B----4-:R-:W4:Y:S01]  /*dba0*/  LDL.LU.64 R136, [R1+0x2010] ;  /* 0x0020100001887983 */ /* 0x010f220000300a00 */
[----:B------:R-:W-:-:S03]  /*dbb0*/  LEA.HI.X.SX32 R129, R170, R0, 0x2, P2 ;  /* 0x00000000aa817211 */ /* 0x000fc600010f16ff */
[----:B------:R1:W-:Y:S01]  /*dbc0*/  STL.64 [R1+0x15b8], R134 ;  /* 0x0015b88601007387 */ /* 0x0003e20000100a00 */
[C---:B------:R-:W-:Y:S01]  /*dbd0*/  LEA R132, P2, R172.reuse, R248, 0x2 ;  /* 0x000000f8ac847211 */ /* 0x040fe200078410ff */
[----:B------:R-:W-:Y:S02]  /*dbe0*/  IMAD.MOV.U32 R250, RZ, RZ, R163 ;  /* 0x000000fffffa7224 */ /* 0x000fe400078e00a3 */
[----:B------:R-:W-:Y:S01]  /*dbf0*/  IMAD.MOV.U32 R163, RZ, RZ, R133 ;  /* 0x000000ffffa37224 */ /* 0x000fe200078e0085 */
[----:B------:R-:W-:Y:S02]  /*dc00*/  LEA.HI.X.SX32 R133, R172, R0, 0x2, P2 ;  /* 0x00000000ac857211 */ /* 0x000fe400010f16ff */
[----:B-1----:R-:W-:-:S04]  /*dc10*/  LEA R134, P3, R171, R248, 0x2 ;  /* 0x000000f8ab867211 */ /* 0x002fc800078610ff */
[----:B------:R-:W-:Y:S02]  /*dc20*/  LEA.HI.X.SX32 R135, R171, R0, 0x2, P3 ;  /* 0x00000000ab877211 */ /* 0x000fe400018f16ff */
[C---:B------:R-:W-:Y:S01]  /*dc30*/  LEA R170, P3, R6.reuse, R248, 0x2 ;  /* 0x000000f806aa7211 */ /* 0x040fe200078610ff */
[----:B------:R1:W-:Y:S01]  /*dc40*/  STL.64 [R1+0x15b0], R128 ;  /* 0x0015b08001007387 */ /* 0x0003e20000100a00 */
[----:B------:R-:W-:Y:S02]  /*dc50*/  IMAD.MOV.U32 R167, RZ, RZ, R166 ;  /* 0x000000ffffa77224 */ /* 0x000fe400078e00a6 */
[----:B------:R-:W-:Y:S01]  /*dc60*/  LEA.HI.X.SX32 R171, R6, R0, 0x2, P3 ;  /* 0x0000000006ab7211 */ /* 0x000fe200018f16ff */
[----:B------:R-:W-:Y:S01]  /*dc70*/  IMAD.MOV.U32 R166, RZ, RZ, R130 ;  /* 0x000000ffffa67224 */ /* 0x000fe200078e0082 */
[C---:B------:R-:W-:Y:S01]  /*dc80*/  LEA R130, P2, R7.reuse, R248, 0x2 ;  /* 0x000000f807827211 */ /* 0x040fe200078410ff */
[----:B------:R-:W-:Y:S01]  /*dc90*/  IMAD.MOV.U32 R169, RZ, RZ, R249 ;  /* 0x000000ffffa97224 */ /* 0x000fe200078e00f9 */
[----:B-1----:R-:W2:Y:S04]  /*dca0*/  LDL.LU.64 R128, [R1+0x2008] ;  /* 0x0020080001807983 */ /* 0x002ea80000300a00 */
[----:B------:R1:W-:Y:S01]  /*dcb0*/  STL.64 [R1+0x15a8], R134 ;  /* 0x0015a88601007387 */ /* 0x0003e20000100a00 */
[----:B------:R-:W-:Y:S01]  /*dcc0*/  IMAD.MOV.U32 R249, RZ, RZ, R131 ;  /* 0x000000fffff97224 */ /* 0x000fe200078e0083 */
[----:B------:R-:W-:-:S02]  /*dcd0*/  LEA.HI.X.SX32 R131, R7, R0, 0x2, P2 ;  /* 0x0000000007837211 */ /* 0x000fc400010f16ff */
[C---:B------:R-:W-:Y:S01]  /*dce0*/  LEA R6, P2, R9.reuse, R248, 0x2 ;  /* 0x000000f809067211 */ /* 0x040fe200078410ff */
[----:B-1----:R-:W2:Y:S04]  /*dcf0*/  LDL.LU.64 R134, [R1+0x2000] ;  /* 0x0020000001867983 */ /* 0x002ea80000300a00 */
[----:B------:R1:W-:Y:S01]  /*dd00*/  STL.64 [R1+0x15a0], R132 ;  /* 0x0015a08401007387 */ /* 0x0003e20000100a00 */
[----:B------:R-:W-:-:S03]  /*dd10*/  LEA.HI.X.SX32 R7, R9, R0, 0x2, P2 ;  /* 0x0000000009077211 */ /* 0x000fc600010f16ff */
[----:B-1----:R-:W2:Y:S04]  /*dd20*/  LDL.LU.64 R132, [R1+0x1ff8] ;  /* 0x001ff80001847983 */ /* 0x002ea80000300a00 */
[----:B------:R1:W-:Y:S04]  /*dd30*/  STL.64 [R1+0x1598], R170 ;  /* 0x001598aa01007387 */ /* 0x0003e80000100a00 */
[----:B------:R1:W-:Y:S02]  /*dd40*/  STL.64 [R1+0x1588], R130 ;  /* 0x0015888201007387 */ /* 0x0003e40000100a00 */
[----:B-1----:R-:W-:-:S04]  /*dd50*/  LEA R170, P3, R8, R248, 0x2 ;  /* 0x000000f808aa7211 */ /* 0x002fc800078610ff */
[----:B------:R-:W-:Y:S01]  /*dd60*/  LEA.HI.X.SX32 R171, R8, R0, 0x2, P3 ;  /* 0x0000000008ab7211 */ /* 0x000fe200018f16ff */
[----:B------:R-:W2:Y:S04]  /*dd70*/  LDL.LU.64 R130, [R1+0x1ff0] ;  /* 0x001ff00001827983 */ /* 0x000ea80000300a00 */
[----:B------:R1:W-:Y:S04]  /*dd80*/  STL.64 [R1+0x1580], R170 ;  /* 0x001580aa01007387 */ /* 0x0003e80000100a00 */
[----:B------:R1:W-:Y:S02]  /*dd90*/  STL.64 [R1+0x1578], R6 ;  /* 0x0015780601007387 */ /* 0x0003e40000100a00 */
[----:B-1----:R-:W-:-:S02]  /*dda0*/  LEA R170, P3, R10, R248, 0x2 ;  /* 0x000000f80aaa7211 */ /* 0x002fc400078610ff */
[C---:B------:R-:W-:Y:S02]  /*ddb0*/  LEA R6, P2, R11.reuse, R248, 0x2 ;  /* 0x000000f80b067211 */ /* 0x040fe400078410ff */
[-C--:B------:R-:W-:Y:S02]  /*ddc0*/  LEA.HI.X.SX32 R171, R10, R0.reuse, 0x2, P3 ;  /* 0x000000000aab7211 */ /* 0x080fe400018f16ff */
[----:B------:R-:W-:Y:S02]  /*ddd0*/  LEA.HI.X.SX32 R7, R11, R0, 0x2, P2 ;  /* 0x000000000b077211 */ /* 0x000fe400010f16ff */
[C---:B------:R-:W-:Y:S01]  /*dde0*/  LEA R8, P3, R12.reuse, R248, 0x2 ;  /* 0x000000f80c087211 */ /* 0x040fe200078610ff */
[----:B------:R-:W-:Y:S04]  /*ddf0*/  STL.64 [R1+0x1570], R170 ;  /* 0x001570aa01007387 */ /* 0x000fe80000100a00 */
[----:B------:R1:W-:Y:S01]  /*de00*/  STL.64 [R1+0x1568], R6 ;  /* 0x0015680601007387 */ /* 0x0003e20000100a00 */
[----:B------:R-:W-:-:S02]  /*de10*/  LEA.HI.X.SX32 R9, R12, R0, 0x2, P3 ;  /* 0x000000000c097211 */ /* 0x000fc400018f16ff */
[----:B-1----:R-:W-:-:S04]  /*de20*/  LEA R6, P2, R13, R248, 0x2 ;  /* 0x000000f80d067211 */ /* 0x002fc800078410ff */
[----:B------:R-:W-:Y:S01]  /*de30*/  LEA.HI.X.SX32 R7, R13, R0, 0x2, P2 ;  /* 0x000000000d077211 */ /* 0x000fe200010f16ff */
[----:B------:R1:W-:Y:S04]  /*de40*/  STL.64 [R1+0x1560], R8 ;  /* 0x0015600801007387 */ /* 0x0003e80000100a00 */
[----:B------:R1:W-:Y:S02]  /*de50*/  STL.64 [R1+0x1558], R6 ;  /* 0x0015580601007387 */ /* 0x0003e40000100a00 */
[CC--:B-1----:R-:W-:Y:S02]  /*de60*/  LEA R8, P3, R14.reuse, R248.reuse, 0x2 ;  /* 0x000000f80e087211 */ /* 0x0c2fe400078610ff */
[----:B------:R-:W-:Y:S02]  /*de70*/  LEA R6, P2, R15, R248, 0x2 ;  /* 0x000000f80f067211 */ /* 0x000fe400078410ff */
[----:B------:R-:W-:-:S02]  /*de80*/  LEA.HI.X.SX32 R9, R14, R0, 0x2, P3 ;  /* 0x000000000e097211 */ /* 0x000fc400018f16ff */
[----:B------:R-:W-:-:S03]  /*de90*/  LEA.HI.X.SX32 R7, R15, R0, 0x2, P2 ;  /* 0x000000000f077211 */ /* 0x000fc600010f16ff */
        /* <DEDUP_REMOVED lines=19> */
[----:B------:R3:W-:Y:S01]  /*dfd0*/  STL.64 [R1+0x1518], R6 ;  /* 0x0015180601007387 */ /* 0x0007e20000100a00 */
[CC--:B-1----:R-:W-:Y:S02]  /*dfe0*/  LEA R8, P3, R22.reuse, R248.reuse, 0x2 ;  /* 0x000000f816087211 */ /* 0x0c2fe400078610ff */
[C---:B---3--:R-:W-:Y:S02]  /*dff0*/  LEA R6, P2, R23.reuse, R248, 0x2 ;  /* 0x000000f817067211 */ /* 0x048fe400078410ff */
[-C--:B------:R-:W-:Y:S02]  /*e000*/  LEA.HI.X.SX32 R9, R22, R0.reuse, 0x2, P3 ;  /* 0x0000000016097211 */ /* 0x080fe400018f16ff */
        /* <DEDUP_REMOVED lines=45> */
[----:B------:R-:W-:Y:S01]  /*e2e0*/  IMAD R40, R40, c[0x0][0x190], RZ ;  /* 0x0000640028287a24 */ /* 0x000fe200078e02ff */
[CC--:B-1----:R-:W-:Y:S02]  /*e2f0*/  LEA R8, P3, R38.reuse, R248.reuse, 0x2 ;  /* 0x000000f826087211 */ /* 0x0c2fe400078610ff */
[----:B---3--:R-:W-:Y:S02]  /*e300*/  LEA R6, P2, R39, R248, 0x2 ;  /* 0x000000f827067211 */ /* 0x008fe400078410ff */
[-C--:B------:R-:W-:Y:S01]  /*e310*/  LEA.HI.X.SX32 R9, R38, R0.reuse, 0x2, P3 ;  /* 0x0000000026097211 */ /* 0x080fe200018f16ff */
[----:B------:R-:W-:Y:S01]  /*e320*/  IMAD R41, R41, c[0x0][0x190], RZ ;  /* 0x0000640029297a24 */ /* 0x000fe200078e02ff */
        /* <DEDUP_REMOVED lines=170> */
[-C--:B-1----:R-:W-:Y:S02]  /*edd0*/  LEA R8, P3, R5, R248.reuse, 0x2 ;  /* 0x000000f805087211 */ /* 0x082fe400078610ff */
[----:B---3--:R-:W-:-:S04]  /*ede0*/  LEA R6, P2, R4, R248, 0x2 ;  /* 0x000000f804067211 */ /* 0x008fc800078410ff */
[-C--:B------:R-:W-:Y:S02]  /*edf0*/  LEA.HI.X.SX32 R7, R4, R0.reuse, 0x2, P2 ;  /* 0x0000000004077211 */ /* 0x080fe400010f16ff */
[----:B------:R-:W-:Y:S02]  /*ee00*/  LEA.HI.X.SX32 R9, R5, R0, 0x2, P3 ;  /* 0x0000000005097211 */ /* 0x000fe400018f16ff */
[----:B------:R-:W-:Y:S01]  /*ee10*/  LEA R18, P3, R3, R248, 0x2 ;  /* 0x000000f803127211 */ /* 0x000fe200078610ff */
[----:B------:R1:W-:Y:S01]  /*ee20*/  STL.64 [R1+0xe68], R6 ;  /* 0x000e680601007387 */ /* 0x0003e20000100a00 */
[----:B------:R-:W-:Y:S02]  /*ee30*/  IMAD R87, R87, c[0x0][0x190], RZ ;  /* 0x0000640057577a24 */ /* 0x000fe400078e02ff */
[----:B------:R-:W-:Y:S02]  /*ee40*/  LEA.HI.X.SX32 R19, R3, R0, 0x2, P3 ;  /* 0x0000000003137211 */ /* 0x000fe400018f16ff */
[----:B------:R-:W-:-:S02]  /*ee50*/  LEA R4, P3, R86, R248, 0x2 ;  /* 0x000000f856047211 */ /* 0x000fc400078610ff */
[----:B-1----:R-:W-:-:S04]  /*ee60*/  LEA R6, P2, R2, R248, 0x2 ;  /* 0x000000f802067211 */ /* 0x002fc800078410ff */
[-C--:B------:R-:W-:Y:S01]  /*ee70*/  LEA.HI.X.SX32 R7, R2, R0.reuse, 0x2, P2 ;  /* 0x0000000002077211 */ /* 0x080fe200010f16ff */
[----:B------:R-:W-:Y:S01]  /*ee80*/  STL.64 [R1+0xe70], R8 ;  /* 0x000e700801007387 */ /* 0x000fe20000100a00 */
[----:B------:R-:W-:Y:S01]  /*ee90*/  LEA.HI.X.SX32 R5, R86, R0, 0x2, P3 ;  /* 0x0000000056057211 */ /* 0x000fe200018f16ff */
[----:B------:R-:W-:Y:S02]  /*eea0*/  IMAD R88, R88, c[0x0][0x190], RZ ;  /* 0x0000640058587a24 */ /* 0x000fe400078e02ff */
[----:B------:R1:W-:Y:S01]  /*eeb0*/  STL.64 [R1+0xe48], R6 ;  /* 0x000e480601007387 */ /* 0x0003e20000100a00 */
[----:B------:R-:W-:-:S03]  /*eec0*/  IMAD R89, R89, c[0x0][0x190], RZ ;  /* 0x0000640059597a24 */ /* 0x000fc600078e02ff */
[----:B------:R-:W-:Y:S04]  /*eed0*/  STL.64 [R1+0xe60], R18 ;  /* 0x000e601201007387 */ /* 0x000fe80000100a00 */
[----:B------:R3:W-:Y:S01]  /*eee0*/  STL.64 [R1+0xe40], R4 ;  /* 0x000e400401007387 */ /* 0x0007e20000100a00 */
[----:B-1----:R-:W-:-:S04]  /*eef0*/  LEA R6, P2, R87, R248, 0x2 ;  /* 0x000000f857067211 */ /* 0x002fc800078410ff */
[----:B------:R-:W-:Y:S02]  /*ef00*/  LEA.HI.X.SX32 R7, R87, R0, 0x2, P2 ;  /* 0x0000000057077211 */ /* 0x000fe400010f16ff */
[CC--:B------:R-:W-:Y:S02]  /*ef10*/  LEA R2, P2, R89.reuse, R248.reuse, 0x2 ;  /* 0x000000f859027211 */ /* 0x0c0fe400078410ff */
[----:B---3--:R-:W-:Y:S01]  /*ef20*/  LEA R4, P3, R88, R248, 0x2 ;  /* 0x000000f858047211 */ /* 0x008fe200078610ff */
[----:B------:R-:W-:Y:S01]  /*ef30*/  IMAD R90, R90, c[0x0][0x190], RZ ;  /* 0x000064005a5a7a24 */ /* 0x000fe200078e02ff */
[-C--:B------:R-:W-:Y:S02]  /*ef40*/  LEA.HI.X.SX32 R3, R89, R0.reuse, 0x2, P2 ;  /* 0x0000000059037211 */ /* 0x080fe400010f16ff */
[----:B------:R-:W-:Y:S01]  /*ef50*/  LEA.HI.X.SX32 R5, R88, R0, 0x2, P3 ;  /* 0x0000000058057211 */ /* 0x000fe200018f16ff */
[----:B------:R-:W-:Y:S01]  /*ef60*/  IMAD R91, R91, c[0x0][0x190], RZ ;  /* 0x000064005b5b7a24 */ /* 0x000fe200078e02ff */
[----:B------:R-:W-:Y:S01]  /*ef70*/  STL.64 [R1+0xe18], R6 ;  /* 0x000e180601007387 */ /* 0x000fe20000100a00 */
[----:B------:R-:W-:-:S03]  /*ef80*/  IMAD R92, R92, c[0x0][0x190], RZ ;  /* 0x000064005c5c7a24 */ /* 0x000fc600078e02ff */
[----:B------:R1:W-:Y:S04]  /*ef90*/  STL.64 [R1+0xe10], R4 ;  /* 0x000e100401007387 */ /* 0x0003e80000100a00 */
[----:B------:R3:W-:Y:S01]  /*efa0*/  STL.64 [R1+0xdd8], R2 ;  /* 0x000dd80201007387 */ /* 0x0007e20000100a00 */
[----:B------:R-:W-:Y:S01]  /*efb0*/  IMAD R93, R93, c[0x0][0x190], RZ ;  /* 0x000064005d5d7a24 */ /* 0x000fe200078e02ff */
[CC--:B-1----:R-:W-:Y:S02]  /*efc0*/  LEA R4, P3, R90.reuse, R248.reuse, 0x2 ;  /* 0x000000f85a047211 */ /* 0x0c2fe400078610ff */
[----:B---3--:R-:W-:Y:S02]  /*efd0*/  LEA R2, P2, R91, R248, 0x2 ;  /* 0x000000f85b027211 */ /* 0x008fe400078410ff */
[----:B------:R-:W-:-:S02]  /*efe0*/  LEA.HI.X.SX32 R5, R90, R0, 0x2, P3 ;  /* 0x000000005a057211 */ /* 0x000fc400018f16ff */
[----:B------:R-:W-:Y:S02]  /*eff0*/  LEA.HI.X.SX32 R3, R91, R0, 0x2, P2 ;  /* 0x000000005b037211 */ /* 0x000fe400010f16ff */
[----:B------:R-:W-:Y:S01]  /*f000*/  LEA R18, P3, R92, R248, 0x2 ;  /* 0x000000f85c127211 */ /* 0x000fe200078610ff */
[----:B------:R-:W-:Y:S02]  /*f010*/  IMAD R94, R94, c[0x0][0x190], RZ ;  /* 0x000064005e5e7a24 */ /* 0x000fe400078e02ff */
[----:B------:R1:W-:Y:S01]  /*f020*/  STL.64 [R1+0xd98], R2 ;  /* 0x000d980201007387 */ /* 0x0003e20000100a00 */
[----:B------:R-:W-:Y:S01]  /*f030*/  LEA.HI.X.SX32 R19, R92, R0, 0x2, P3 ;  /* 0x000000005c137211 */ /* 0x000fe200018f16ff */
[----:B------:R-:W-:Y:S02]  /*f040*/  IMAD R95, R95, c[0x0][0x190], RZ ;  /* 0x000064005f5f7a24 */ /* 0x000fe400078e02ff */
[----:B------:R-:W-:Y:S04]  /*f050*/  STL.64 [R1+0xdd0], R4 ;  /* 0x000dd00401007387 */ /* 0x000fe80000100a00 */
[----:B------:R3:W-:Y:S01]  /*f060*/  STL.64 [R1+0xd90], R18 ;  /* 0x000d901201007387 */ /* 0x0007e20000100a00 */
[----:B-1----:R-:W-:-:S04]  /*f070*/  LEA R2, P2, R93, R248, 0x2 ;  /* 0x000000f85d027211 */ /* 0x002fc800078410ff */
[----:B------:R-:W-:Y:S02]  /*f080*/  LEA.HI.X.SX32 R3, R93, R0, 0x2, P2 ;  /* 0x000000005d037211 */ /* 0x000fe400010f16ff */
[----:B---3--:R-:W-:-:S03]  /*f090*/  LEA R18, P3, R94, R248, 0x2 ;  /* 0x000000f85e127211 */ /* 0x008fc600078610ff */
[----:B------:R1:W-:Y:S01]  /*f0a0*/  STL.64 [R1+0xd88], R2 ;  /* 0x000d880201007387 */ /* 0x0003e20000100a00 */
[----:B------:R-:W-:Y:S01]  /*f0b0*/  IMAD R97, R97, c[0x0][0x190], RZ ;  /* 0x0000640061617a24 */ /* 0x000fe200078e02ff */
[----:B------:R-:W-:Y:S01]  /*f0c0*/  LEA.HI.X.SX32 R19, R94, R0, 0x2, P3 ;  /* 0x000000005e137211 */ /* 0x000fe200018f16ff */
[----:B------:R-:W-:-:S04]  /*f0d0*/  IMAD R96, R96, c[0x0][0x190], RZ ;  /* 0x0000640060607a24 */ /* 0x000fc800078e02ff */
[----:B------:R3:W-:Y:S01]  /*f0e0*/  STL.64 [R1+0xd80], R18 ;  /* 0x000d801201007387 */ /* 0x0007e20000100a00 */
[----:B-1----:R-:W-:-:S04]  /*f0f0*/  LEA R2, P2, R95, R248, 0x2 ;  /* 0x000000f85f027211 */ /* 0x002fc800078410ff */
[----:B------:R-:W-:Y:S02]  /*f100*/  LEA.HI.X.SX32 R3, R95, R0, 0x2, P2 ;  /* 0x000000005f037211 */ /* 0x000fe400010f16ff */
[----:B---3--:R-:W-:Y:S01]  /*f110*/  LEA R18, P2, R97, R248, 0x2 ;  /* 0x000000f861127211 */ /* 0x008fe200078410ff */
[----:B------:R-:W-:-:S03]  /*f120*/  IMAD R99, R99, c[0x0][0x190], RZ ;  /* 0x0000640063637a24 */ /* 0x000fc600078e02ff */
[----:B------:R-:W-:Y:S01]  /*f130*/  LEA.HI.X.SX32 R19, R97, R0, 0x2, P2 ;  /* 0x0000000061137211 */ /* 0x000fe200010f16ff */
[----:B------:R-:W-:Y:S01]  /*f140*/  STL.64 [R1+0xd48], R2 ;  /* 0x000d480201007387 */ /* 0x000fe20000100a00 */
[----:B------:R-:W-:Y:S01]  /*f150*/  LEA R172, P3, R96, R248, 0x2 ;  /* 0x000000f860ac7211 */ /* 0x000fe200078610ff */
[----:B------:R-:W-:Y:S02]  /*f160*/  IMAD R98, R98, c[0x0][0x190], RZ ;  /* 0x0000640062627a24 */ /* 0x000fe400078e02ff */
[----:B------:R1:W-:Y:S01]  /*f170*/  STL.64 [R1+0xd38], R18 ;  /* 0x000d381201007387 */ /* 0x0003e20000100a00 */
[----:B------:R-:W-:Y:S01]  /*f180*/  IMAD R4, R173, c[0x0][0x190], RZ ;  /* 0x00006400ad047a24 */ /* 0x000fe200078e02ff */
[----:B------:R-:W-:Y:S01]  /*f190*/  LEA.HI.X.SX32 R173, R96, R0, 0x2, P3 ;  /* 0x0000000060ad7211 */ /* 0x000fe200018f16ff */
[----:B------:R-:W-:Y:S01]  /*f1a0*/  IMAD R101, R101, c[0x0][0x190], RZ ;  /* 0x0000640065657a24 */ /* 0x000fe200078e02ff */
[-C--:B------:R-:W-:Y:S02]  /*f1b0*/  LEA R20, P3, R98, R248.reuse, 0x2 ;  /* 0x000000f862147211 */ /* 0x080fe400078610ff */
[C---:B-1----:R-:W-:Y:S01]  /*f1c0*/  LEA R18, P2, R99.reuse, R248, 0x2 ;  /* 0x000000f863127211 */ /* 0x042fe200078410ff */
[----:B------:R-:W-:Y:S03]  /*f1d0*/  STL.64 [R1+0xd40], R172 ;  /* 0x000d40ac01007387 */ /* 0x000fe60000100a00 */
[-C--:B------:R-:W-:Y:S01]  /*f1e0*/  LEA.HI.X.SX32 R19, R99, R0.reuse, 0x2, P2 ;  /* 0x0000000063137211 */ /* 0x080fe200010f16ff */
[----:B------:R-:W-:Y:S01]  /*f1f0*/  IMAD R100, R100, c[0x0][0x190], RZ ;  /* 0x0000640064647a24 */ /* 0x000fe200078e02ff */
[----:B------:R-:W-:Y:S01]  /*f200*/  STL.64 [R1+0x1fe8], R172 ;  /* 0x001fe8ac01007387 */ /* 0x000fe20000100a00 */
[----:B------:R-:W-:Y:S01]  /*f210*/  LEA.HI.X.SX32 R21, R98, R0, 0x2, P3 ;  /* 0x0000000062157211 */ /* 0x000fe200018f16ff */
[----:B------:R-:W-:-:S02]  /*f220*/  IMAD R103, R103, c[0x0][0x190], RZ ;  /* 0x0000640067677a24 */ /* 0x000fc400078e02ff */
[----:B------:R1:W-:Y:S01]  /*f230*/  STL.64 [R1+0xd28], R18 ;  /* 0x000d281201007387 */ /* 0x0003e20000100a00 */
[----:B------:R-:W-:Y:S01]  /*f240*/  IMAD R15, R250, c[0x0][0x190], RZ ;  /* 0x00006400fa0f7a24 */ /* 0x000fe200078e02ff */
[-C--:B------:R-:W-:Y:S01]  /*f250*/  LEA R250, P3, R100, R248.reuse, 0x2 ;  /* 0x000000f864fa7211 */ /* 0x080fe200078610ff */
[----:B------:R-:W-:Y:S01]  /*f260*/  IMAD R102, R102, c[0x0][0x190], RZ ;  /* 0x0000640066667a24 */ /* 0x000fe200078e02ff */
[----:B------:R3:W-:Y:S01]  /*f270*/  STL.64 [R1+0xd30], R20 ;  /* 0x000d301401007387 */ /* 0x0007e20000100a00 */
[----:B------:R-:W-:Y:S01]  /*f280*/  IMAD R14, R251, c[0x0][0x190], RZ ;  /* 0x00006400fb0e7a24 */ /* 0x000fe200078e02ff */
[----:B-1----:R-:W-:-:S04]  /*f290*/  LEA R18, P2, R101, R248, 0x2 ;  /* 0x000000f865127211 */ /* 0x002fc800078410ff */
[----:B------:R-:W-:Y:S02]  /*f2a0*/  LEA.HI.X.SX32 R19, R101, R0, 0x2, P2 ;  /* 0x0000000065137211 */ /* 0x000fe400010f16ff */
[----:B---3--:R-:W-:Y:S02]  /*f2b0*/  LEA R20, P2, R103, R248, 0x2 ;  /* 0x000000f867147211 */ /* 0x008fe400078410ff */
[-C--:B------:R-:W-:Y:S01]  /*f2c0*/  LEA.HI.X.SX32 R251, R100, R0.reuse, 0x2, P3 ;  /* 0x0000000064fb7211 */ /* 0x080fe200018f16ff */
[----:B------:R-:W-:Y:S01]  /*f2d0*/  IMAD R105, R105, c[0x0][0x190], RZ ;  /* 0x0000640069697a24 */ /* 0x000fe200078e02ff */
[----:B------:R-:W-:Y:S01]  /*f2e0*/  LEA.HI.X.SX32 R21, R103, R0, 0x2, P2 ;  /* 0x0000000067157211 */ /* 0x000fe200010f16ff */
[----:B------:R-:W-:Y:S01]  /*f2f0*/  IMAD R104, R104, c[0x0][0x190], RZ ;  /* 0x0000640068687a24 */ /* 0x000fe200078e02ff */
[----:B------:R-:W-:Y:S01]  /*f300*/  LEA R22, P3, R102, R248, 0x2 ;  /* 0x000000f866167211 */ /* 0x000fe200078610ff */
[----:B------:R-:W-:Y:S01]  /*f310*/  STL.64 [R1+0xd20], R250 ;  /* 0x000d20fa01007387 */ /* 0x000fe20000100a00 */
[----:B------:R-:W-:-:S02]  /*f320*/  IMAD R107, R107, c[0x0][0x190], RZ ;  /* 0x000064006b6b7a24 */ /* 0x000fc400078e02ff */
[----:B------:R-:W-:Y:S01]  /*f330*/  LEA.HI.X.SX32 R23, R102, R0, 0x2, P3 ;  /* 0x0000000066177211 */ /* 0x000fe200018f16ff */
[----:B------:R-:W-:Y:S01]  /*f340*/  STL.64 [R1+0xcf8], R18 ;  /* 0x000cf81201007387 */ /* 0x000fe20000100a00 */
[----:B------:R-:W-:Y:S01]  /*f350*/  IMAD R106, R106, c[0x0][0x190], RZ ;  /* 0x000064006a6a7a24 */ /* 0x000fe200078e02ff */
[----:B------:R-:W-:Y:S02]  /*f360*/  LEA R170, P3, R104, R248, 0x2 ;  /* 0x000000f868aa7211 */ /* 0x000fe400078610ff */
[----:B------:R1:W-:Y:S01]  /*f370*/  STL.64 [R1+0xce8], R20 ;  /* 0x000ce81401007387 */ /* 0x0003e20000100a00 */
[----:B------:R-:W-:Y:S01]  /*f380*/  IMAD R108, R108, c[0x0][0x190], RZ ;  /* 0x000064006c6c7a24 */ /* 0x000fe200078e02ff */
[----:B------:R-:W-:Y:S02]  /*f390*/  LEA.HI.X.SX32 R171, R104, R0, 0x2, P3 ;  /* 0x0000000068ab7211 */ /* 0x000fe400018f16ff */
[----:B------:R3:W-:Y:S01]  /*f3a0*/  STL.64 [R1+0xcf0], R22 ;  /* 0x000cf01601007387 */ /* 0x0007e20000100a00 */
[----:B------:R-:W-:-:S02]  /*f3b0*/  LEA R24, P3, R106, R248, 0x2 ;  /* 0x000000f86a187211 */ /* 0x000fc400078610ff */
[----:B-1----:R-:W-:-:S04]  /*f3c0*/  LEA R20, P2, R105, R248, 0x2 ;  /* 0x000000f869147211 */ /* 0x002fc800078410ff */
[----:B------:R-:W-:Y:S02]  /*f3d0*/  LEA.HI.X.SX32 R21, R105, R0, 0x2, P2 ;  /* 0x0000000069157211 */ /* 0x000fe400010f16ff */
[----:B---3--:R-:W-:Y:S01]  /*f3e0*/  LEA R22, P2, R107, R248, 0x2 ;  /* 0x000000f86b167211 */ /* 0x008fe200078410ff */
[----:B------:R-:W-:Y:S01]  /*f3f0*/  IMAD R109, R109, c[0x0][0x190], RZ ;  /* 0x000064006d6d7a24 */ /* 0x000fe200078e02ff */
[-C--:B------:R-:W-:Y:S01]  /*f400*/  LEA.HI.X.SX32 R25, R106, R0.reuse, 0x2, P3 ;  /* 0x000000006a197211 */ /* 0x080fe200018f16ff */
[----:B------:R-:W-:Y:S01]  /*f410*/  IMAD R13, R168, c[0x0][0x190], RZ ;  /* 0x00006400a80d7a24 */ /* 0x000fe200078e02ff */
[----:B------:R-:W-:Y:S01]  /*f420*/  LEA.HI.X.SX32 R23, R107, R0, 0x2, P2 ;  /* 0x000000006b177211 */ /* 0x000fe200010f16ff */
[----:B------:R-:W-:Y:S01]  /*f430*/  IMAD R110, R110, c[0x0][0x190], RZ ;  /* 0x000064006e6e7a24 */ /* 0x000fe200078e02ff */
[----:B------:R-:W-:Y:S01]  /*f440*/  LEA R168, P3, R108, R248, 0x2 ;  /* 0x000000f86ca87211 */ /* 0x000fe200078610ff */
[----:B------:R-:W-:Y:S01]  /*f450*/  STL.64 [R1+0xce0], R170 ;  /* 0x000ce0aa01007387 */ /* 0x000fe20000100a00 */
[----:B------:R-:W-:-:S03]  /*f460*/  IMAD R16, R169, c[0x0][0x190], RZ ;  /* 0x00006400a9107a24 */ /* 0x000fc600078e02ff */
[----:B------:R-:W-:Y:S01]  /*f470*/  STL.64 [R1+0xbe8], R20 ;  /* 0x000be81401007387 */ /* 0x000fe20000100a00 */
[----:B------:R-:W-:Y:S01]  /*f480*/  LEA.HI.X.SX32 R169, R108, R0, 0x2, P3 ;  /* 0x000000006ca97211 */ /* 0x000fe200018f16ff */
[----:B------:R-:W-:Y:S02]  /*f490*/  IMAD R111, R111, c[0x0][0x190], RZ ;  /* 0x000064006f6f7a24 */ /* 0x000fe400078e02ff */
[----:B------:R1:W-:Y:S01]  /*f4a0*/  STL.64 [R1+0xbc8], R22 ;  /* 0x000bc81601007387 */ /* 0x0003e20000100a00 */
[----:B------:R-:W-:Y:S01]  /*f4b0*/  LEA R26, P3, R110, R248, 0x2 ;  /* 0x000000f86e1a7211 */ /* 0x000fe200078610ff */
[----:B------:R-:W-:Y:S02]  /*f4c0*/  IMAD R112, R112, c[0x0][0x190], RZ ;  /* 0x0000640070707a24 */ /* 0x000fe400078e02ff */
[----:B------:R3:W-:Y:S01]  /*f4d0*/  STL.64 [R1+0xbe0], R24 ;  /* 0x000be01801007387 */ /* 0x0007e20000100a00 */
[----:B------:R-:W-:Y:S02]  /*f4e0*/  LEA.HI.X.SX32 R27, R110, R0, 0x2, P3 ;  /* 0x000000006e1b7211 */ /* 0x000fe400018f16ff */
[----:B-1----:R-:W-:-:S04]  /*f4f0*/  LEA R22, P2, R109, R248, 0x2 ;  /* 0x000000f86d167211 */ /* 0x002fc800078410ff */
[----:B------:R-:W-:Y:S02]  /*f500*/  LEA.HI.X.SX32 R23, R109, R0, 0x2, P2 ;  /* 0x000000006d177211 */ /* 0x000fe400010f16ff */
[----:B---3--:R-:W-:Y:S01]  /*f510*/  LEA R24, P2, R111, R248, 0x2 ;  /* 0x000000f86f187211 */ /* 0x008fe200078410ff */
[----:B------:R-:W-:Y:S01]  /*f520*/  STL.64 [R1+0xbc0], R168 ;  /* 0x000bc0a801007387 */ /* 0x000fe20000100a00 */
[----:B------:R-:W-:Y:S02]  /*f530*/  IMAD R113, R113, c[0x0][0x190], RZ ;  /* 0x0000640071717a24 */ /* 0x000fe400078e02ff */
[----:B------:R-:W-:Y:S01]  /*f540*/  LEA.HI.X.SX32 R25, R111, R0, 0x2, P2 ;  /* 0x000000006f197211 */ /* 0x000fe200010f16ff */
[----:B------:R-:W-:Y:S01]  /*f550*/  STL.64 [R1+0xbb8], R22 ;  /* 0x000bb81601007387 */ /* 0x000fe20000100a00 */
[----:B------:R-:W-:-:S03]  /*f560*/  IMAD R114, R114, c[0x0][0x190], RZ ;  /* 0x0000640072727a24 */ /* 0x000fc600078e02ff */
[----:B------:R1:W-:Y:S01]  /*f570*/  STL.64 [R1+0xbb0], R26 ;  /* 0x000bb01a01007387 */ /* 0x0003e20000100a00 */
[----:B------:R-:W-:-:S03]  /*f580*/  IMAD R115, R115, c[0x0][0x190], RZ ;  /* 0x0000640073737a24 */ /* 0x000fc600078e02ff */
[----:B------:R3:W-:Y:S01]  /*f590*/  STL.64 [R1+0xba8], R24 ;  /* 0x000ba81801007387 */ /* 0x0007e20000100a00 */
[----:B-1----:R-:W-:-:S04]  /*f5a0*/  LEA R26, P3, R112, R248, 0x2 ;  /* 0x000000f8701a7211 */ /* 0x002fc800078610ff */
[----:B------:R-:W-:Y:S02]  /*f5b0*/  LEA.HI.X.SX32 R27, R112, R0, 0x2, P3 ;  /* 0x00000000701b7211 */ /* 0x000fe400018f16ff */
[CC--:B---3--:R-:W-:Y:S02]  /*f5c0*/  LEA R24, P2, R113.reuse, R248.reuse, 0x2 ;  /* 0x000000f871187211 */ /* 0x0c8fe400078410ff */
[----:B------:R-:W-:Y:S01]  /*f5d0*/  LEA R28, P3, R114, R248, 0x2 ;  /* 0x000000f8721c7211 */ /* 0x000fe200078610ff */
[----:B------:R1:W-:Y:S01]  /*f5e0*/  STL.64 [R1+0xba0], R26 ;  /* 0x000ba01a01007387 */ /* 0x0003e20000100a00 */
[-C--:B------:R-:W-:Y:S01]  /*f5f0*/  LEA.HI.X.SX32 R25, R113, R0.reuse, 0x2, P2 ;  /* 0x0000000071197211 */ /* 0x080fe200010f16ff */
[----:B------:R-:W-:Y:S01]  /*f600*/  IMAD R116, R116, c[0x0][0x190], RZ ;  /* 0x0000640074747a24 */ /* 0x000fe200078e02ff */
[----:B------:R-:W-:Y:S01]  /*f610*/  LEA.HI.X.SX32 R29, R114, R0, 0x2, P3 ;  /* 0x00000000721d7211 */ /* 0x000fe200018f16ff */
[----:B------:R-:W-:Y:S02]  /*f620*/  IMAD R117, R117, c[0x0][0x190], RZ ;  /* 0x0000640075757a24 */ /* 0x000fe400078e02ff */
[----:B------:R-:W-:Y:S01]  /*f630*/  STL.64 [R1+0xb98], R24 ;  /* 0x000b981801007387 */ /* 0x000fe20000100a00 */
[----:B-1----:R-:W-:-:S03]  /*f640*/  LEA R26, P2, R115, R248, 0x2 ;  /* 0x000000f8731a7211 */ /* 0x002fc600078410ff */
[----:B------:R1:W-:Y:S01]  /*f650*/  STL.64 [R1+0xb90], R28 ;  /* 0x000b901c01007387 */ /* 0x0003e20000100a00 */
[----:B------:R-:W-:Y:S01]  /*f660*/  IMAD R118, R118, c[0x0][0x190], RZ ;  /* 0x0000640076767a24 */ /* 0x000fe200078e02ff */
[----:B------:R-:W-:Y:S01]  /*f670*/  LEA.HI.X.SX32 R27, R115, R0, 0x2, P2 ;  /* 0x00000000731b7211 */ /* 0x000fe200010f16ff */
[----:B------:R-:W-:-:S04]  /*f680*/  IMAD R119, R119, c[0x0][0x190], RZ ;  /* 0x0000640077777a24 */ /* 0x000fc800078e02ff */
[----:B------:R3:W-:Y:S01]  /*f690*/  STL.64 [R1+0xb88], R26 ;  /* 0x000b881a01007387 */ /* 0x0007e20000100a00 */
[----:B-1----:R-:W-:-:S04]  /*f6a0*/  LEA R28, P3, R116, R248, 0x2 ;  /* 0x000000f8741c7211 */ /* 0x002fc800078610ff */
[----:B------:R-:W-:Y:S02]  /*f6b0*/  LEA.HI.X.SX32 R29, R116, R0, 0x2, P3 ;  /* 0x00000000741d7211 */ /* 0x000fe400018f16ff */
[CC--:B------:R-:W-:Y:S02]  /*f6c0*/  LEA R30, P3, R118.reuse, R248.reuse, 0x2 ;  /* 0x000000f8761e7211 */ /* 0x0c0fe400078610ff */
[C---:B---3--:R-:W-:Y:S01]  /*f6d0*/  LEA R26, P2, R117.reuse, R248, 0x2 ;  /* 0x000000f8751a7211 */ /* 0x048fe200078410ff */
[----:B------:R1:W-:Y:S01]  /*f6e0*/  STL.64 [R1+0xb80], R28 ;  /* 0x000b801c01007387 */ /* 0x0003e20000100a00 */
[-C--:B------:R-:W-:Y:S02]  /*f6f0*/  LEA.HI.X.SX32 R31, R118, R0.reuse, 0x2, P3 ;  /* 0x00000000761f7211 */ /* 0x080fe400018f16ff */
[----:B------:R-:W-:Y:S01]  /*f700*/  LEA.HI.X.SX32 R27, R117, R0, 0x2, P2 ;  /* 0x00000000751b7211 */ /* 0x000fe200010f16ff */
[----:B------:R-:W-:Y:S02]  /*f710*/  IMAD R120, R120, c[0x0][0x190], RZ ;  /* 0x0000640078787a24 */ /* 0x000fe400078e02ff */
[----:B------:R-:W-:-:S02]  /*f720*/  IMAD R121, R121, c[0x0][0x190], RZ ;  /* 0x0000640079797a24 */ /* 0x000fc400078e02ff */
        /* <DEDUP_REMOVED lines=19> */
[----:B--2---:R-:W-:Y:S01]  /*f860*/  IMAD R126, R126, c[0x0][0x190], RZ ;  /* 0x000064007e7e7a24 */ /* 0x004fe200078e02ff */
[----:B------:R-:W-:-:S05]  /*f870*/  LEA.HI.X.SX32 R31, R123, R0, 0x2, P2 ;  /* 0x000000007b1f7211 */ /* 0x000fca00010f16ff */
[----:B------:R2:W-:Y:S01]  /*f880*/  STL.64 [R1+0xb48], R30 ;  /* 0x000b481e01007387 */ /* 0x0005e20000100a00 */
[----:B-1----:R-:W-:-:S04]  /*f890*/  LEA R32, P3, R124, R248, 0x2 ;  /* 0x000000f87c207211 */ /* 0x002fc800078610ff */
[----:B------:R-:W-:Y:S02]  /*f8a0*/  LEA.HI.X.SX32 R33, R124, R0, 0x2, P3 ;  /* 0x000000007c217211 */ /* 0x000fe400018f16ff */
[CC--:B------:R-:W-:Y:S02]  /*f8b0*/  LEA R34, P3, R126.reuse, R248.reuse, 0x2 ;  /* 0x000000f87e227211 */ /* 0x0c0fe400078610ff */
[----:B--2---:R-:W-:Y:S01]  /*f8c0*/  LEA R30, P2, R125, R248, 0x2 ;  /* 0x000000f87d1e7211 */ /* 0x004fe200078410ff */
[----:B------:R-:W-:Y:S01]  /*f8d0*/  IMAD R127, R127, c[0x0][0x190], RZ ;  /* 0x000064007f7f7a24 */ /* 0x000fe200078e02ff */
[-C--:B------:R-:W-:Y:S02]  /*f8e0*/  LEA.HI.X.SX32 R35, R126, R0.reuse, 0x2, P3 ;  /* 0x000000007e237211 */ /* 0x080fe400018f16ff */
[----:B------:R-:W-:Y:S01]  /*f8f0*/  LEA.HI.X.SX32 R31, R125, R0, 0x2, P2 ;  /* 0x000000007d1f7211 */ /* 0x000fe200010f16ff */
[----:B------:R-:W-:Y:S01]  /*f900*/  IMAD R128, R128, c[0x0][0x190], RZ ;  /* 0x0000640080807a24 */ /* 0x000fe200078e02ff */
[----:B------:R1:W-:Y:S04]  /*f910*/  STL.64 [R1+0xb40], R32 ;  /* 0x000b402001007387 */ /* 0x0003e80000100a00 */
[----:B------:R-:W-:Y:S04]  /*f920*/  STL.64 [R1+0xb38], R30 ;  /* 0x000b381e01007387 */ /* 0x000fe80000100a00 */
[----:B------:R2:W-:Y:S01]  /*f930*/  STL.64 [R1+0xb30], R34 ;  /* 0x000b302201007387 */ /* 0x0005e20000100a00 */
[----:B-1----:R-:W-:Y:S01]  /*f940*/  LEA R32, P2, R127, R248, 0x2 ;  /* 0x000000f87f207211 */ /* 0x002fe200078410ff */
[----:B------:R-:W-:-:S03]  /*f950*/  IMAD R129, R129, c[0x0][0x190], RZ ;  /* 0x0000640081817a24 */ /* 0x000fc600078e02ff */
[----:B------:R-:W-:Y:S02]  /*f960*/  LEA.HI.X.SX32 R33, R127, R0, 0x2, P2 ;  /* 0x000000007f217211 */ /* 0x000fe400010f16ff */
[----:B--2---:R-:W-:Y:S01]  /*f970*/  LEA R34, P3, R128, R248, 0x2 ;  /* 0x000000f880227211 */ /* 0x004fe200078610ff */
[----:B------:R-:W-:-:S03]  /*f980*/  IMAD R130, R130, c[0x0][0x190], RZ ;  /* 0x0000640082827a24 */ /* 0x000fc600078e02ff */
[----:B------:R-:W-:Y:S01]  /*f990*/  LEA.HI.X.SX32 R35, R128, R0, 0x2, P3 ;  /* 0x0000000080237211 */ /* 0x000fe200018f16ff */
[----:B------:R1:W-:Y:S01]  /*f9a0*/  STL.64 [R1+0xb28], R32 ;  /* 0x000b282001007387 */ /* 0x0003e20000100a00 */
[----:B------:R-:W-:Y:S02]  /*f9b0*/  IMAD R131, R131, c[0x0][0x190], RZ ;  /* 0x0000640083837a24 */ /* 0x000fe400078e02ff */
[----:B------:R-:W-:Y:S01]  /*f9c0*/  IMAD R132, R132, c[0x0][0x190], RZ ;  /* 0x0000640084847a24 */ /* 0x000fe200078e02ff */
[----:B------:R2:W-:Y:S01]  /*f9d0*/  STL.64 [R1+0xb20], R34 ;  /* 0x000b202201007387 */ /* 0x0005e20000100a00 */
[----:B------:R-:W-:Y:S01]  /*f9e0*/  IMAD R29, R188, c[0x0][0x190], RZ ;  /* 0x00006400bc1d7a24 */ /* 0x000fe200078e02ff */
[CC--:B-1----:R-:W-:Y:S02]  /*f9f0*/  LEA R32, P2, R129.reuse, R248.reuse, 0x2 ;  /* 0x000000f881207211 */ /* 0x0c2fe400078410ff */
[----:B--2---:R-:W-:Y:S02]  /*fa00*/  LEA R34, P3, R130, R248, 0x2 ;  /* 0x000000f882227211 */ /* 0x004fe400078610ff */
[----:B------:R-:W-:-:S02]  /*fa10*/  LEA.HI.X.SX32 R33, R129, R0, 0x2, P2 ;  /* 0x0000000081217211 */ /* 0x000fc400010f16ff */
[----:B------:R-:W-:Y:S02]  /*fa20*/  LEA R188, P2, R131, R248, 0x2 ;  /* 0x000000f883bc7211 */ /* 0x000fe400078410ff */
[----:B------:R-:W-:Y:S02]  /*fa30*/  LEA.HI.X.SX32 R35, R130, R0, 0x2, P3 ;  /* 0x0000000082237211 */ /* 0x000fe400018f16ff */
[C---:B------:R-:W-:Y:S01]  /*fa40*/  LEA R36, P3, R132.reuse, R248, 0x2 ;  /* 0x000000f884247211 */ /* 0x040fe200078610ff */
[----:B------:R-:W-:Y:S01]  /*fa50*/  IMAD R30, R189, c[0x0][0x190], RZ ;  /* 0x00006400bd1e7a24 */ /* 0x000fe200078e02ff */
[-C--:B------:R-:W-:Y:S01]  /*fa60*/  LEA.HI.X.SX32 R189, R131, R0.reuse, 0x2, P2 ;  /* 0x0000000083bd7211 */ /* 0x080fe200010f16ff */
[----:B------:R-:W-:Y:S01]  /*fa70*/  IMAD R133, R133, c[0x0][0x190], RZ ;  /* 0x0000640085857a24 */ /* 0x000fe200078e02ff */
[----:B------:R-:W-:Y:S01]  /*fa80*/  LEA.HI.X.SX32 R37, R132, R0, 0x2, P3 ;  /* 0x0000000084257211 */ /* 0x000fe200018f16ff */
[----:B------:R-:W-:Y:S01]  /*fa90*/  IMAD R134, R134, c[0x0][0x190], RZ ;  /* 0x0000640086867a24 */ /* 0x000fe200078e02ff */
[----:B------:R-:W-:Y:S01]  /*faa0*/  STL.64 [R1+0xb18], R32 ;  /* 0x000b182001007387 */ /* 0x000fe20000100a00 */
[----:B------:R-:W-:-:S03]  /*fab0*/  IMAD R135, R135, c[0x0][0x190], RZ ;  /* 0x0000640087877a24 */ /* 0x000fc600078e02ff */
[----:B------:R1:W-:Y:S01]  /*fac0*/  STL.64 [R1+0xb10], R34 ;  /* 0x000b102201007387 */ /* 0x0003e20000100a00 */
[----:B----4-:R-:W-:-:S03]  /*fad0*/  IMAD R136, R136, c[0x0][0x190], RZ ;  /* 0x0000640088887a24 */ /* 0x010fc600078e02ff */
[----:B------:R-:W-:Y:S04]  /*fae0*/  STL.64 [R1+0xb08], R188 ;  /* 0x000b08bc01007387 */ /* 0x000fe80000100a00 */
[----:B------:R2:W-:Y:S01]  /*faf0*/  STL.64 [R1+0xb00], R36 ;  /* 0x000b002401007387 */ /* 0x0005e20000100a00 */
[----:B-1----:R-:W-:Y:S01]  /*fb00*/  LEA R34, P2, R133, R248, 0x2 ;  /* 0x000000f885227211 */ /* 0x002fe200078410ff */
[----:B------:R-:W-:-:S03]  /*fb10*/  IMAD R27, R186, c[0x0][0x190], RZ ;  /* 0x00006400ba1b7a24 */ /* 0x000fc600078e02ff */
[----:B------:R-:W-:Y:S02]  /*fb20*/  LEA.HI.X.SX32 R35, R133, R0, 0x2, P2 ;  /* 0x0000000085237211 */ /* 0x000fe400010f16ff */
[CC--:B--2---:R-:W-:Y:S02]  /*fb30*/  LEA R36, P3, R134.reuse, R248.reuse, 0x2 ;  /* 0x000000f886247211 */ /* 0x0c4fe400078610ff */
        /* <DEDUP_REMOVED lines=8> */
[----:B------:R-:W-:Y:S04]  /*fbc0*/  STL.64 [R1+0xaf8], R34 ;  /* 0x000af82201007387 */ /* 0x000fe80000100a00 */
        /* <DEDUP_REMOVED lines=9> */
[----:B------:R-:W-:Y:S01]  /*fc60*/  IMAD R25, R184, c[0x0][0x190], RZ ;  /* 0x00006400b8197a24 */ /* 0x000fe200078e02ff */
[----:B------:R-:W-:Y:S01]  /*fc70*/  STL.64 [R1+0xad8], R36 ;  /* 0x000ad82401007387 */ /* 0x000fe20000100a00 */
[----:B------:R-:W-:-:S03]  /*fc80*/  LEA R184, P2, R139, R248, 0x2 ;  /* 0x000000f88bb87211 */ /* 0x000fc600078410ff */
[----:B------:R1:W-:Y:S01]  /*fc90*/  STL.64 [R1+0xad0], R38 ;  /* 0x000ad02601007387 */ /* 0x0003e20000100a00 */
[----:B------:R-:W-:Y:S01]  /*fca0*/  IMAD R26, R185, c[0x0][0x190], RZ ;  /* 0x00006400b91a7a24 */ /* 0x000fe200078e02ff */
[----:B------:R-:W-:Y:S01]  /*fcb0*/  LEA.HI.X.SX32 R185, R139, R0, 0x2, P2 ;  /* 0x000000008bb97211 */ /* 0x000fe200010f16ff */
[----:B------:R-:W-:Y:S02]  /*fcc0*/  IMAD R141, R141, c[0x0][0x190], RZ ;  /* 0x000064008d8d7a24 */ /* 0x000fe400078e02ff */
[----:B------:R-:W-:Y:S01]  /*fcd0*/  IMAD R142, R142, c[0x0][0x190], RZ ;  /* 0x000064008e8e7a24 */ /* 0x000fe200078e02ff */
[----:B-1----:R-:W-:-:S04]  /*fce0*/  LEA R38, P3, R140, R248, 0x2 ;  /* 0x000000f88c267211 */ /* 0x002fc800078610ff */
[----:B------:R-:W-:Y:S01]  /*fcf0*/  LEA.HI.X.SX32 R39, R140, R0, 0x2, P3 ;  /* 0x000000008c277211 */ /* 0x000fe200018f16ff */
[----:B------:R-:W-:Y:S01]  /*fd00*/  STL.64 [R1+0xa88], R184 ;  /* 0x000a88b801007387 */ /* 0x000fe20000100a00 */
[----:B------:R-:W-:-:S03]  /*fd10*/  LEA R40, P2, R141, R248, 0x2 ;  /* 0x000000f88d287211 */ /* 0x000fc600078410ff */
[----:B------:R1:W-:Y:S01]  /*fd20*/  STL.64 [R1+0xa58], R38 ;  /* 0x000a582601007387 */ /* 0x0003e20000100a00 */
[----:B------:R-:W-:Y:S01]  /*fd30*/  LEA.HI.X.SX32 R41, R141, R0, 0x2, P2 ;  /* 0x000000008d297211 */ /* 0x000fe200010f16ff */
[----:B------:R-:W-:Y:S02]  /*fd40*/  IMAD R143, R143, c[0x0][0x190], RZ ;  /* 0x000064008f8f7a24 */ /* 0x000fe400078e02ff */
[----:B------:R-:W-:Y:S01]  /*fd50*/  IMAD R144, R144, c[0x0][0x190], RZ ;  /* 0x0000640090907a24 */ /* 0x000fe200078e02ff */
[----:B-1----:R-:W-:-:S04]  /*fd60*/  LEA R38, P3, R142, R248, 0x2 ;  /* 0x000000f88e267211 */ /* 0x002fc800078610ff */
        /* <DEDUP_REMOVED lines=39> */
[----:B------:R-:W-:Y:S01]  /*ffe0*/  LEA R178, P2, R151, R248, 0x2 ;  /* 0x000000f897b27211 */ /* 0x000fe200078410ff */
[----:B------:R-:W-:Y:S02]  /*fff0*/  IMAD R153, R153, c[0x0][0x190], RZ ;  /* 0x0000640099997a24 */ /* 0x000fe400078e02ff */
[----:B------:R1:W-:Y:S01]  /*10000*/  STL.64 [R1+0x8d8], R38 ;  /* 0x0008d82601007387 */ /* 0x0003e20000100a00 */
[----:B------:R-:W-:Y:S01]  /*10010*/  IMAD R20, R179, c[0x0][0x190], RZ ;  /* 0x00006400b3147a24 */ /* 0x000fe200078e02ff */
[----:B------:R-:W-:Y:S01]  /*10020*/  LEA.HI.X.SX32 R179, R151, R0, 0x2, P2 ;  /* 0x0000000097b37211 */ /* 0x000fe200010f16ff */
[----:B------:R-:W-:Y:S01]  /*10030*/  IMAD R154, R154, c[0x0][0x190], RZ ;  /* 0x000064009a9a7a24 */ /* 0x000fe200078e02ff */
[----:B------:R-:W-:-:S02]  /*10040*/  LEA R48, P2, R153, R248, 0x2 ;  /* 0x000000f899307211 */ /* 0x000fc400078410ff */
[----:B-1----:R-:W-:-:S04]  /*10050*/  LEA R38, P3, R152, R248, 0x2 ;  /* 0x000000f898267211 */ /* 0x002fc800078610ff */
[-C--:B------:R-:W-:Y:S01]  /*10060*/  LEA.HI.X.SX32 R39, R152, R0.reuse, 0x2, P3 ;  /* 0x0000000098277211 */ /* 0x080fe200018f16ff */
[----:B------:R-:W-:Y:S01]  /*10070*/  STL.64 [R1+0x8d0], R178 ;  /* 0x0008d0b201007387 */ /* 0x000fe20000100a00 */
[----:B------:R-:W-:Y:S01]  /*10080*/  IMAD R155, R155, c[0x0][0x190], RZ ;  /* 0x000064009b9b7a24 */ /* 0x000fe200078e02ff */
[----:B------:R-:W-:Y:S01]  /*10090*/  LEA.HI.X.SX32 R49, R153, R0, 0x2, P2 ;  /* 0x0000000099317211 */ /* 0x000fe200010f16ff */
[----:B------:R-:W-:Y:S01]  /*100a0*/  IMAD R156, R156, c[0x0][0x190], RZ ;  /* 0x000064009c9c7a24 */ /* 0x000fe200078e02ff */
[----:B------:R1:W-:Y:S01]  /*100b0*/  STL.64 [R1+0x8c8], R38 ;  /* 0x0008c82601007387 */ /* 0x0003e20000100a00 */
[----:B------:R-:W-:Y:S01]  /*100c0*/  IMAD R17, R176, c[0x0][0x190], RZ ;  /* 0x00006400b0117a24 */ /* 0x000fe200078e02ff */
[-C--:B------:R-:W-:Y:S02]  /*100d0*/  LEA R176, P2, R155, R248.reuse, 0x2 ;  /* 0x000000f89bb07211 */ /* 0x080fe400078410ff */
[----:B------:R2:W-:Y:S01]  /*100e0*/  STL.64 [R1+0x8c0], R48 ;  /* 0x0008c03001007387 */ /* 0x0005e20000100a00 */
[----:B------:R-:W-:Y:S01]  /*100f0*/  IMAD R18, R177, c[0x0][0x190], RZ ;  /* 0x00006400b1127a24 */ /* 0x000fe200078e02ff */
[----:B-1----:R-:W-:-:S04]  /*10100*/  LEA R38, P3, R154, R248, 0x2 ;  /* 0x000000f89a267211 */ /* 0x002fc800078610ff */
[----:B------:R-:W-:Y:S02]  /*10110*/  LEA.HI.X.SX32 R39, R154, R0, 0x2, P3 ;  /* 0x000000009a277211 */ /* 0x000fe400018f16ff */
[----:B--2---:R-:W-:Y:S01]  /*10120*/  LEA R48, P3, R156, R248, 0x2 ;  /* 0x000000f89c307211 */ /* 0x004fe200078610ff */
[----:B------:R-:W-:Y:S01]  /*10130*/  IMAD R157, R157, c[0x0][0x190], RZ ;  /* 0x000064009d9d7a24 */ /* 0x000fe200078e02ff */
[-C--:B------:R-:W-:Y:S01]  /*10140*/  LEA.HI.X.SX32 R177, R155, R0.reuse, 0x2, P2 ;  /* 0x000000009bb17211 */ /* 0x080fe200010f16ff */
[----:B------:R-:W-:Y:S01]  /*10150*/  IMAD R158, R158, c[0x0][0x190], RZ ;  /* 0x000064009e9e7a24 */ /* 0x000fe200078e02ff */
[----:B------:R-:W-:Y:S01]  /*10160*/  LEA.HI.X.SX32 R49, R156, R0, 0x2, P3 ;  /* 0x000000009c317211 */ /* 0x000fe200018f16ff */
[----:B------:R-:W-:Y:S01]  /*10170*/  STL.64 [R1+0x8b8], R38 ;  /* 0x0008b82601007387 */ /* 0x000fe20000100a00 */
[----:B------:R-:W-:-:S03]  /*10180*/  LEA R50, P2, R157, R248, 0x2 ;  /* 0x000000f89d327211 */ /* 0x000fc600078410ff */
[----:B------:R-:W-:Y:S04]  /*10190*/  STL.64 [R1+0x8b0], R176 ;  /* 0x0008b0b001007387 */ /* 0x000fe80000100a00 */
        /* <DEDUP_REMOVED lines=11> */
[----:B------:R-:W-:Y:S02]  /*10250*/  LEA.HI.X.SX32 R175, R159, R0, 0x2, P2 ;  /* 0x000000009faf7211 */ /* 0x000fe400010f16ff */
[-C--:B-1----:R-:W-:Y:S02]  /*10260*/  LEA R48, P3, R160, R248.reuse, 0x2 ;  /* 0x000000f8a0307211 */ /* 0x082fe400078610ff */
[----:B------:R-:W-:Y:S02]  /*10270*/  LEA R50, P2, R16, R248, 0x2 ;  /* 0x000000f810327211 */ /* 0x000fe400078410ff */
[-C--:B------:R-:W-:Y:S01]  /*10280*/  LEA.HI.X.SX32 R49, R160, R0.reuse, 0x2, P3 ;  /* 0x00000000a0317211 */ /* 0x080fe200018f16ff */
[----:B------:R-:W-:Y:S01]  /*10290*/  STL.64 [R1+0x890], R174 ;  /* 0x000890ae01007387 */ /* 0x000fe20000100a00 */
[----:B------:R-:W-:-:S03]  /*102a0*/  LEA.HI.X.SX32 R51, R16, R0, 0x2, P2 ;  /* 0x0000000010337211 */ /* 0x000fc600010f16ff */
[----:B------:R1:W-:Y:S01]  /*102b0*/  STL.64 [R1+0x878], R48 ;  /* 0x0008783001007387 */ /* 0x0003e20000100a00 */
[----:B------:R-:W-:Y:S01]  /*102c0*/  IMAD R12, R167, c[0x0][0x190], RZ ;  /* 0x00006400a70c7a24 */ /* 0x000fe200078e02ff */
[-C--:B------:R-:W-:Y:S01]  /*102d0*/  LEA R158, P2, R14, R248.reuse, 0x2 ;  /* 0x000000f80e9e7211 */ /* 0x080fe200078410ff */
[----:B------:R-:W-:Y:S01]  /*102e0*/  IMAD R11, R166, c[0x0][0x190], RZ ;  /* 0x00006400a60b7a24 */ /* 0x000fe200078e02ff */
[----:B------:R2:W-:Y:S01]  /*102f0*/  STL.64 [R1+0x870], R50 ;  /* 0x0008703201007387 */ /* 0x0005e20000100a00 */
[----:B-1----:R-:W-:-:S04]  /*10300*/  LEA R48, P3, R15, R248, 0x2 ;  /* 0x000000f80f307211 */ /* 0x002fc800078610ff */
[----:B------:R-:W-:Y:S02]  /*10310*/  LEA.HI.X.SX32 R49, R15, R0, 0x2, P3 ;  /* 0x000000000f317211 */ /* 0x000fe400018f16ff */
[C---:B--2---:R-:W-:Y:S02]  /*10320*/  LEA R50, P3, R13.reuse, R248, 0x2 ;  /* 0x000000f80d327211 */ /* 0x044fe400078610ff */
[-C--:B------:R-:W-:Y:S01]  /*10330*/  LEA.HI.X.SX32 R159, R14, R0.reuse, 0x2, P2 ;  /* 0x000000000e9f7211 */ /* 0x080fe200010f16ff */
[----:B------:R1:W-:Y:S01]  /*10340*/  STL.64 [R1+0x868], R48 ;  /* 0x0008683001007387 */ /* 0x0003e20000100a00 */
[----:B------:R-:W-:Y:S02]  /*10350*/  LEA.HI.X.SX32 R51, R13, R0, 0x2, P3 ;  /* 0x000000000d337211 */ /* 0x000fe400018f16ff */
[----:B------:R-:W-:Y:S01]  /*10360*/  LEA R14, P3, R11, R248, 0x2 ;  /* 0x000000f80b0e7211 */ /* 0x000fe200078610ff */
[----:B------:R-:W-:Y:S01]  /*10370*/  IMAD R10, R162, c[0x0][0x190], RZ ;  /* 0x00006400a20a7a24 */ /* 0x000fe200078e02ff */
[----:B------:R-:W-:Y:S01]  /*10380*/  STL.64 [R1+0x860], R158 ;  /* 0x0008609e01007387 */ /* 0x000fe20000100a00 */
[----:B------:R-:W-:Y:S01]  /*10390*/  IMAD R9, R165, c[0x0][0x190], RZ ;  /* 0x00006400a5097a24 */ /* 0x000fe200078e02ff */
[----:B------:R-:W-:-:S02]  /*103a0*/  LEA.HI.X.SX32 R15, R11, R0, 0x2, P3 ;  /* 0x000000000b0f7211 */ /* 0x000fc400018f16ff */
[----:B-1----:R-:W-:-:S04]  /*103b0*/  LEA R48, P2, R12, R248, 0x2 ;  /* 0x000000f80c307211 */ /* 0x002fc800078410ff */
[----:B------:R-:W-:Y:S01]  /*103c0*/  LEA.HI.X.SX32 R49, R12, R0, 0x2, P2 ;  /* 0x000000000c317211 */ /* 0x000fe200010f16ff */
[----:B------:R-:W-:Y:S01]  /*103d0*/  STL.64 [R1+0x788], R50 ;  /* 0x0007883201007387 */ /* 0x000fe20000100a00 */
[----:B------:R-:W-:Y:S01]  /*103e0*/  IMAD R8, R164, c[0x0][0x190], RZ ;  /* 0x00006400a4087a24 */ /* 0x000fe200078e02ff */
[----:B------:R-:W-:Y:S02]  /*103f0*/  LEA R156, P2, R10, R248, 0x2 ;  /* 0x000000f80a9c7211 */ /* 0x000fe400078410ff */
[----:B------:R-:W-:Y:S01]  /*10400*/  STL.64 [R1+0x780], R48 ;  /* 0x0007803001007387 */ /* 0x000fe20000100a00 */
[----:B------:R-:W-:-:S03]  /*10410*/  IMAD R7, R163, c[0x0][0x190], RZ ;  /* 0x00006400a3077a24 */ /* 0x000fc600078e02ff */
[----:B------:R1:W-:Y:S01]  /*10420*/  STL.64 [R1+0x778], R14 ;  /* 0x0007780e01007387 */ /* 0x0003e20000100a00 */
[----:B------:R-:W-:Y:S02]  /*10430*/  LEA.HI.X.SX32 R157, R10, R0, 0x2, P2 ;  /* 0x000000000a9d7211 */ /* 0x000fe400010f16ff */
[-C--:B------:R-:W-:Y:S01]  /*10440*/  LEA R12, P2, R8, R248.reuse, 0x2 ;  /* 0x000000f8080c7211 */ /* 0x080fe200078410ff */
[----:B------:R-:W-:Y:S01]  /*10450*/  IMAD R6, R161, c[0x0][0x190], RZ ;  /* 0x00006400a1067a24 */ /* 0x000fe200078e02ff */
[----:B-1----:R-:W-:-:S04]  /*10460*/  LEA R14, P3, R9, R248, 0x2 ;  /* 0x000000f8090e7211 */ /* 0x002fc800078610ff */
[----:B------:R-:W-:Y:S02]  /*10470*/  LEA.HI.X.SX32 R15, R9, R0, 0x2, P3 ;  /* 0x00000000090f7211 */ /* 0x000fe400018f16ff */
[----:B------:R-:W-:Y:S02]  /*10480*/  LEA R10, P3, R7, R248, 0x2 ;  /* 0x000000f8070a7211 */ /* 0x000fe400078610ff */
[-C--:B------:R-:W-:Y:S01]  /*10490*/  LEA.HI.X.SX32 R13, R8, R0.reuse, 0x2, P2 ;  /* 0x00000000080d7211 */ /* 0x080fe200010f16ff */
[----:B------:R-:W-:Y:S01]  /*104a0*/  IMAD R5, R249, c[0x0][0x190], RZ ;  /* 0x00006400f9057a24 */ /* 0x000fe200078e02ff */
[----:B------:R-:W-:Y:S01]  /*104b0*/  LEA.HI.X.SX32 R11, R7, R0, 0x2, P3 ;  /* 0x00000000070b7211 */ /* 0x000fe200018f16ff */
[----:B------:R-:W-:Y:S01]  /*104c0*/  STL.64 [R1+0x770], R156 ;  /* 0x0007709c01007387 */ /* 0x000fe20000100a00 */
[----:B------:R-:W-:-:S03]  /*104d0*/  LEA R154, P2, R6, R248, 0x2 ;  /* 0x000000f8069a7211 */ /* 0x000fc600078410ff */
[----:B------:R-:W-:Y:S01]  /*104e0*/  STL.64 [R1+0x758], R14 ;  /* 0x0007580e01007387 */ /* 0x000fe20000100a00 */
[----:B------:R-:W-:-:S03]  /*104f0*/  LEA.HI.X.SX32 R155, R6, R0, 0x2, P2 ;  /* 0x00000000069b7211 */ /* 0x000fc600010f16ff */
[----:B------:R-:W-:Y:S01]  /*10500*/  STL.64 [R1+0x750], R12 ;  /* 0x0007500c01007387 */ /* 0x000fe20000100a00 */
[----:B------:R-:W-:-:S03]  /*10510*/  LEA R8, P2, R4, R248, 0x2 ;  /* 0x000000f804087211 */ /* 0x000fc600078410ff */
[----:B------:R1:W-:Y:S01]  /*10520*/  STL.64 [R1+0x748], R10 ;  /* 0x0007480a01007387 */ /* 0x0003e20000100a00 */
[----:B------:R-:W-:Y:S02]  /*10530*/  LEA.HI.X.SX32 R9, R4, R0, 0x2, P2 ;  /* 0x0000000004097211 */ /* 0x000fe400010f16ff */
[-C--:B------:R-:W-:Y:S02]  /*10540*/  LEA R152, P2, R2, R248.reuse, 0x2 ;  /* 0x000000f802987211 */ /* 0x080fe400078410ff */
[----:B-1----:R-:W-:-:S04]  /*10550*/  LEA R10, P3, R5, R248, 0x2 ;  /* 0x000000f8050a7211 */ /* 0x002fc800078610ff */
[----:B------:R-:W-:Y:S02]  /*10560*/  LEA.HI.X.SX32 R11, R5, R0, 0x2, P3 ;  /* 0x00000000050b7211 */ /* 0x000fe400018f16ff */
[C---:B------:R-:W-:Y:S01]  /*10570*/  LEA R6, P3, R3.reuse, R248, 0x2 ;  /* 0x000000f803067211 */ /* 0x040fe200078610ff */
[----:B------:R-:W-:Y:S01]  /*10580*/  STL.64 [R1+0x740], R154 ;  /* 0x0007409a01007387 */ /* 0x000fe20000100a00 */
[-C--:B------:R-:W-:Y:S02]  /*10590*/  LEA.HI.X.SX32 R153, R2, R0.reuse, 0x2, P2 ;  /* 0x0000000002997211 */ /* 0x080fe400010f16ff */
[----:B------:R-:W-:Y:S01]  /*105a0*/  LEA.HI.X.SX32 R7, R3, R0, 0x2, P3 ;  /* 0x0000000003077211 */ /* 0x000fe200018f16ff */
[----:B------:R-:W-:Y:S01]  /*105b0*/  STL.64 [R1+0x738], R10 ;  /* 0x0007380a01007387 */ /* 0x000fe20000100a00 */
[----:B------:R-:W-:-:S03]  /*105c0*/  LEA R4, P2, R18, R248, 0x2 ;  /* 0x000000f812047211 */ /* 0x000fc600078410ff */
[----:B------:R-:W-:Y:S01]  /*105d0*/  STL.64 [R1+0x730], R8 ;  /* 0x0007300801007387 */ /* 0x000fe20000100a00 */
[----:B------:R-:W-:-:S03]  /*105e0*/  LEA.HI.X.SX32 R5, R18, R0, 0x2, P2 ;  /* 0x0000000012057211 */ /* 0x000fc600010f16ff */
[----:B------:R1:W-:Y:S01]  /*105f0*/  STL.64 [R1+0x728], R6 ;  /* 0x0007280601007387 */ /* 0x0003e20000100a00 */
[----:B------:R-:W-:-:S04]  /*10600*/  LEA R2, P2, R20, R248, 0x2 ;  /* 0x000000f814027211 */ /* 0x000fc800078410ff */
[----:B------:R-:W-:Y:S02]  /*10610*/  LEA.HI.X.SX32 R3, R20, R0, 0x2, P2 ;  /* 0x0000000014037211 */ /* 0x000fe400010f16ff */
[----:B-1----:R-:W-:-:S04]  /*10620*/  LEA R6, P3, R17, R248, 0x2 ;  /* 0x000000f811067211 */ /* 0x002fc800078610ff */
[----:B------:R-:W-:Y:S01]  /*10630*/  LEA.HI.X.SX32 R7, R17, R0, 0x2, P3 ;  /* 0x0000000011077211 */ /* 0x000fe200018f16ff */
[----:B------:R-:W-:Y:S01]  /*10640*/  STL.64 [R1+0x720], R152 ;  /* 0x0007209801007387 */ /* 0x000fe20000100a00 */
[----:B------:R-:W-:Y:S01]  /*10650*/  IMAD R41, R202, c[0x0][0x190], RZ ;  /* 0x00006400ca297a24 */ /* 0x000fe200078e02ff */
[----:B------:R-:W-:Y:S02]  /*10660*/  LEA R202, P3, R19, R248, 0x2 ;  /* 0x000000f813ca7211 */ /* 0x000fe400078610ff */
[----:B------:R-:W-:Y:S04]  /*10670*/  STL.64 [R1+0x718], R6 ;  /* 0x0007180601007387 */ /* 0x000fe80000100a00 */
[----:B------:R-:W-:Y:S01]  /*10680*/  STL.64 [R1+0x710], R4 ;  /* 0x0007100401007387 */ /* 0x000fe20000100a00 */
[----:B------:R-:W-:-:S03]  /*10690*/  IMAD R40, R203, c[0x0][0x190], RZ ;  /* 0x00006400cb287a24 */ /* 0x000fc600078e02ff */
[----:B------:R1:W-:Y:S01]  /*106a0*/  STL.64 [R1+0x6f0], R2 ;  /* 0x0006f00201007387 */ /* 0x0003e20000100a00 */
[----:B------:R-:W-:Y:S02]  /*106b0*/  LEA.HI.X.SX32 R203, R19, R0, 0x2, P3 ;  /* 0x0000000013cb7211 */ /* 0x000fe400018f16ff */
[----:B-1----:R-:W-:-:S04]  /*106c0*/  LEA R2, P2, R22, R248, 0x2 ;  /* 0x000000f816027211 */ /* 0x002fc800078410ff */
[----:B------:R-:W-:Y:S01]  /*106d0*/  LEA.HI.X.SX32 R3, R22, R0, 0x2, P2 ;  /* 0x0000000016037211 */ /* 0x000fe200010f16ff */
[----:B------:R-:W-:Y:S01]  /*106e0*/  STL.64 [R1+0x6f8], R202 ;  /* 0x0006f8ca01007387 */ /* 0x000fe20000100a00 */
[----:B------:R-:W-:-:S03]  /*106f0*/  LEA R4, P3, R21, R248, 0x2 ;  /* 0x000000f815047211 */ /* 0x000fc600078610ff */
[----:B------:R1:W-:Y:S01]  /*10700*/  STL.64 [R1+0x6e0], R2 ;  /* 0x0006e00201007387 */ /* 0x0003e20000100a00 */
[----:B------:R-:W-:Y:S01]  /*10710*/  LEA.HI.X.SX32 R5, R21, R0, 0x2, P3 ;  /* 0x0000000015057211 */ /* 0x000fe200018f16ff */
[----:B------:R-:W-:Y:S01]  /*10720*/  IMAD R43, R200, c[0x0][0x190], RZ ;  /* 0x00006400c82b7a24 */ /* 0x000fe200078e02ff */
[-C--:B------:R-:W-:Y:S02]  /*10730*/  LEA R200, P3, R23, R248.reuse, 0x2 ;  /* 0x000000f817c87211 */ /* 0x080fe400078610ff */
[----:B-1----:R-:W-:-:S04]  /*10740*/  LEA R2, P2, R24, R248, 0x2 ;  /* 0x000000f818027211 */ /* 0x002fc800078410ff */
[----:B------:R-:W-:Y:S01]  /*10750*/  LEA.HI.X.SX32 R3, R24, R0, 0x2, P2 ;  /* 0x0000000018037211 */ /* 0x000fe200010f16ff */
        /* <DEDUP_REMOVED lines=17> */
[----:B------:R-:W-:Y:S01]  /*10870*/  LEA.HI.X.SX32 R199, R27, R0, 0x2, P3 ;  /* 0x000000001bc77211 */ /* 0x000fe200018f16ff */
        /* <DEDUP_REMOVED lines=32> */
[CC--:B-1----:R-:W-:Y:S02]  /*10a80*/  LEA R2, P2, R46.reuse, R248.reuse, 0x2 ;  /* 0x000000f82e027211 */ /* 0x0c2fe400078410ff */
[C---:B------:R-:W-:Y:S02]  /*10a90*/  LEA R4, P3, R37.reuse, R248, 0x2 ;  /* 0x000000f825047211 */ /* 0x040fe400078610ff */
[-C--:B------:R-:W-:Y:S01]  /*10aa0*/  LEA.HI.X.SX32 R3, R46, R0.reuse, 0x2, P2 ;  /* 0x000000002e037211 */ /* 0x080fe200010f16ff */
[----:B------:R-:W-:Y:S01]  /*10ab0*/  STL.64 [R1+0x468], R192 ;  /* 0x000468c001007387 */ /* 0x000fe20000100a00 */
[----:B------:R-:W-:Y:S02]  /*10ac0*/  LEA.HI.X.SX32 R5, R37, R0, 0x2, P3 ;  /* 0x0000000025057211 */ /* 0x000fe400018f16ff */
[C---:B------:R-:W-:Y:S01]  /*10ad0*/  LEA R190, P3, R45.reuse, R248, 0x2 ;  /* 0x000000f82dbe7211 */ /* 0x040fe200078610ff */
[----:B------:R1:W-:Y:S03]  /*10ae0*/  STL.64 [R1+0x450], R2 ;  /* 0x0004500201007387 */ /* 0x0003e60000100a00 */
[----:B------:R-:W-:-:S02]  /*10af0*/  LEA.HI.X.SX32 R191, R45, R0, 0x2, P3 ;  /* 0x000000002dbf7211 */ /* 0x000fc400018f16ff */
[-C--:B------:R-:W-:Y:S02]  /*10b00*/  LEA R18, P3, R43, R248.reuse, 0x2 ;  /* 0x000000f82b127211 */ /* 0x080fe400078610ff */
[----:B-1----:R-:W-:-:S04]  /*10b10*/  LEA R2, P2, R44, R248, 0x2 ;  /* 0x000000f82c027211 */ /* 0x002fc800078410ff */
[-C--:B------:R-:W-:Y:S01]  /*10b20*/  LEA.HI.X.SX32 R3, R44, R0.reuse, 0x2, P2 ;  /* 0x000000002c037211 */ /* 0x080fe200010f16ff */
[----:B------:R-:W-:Y:S01]  /*10b30*/  STL.64 [R1+0x458], R4 ;  /* 0x0004580401007387 */ /* 0x000fe20000100a00 */
[----:B------:R-:W-:-:S03]  /*10b40*/  LEA.HI.X.SX32 R19, R43, R0, 0x2, P3 ;  /* 0x000000002b137211 */ /* 0x000fc600018f16ff */
[----:B------:R1:W-:Y:S04]  /*10b50*/  STL.64 [R1+0x440], R2 ;  /* 0x0004400201007387 */ /* 0x0003e80000100a00 */
[----:B------:R-:W-:Y:S04]  /*10b60*/  STL.64 [R1+0x448], R190 ;  /* 0x000448be01007387 */ /* 0x000fe80000100a00 */
[----:B------:R2:W-:Y:S01]  /*10b70*/  STL.64 [R1+0x438], R18 ;  /* 0x0004381201007387 */ /* 0x0005e20000100a00 */
[----:B-1----:R-:W-:-:S04]  /*10b80*/  LEA R2, P2, R42, R248, 0x2 ;  /* 0x000000f82a027211 */ /* 0x002fc800078410ff */
[----:B------:R-:W-:Y:S02]  /*10b90*/  LEA.HI.X.SX32 R3, R42, R0, 0x2, P2 ;  /* 0x000000002a037211 */ /* 0x000fe400010f16ff */
[----:B--2---:R-:W-:Y:S01]  /*10ba0*/  LEA R18, P3, R41, R248, 0x2 ;  /* 0x000000f829127211 */ /* 0x004fe200078610ff */
[----:B------:R-:W-:Y:S02]  /*10bb0*/  IMAD R39, R204, c[0x0][0x190], RZ ;  /* 0x00006400cc277a24 */ /* 0x000fe400078e02ff */
[----:B------:R1:W-:Y:S01]  /*10bc0*/  STL.64 [R1+0x430], R2 ;  /* 0x0004300201007387 */ /* 0x0003e20000100a00 */
[----:B------:R-:W-:Y:S01]  /*10bd0*/  IMAD R38, R205, c[0x0][0x190], RZ ;  /* 0x00006400cd267a24 */ /* 0x000fe200078e02ff */
[----:B------:R-:W-:Y:S02]  /*10be0*/  LEA.HI.X.SX32 R19, R41, R0, 0x2, P3 ;  /* 0x0000000029137211 */ /* 0x000fe400018f16ff */
[----:B------:R-:W-:-:S03]  /*10bf0*/  LEA R20, P3, R39, R248, 0x2 ;  /* 0x000000f827147211 */ /* 0x000fc600078610ff */
[----:B------:R2:W-:Y:S01]  /*10c00*/  STL.64 [R1+0x428], R18 ;  /* 0x0004281201007387 */ /* 0x0005e20000100a00 */
        /* <DEDUP_REMOVED lines=8> */
[----:B------:R-:W-:-:S03]  /*10c90*/  IMAD R53, R208, c[0x0][0x190], RZ ;  /* 0x00006400d0357a24 */ /* 0x000fc600078e02ff */
[----:B------:R1:W-:Y:S04]  /*10ca0*/  STL.64 [R1+0x418], R20 ;  /* 0x0004181401007387 */ /* 0x0003e80000100a00 */
[----:B------:R2:W-:Y:S01]  /*10cb0*/  STL.64 [R1+0x410], R18 ;  /* 0x0004101201007387 */ /* 0x0005e20000100a00 */
[----:B------:R-:W-:Y:S01]  /*10cc0*/  IMAD R52, R209, c[0x0][0x190], RZ ;  /* 0x00006400d1347a24 */ /* 0x000fe200078e02ff */
[CC--:B-1----:R-:W-:Y:S02]  /*10cd0*/  LEA R20, P3, R55.reuse, R248.reuse, 0x2 ;  /* 0x000000f837147211 */ /* 0x0c2fe400078610ff */
[----:B--2---:R-:W-:Y:S02]  /*10ce0*/  LEA R18, P2, R54, R248, 0x2 ;  /* 0x000000f836127211 */ /* 0x004fe400078410ff */
[----:B------:R-:W-:-:S02]  /*10cf0*/  LEA.HI.X.SX32 R21, R55, R0, 0x2, P3 ;  /* 0x0000000037157211 */ /* 0x000fc400018f16ff */
[----:B------:R-:W-:Y:S02]  /*10d00*/  LEA.HI.X.SX32 R19, R54, R0, 0x2, P2 ;  /* 0x0000000036137211 */ /* 0x000fe400010f16ff */
[C---:B------:R-:W-:Y:S01]  /*10d10*/  LEA R22, P3, R53.reuse, R248, 0x2 ;  /* 0x000000f835167211 */ /* 0x040fe200078610ff */
[----:B------:R-:W-:Y:S01]  /*10d20*/  STL.64 [R1+0x408], R20 ;  /* 0x0004081401007387 */ /* 0x000fe20000100a00 */
[----:B------:R-:W-:Y:S02]  /*10d30*/  IMAD R51, R210, c[0x0][0x190], RZ ;  /* 0x00006400d2337a24 */ /* 0x000fe400078e02ff */
[----:B------:R-:W-:Y:S01]  /*10d40*/  LEA.HI.X.SX32 R23, R53, R0, 0x2, P3 ;  /* 0x0000000035177211 */ /* 0x000fe200018f16ff */
        /* <DEDUP_REMOVED lines=8> */
[C---:B--2---:R-:W-:Y:S01]  /*10dd0*/  LEA R22, P2, R50.reuse, R248, 0x2 ;  /* 0x000000f832167211 */ /* 0x044fe200078410ff */
[----:B------:R-:W-:Y:S01]  /*10de0*/  IMAD.MOV.U32 R164, RZ, RZ, R240 ;  /* 0x000000ffffa47224 */ /* 0x000fe200078e00f0 */
[-C--:B------:R-:W-:Y:S01]  /*10df0*/  LEA.HI.X.SX32 R25, R51, R0.reuse, 0x2, P3 ;  /* 0x0000000033197211 */ /* 0x080fe200018f16ff */
[----:B------:R-:W-:Y:S01]  /*10e00*/  IMAD.MOV.U32 R161, RZ, RZ, R242 ;  /* 0x000000ffffa17224 */ /* 0x000fe200078e00f2 */
[----:B------:R-:W-:Y:S01]  /*10e10*/  LEA.HI.X.SX32 R23, R50, R0, 0x2, P2 ;  /* 0x0000000032177211 */ /* 0x000fe200010f16ff */
[----:B------:R-:W-:Y:S01]  /*10e20*/  IMAD R47, R214, c[0x0][0x190], RZ ;  /* 0x00006400d62f7a24 */ /* 0x000fe200078e02ff */
[-C--:B------:R-:W-:Y:S01]  /*10e30*/  LEA R242, P3, R49, R248.reuse, 0x2 ;  /* 0x000000f831f27211 */ /* 0x080fe200078610ff */
[----:B------:R-:W-:Y:S01]  /*10e40*/  IMAD R16, R215, c[0x0][0x190], RZ ;  /* 0x00006400d7107a24 */ /* 0x000fe200078e02ff */
[----:B------:R-:W-:Y:S01]  /*10e50*/  LEA R240, P2, R48, R248, 0x2 ;  /* 0x000000f830f07211 */ /* 0x000fe200078410ff */
[----:B------:R-:W-:-:S02]  /*10e60*/  IMAD.MOV.U32 R163, RZ, RZ, R241 ;  /* 0x000000ffffa37224 */ /* 0x000fc400078e00f1 */
[----:B------:R-:W-:Y:S01]  /*10e70*/  IMAD.MOV.U32 R249, RZ, RZ, R243 ;  /* 0x000000fffff97224 */ /* 0x000fe200078e00f3 */
[-C--:B------:R-:W-:Y:S01]  /*10e80*/  LEA.HI.X.SX32 R243, R49, R0.reuse, 0x2, P3 ;  /* 0x0000000031f37211 */ /* 0x080fe200018f16ff */
[----:B------:R-:W-:Y:S01]  /*10e90*/  IMAD.MOV.U32 R167, RZ, RZ, R236 ;  /* 0x000000ffffa77224 */ /* 0x000fe200078e00ec */
[----:B------:R-:W-:Y:S01]  /*10ea0*/  LEA.HI.X.SX32 R241, R48, R0, 0x2, P2 ;  /* 0x0000000030f17211 */ /* 0x000fe200010f16ff */
[----:B------:R-:W-:Y:S01]  /*10eb0*/  IMAD.MOV.U32 R162, RZ, RZ, R238 ;  /* 0x000000ffffa27224 */ /* 0x000fe200078e00ee */
[-C--:B------:R-:W-:Y:S01]  /*10ec0*/  LEA R238, P3, R47, R248.reuse, 0x2 ;  /* 0x000000f82fee7211 */ /* 0x080fe200078610ff */
[----:B------:R-:W-:Y:S01]  /*10ed0*/  IMAD R15, R216, c[0x0][0x190], RZ ;  /* 0x00006400d80f7a24 */ /* 0x000fe200078e02ff */
[C---:B------:R-:W-:Y:S01]  /*10ee0*/  LEA R236, P2, R16.reuse, R248, 0x2 ;  /* 0x000000f810ec7211 */ /* 0x040fe200078410ff */
[----:B------:R-:W-:Y:S01]  /*10ef0*/  IMAD R14, R217, c[0x0][0x190], RZ ;  /* 0x00006400d90e7a24 */ /* 0x000fe200078e02ff */
[----:B------:R1:W-:Y:S01]  /*10f00*/  STL.64 [R1+0x3f0], R18 ;  /* 0x0003f01201007387 */ /* 0x0003e20000100a00 */
[----:B------:R-:W-:Y:S01]  /*10f10*/  IMAD.MOV.U32 R165, RZ, RZ, R239 ;  /* 0x000000ffffa57224 */ /* 0x000fe200078e00ef */
[-C--:B------:R-:W-:Y:S01]  /*10f20*/  LEA.HI.X.SX32 R239, R47, R0.reuse, 0x2, P3 ;  /* 0x000000002fef7211 */ /* 0x080fe200018f16ff */
[----:B------:R-:W-:Y:S01]  /*10f30*/  IMAD.MOV.U32 R166, RZ, RZ, R237 ;  /* 0x000000ffffa67224 */ /* 0x000fe200078e00ed */
[----:B------:R-:W-:Y:S01]  /*10f40*/  LEA.HI.X.SX32 R237, R16, R0, 0x2, P2 ;  /* 0x0000000010ed7211 */ /* 0x000fe200010f16ff */
[----:B------:R-:W-:Y:S01]  /*10f50*/  IMAD.MOV.U32 R57, RZ, RZ, R234 ;  /* 0x000000ffff397224 */ /* 0x000fe200078e00ea */
[----:B------:R-:W-:Y:S01]  /*10f60*/  LEA R234, P3, R15, R248, 0x2 ;  /* 0x000000f80fea7211 */ /* 0x000fe200078610ff */
[----:B------:R-:W-:-:S02]  /*10f70*/  IMAD R13, R218, c[0x0][0x190], RZ ;  /* 0x00006400da0d7a24 */ /* 0x000fc400078e02ff */
[----:B------:R-:W-:Y:S02]  /*10f80*/  IMAD R12, R219, c[0x0][0x190], RZ ;  /* 0x00006400db0c7a24 */ /* 0x000fe400078e02ff */
[----:B-1----:R-:W-:Y:S01]  /*10f90*/  IMAD R18, R232, c[0x0][0x190], RZ ;  /* 0x00006400e8127a24 */ /* 0x002fe200078e02ff */
[C---:B------:R-:W-:Y:S01]  /*10fa0*/  LEA R232, P2, R14.reuse, R248, 0x2 ;  /* 0x000000f80ee87211 */ /* 0x040fe200078410ff */
[----:B------:R-:W-:Y:S01]  /*10fb0*/  IMAD.MOV.U32 R56, RZ, RZ, R235 ;  /* 0x000000ffff387224 */ /* 0x000fe200078e00eb */
[-C--:B------:R-:W-:Y:S01]  /*10fc0*/  LEA.HI.X.SX32 R235, R15, R0.reuse, 0x2, P3 ;  /* 0x000000000feb7211 */ /* 0x080fe200018f16ff */
[----:B------:R-:W-:Y:S01]  /*10fd0*/  IMAD R17, R233, c[0x0][0x190], RZ ;  /* 0x00006400e9117a24 */ /* 0x000fe200078e02ff */
[----:B------:R-:W-:Y:S01]  /*10fe0*/  LEA.HI.X.SX32 R233, R14, R0, 0x2, P2 ;  /* 0x000000000ee97211 */ /* 0x000fe200010f16ff */
[----:B------:R-:W-:Y:S01]  /*10ff0*/  IMAD R3, R228, c[0x0][0x190], RZ ;  /* 0x00006400e4037a24 */ /* 0x000fe200078e02ff */
[-C--:B------:R-:W-:Y:S01]  /*11000*/  LEA R228, P2, R12, R248.reuse, 0x2 ;  /* 0x000000f80ce47211 */ /* 0x080fe200078410ff */
[----:B------:R-:W-:Y:S01]  /*11010*/  IMAD R20, R230, c[0x0][0x190], RZ ;  /* 0x00006400e6147a24 */ /* 0x000fe200078e02ff */
[----:B------:R-:W-:Y:S01]  /*11020*/  LEA R230, P3, R13, R248, 0x2 ;  /* 0x000000f80de67211 */ /* 0x000fe200078610ff */
[----:B------:R-:W-:-:S02]  /*11030*/  IMAD R11, R220, c[0x0][0x190], RZ ;  /* 0x00006400dc0b7a24 */ /* 0x000fc400078e02ff */
[----:B------:R-:W-:Y:S02]  /*11040*/  IMAD R10, R221, c[0x0][0x190], RZ ;  /* 0x00006400dd0a7a24 */ /* 0x000fe400078e02ff */
[----:B------:R-:W-:Y:S01]  /*11050*/  IMAD R2, R229, c[0x0][0x190], RZ ;  /* 0x00006400e5027a24 */ /* 0x000fe200078e02ff */
        /* <DEDUP_REMOVED lines=12> */
[----:B------:R-:W-:Y:S02]  /*11120*/  LEA.HI.X.SX32 R227, R11, R0, 0x2, P3 ;  /* 0x000000000be37211 */ /* 0x000fe400018f16ff */
[CC--:B------:R-:W-:Y:S02]  /*11130*/  LEA R222, P3, R9.reuse, R248.reuse, 0x2 ;  /* 0x000000f809de7211 */ /* 0x0c0fe400078610ff */
[----:B------:R-:W-:Y:S02]  /*11140*/  LEA R220, P2, R8, R248, 0x2 ;  /* 0x000000f808dc7211 */ /* 0x000fe400078410ff */
[----:B------:R-:W-:-:S02]  /*11150*/  LEA.HI.X.SX32 R223, R9, R0, 0x2, P3 ;  /* 0x0000000009df7211 */ /* 0x000fc400018f16ff */
[----:B------:R-:W-:Y:S02]  /*11160*/  LEA.HI.X.SX32 R221, R8, R0, 0x2, P2 ;  /* 0x0000000008dd7211 */ /* 0x000fe400010f16ff */
[CC--:B------:R-:W-:Y:S02]  /*11170*/  LEA R218, P3, R7.reuse, R248.reuse, 0x2 ;  /* 0x000000f807da7211 */ /* 0x0c0fe400078610ff */
[C---:B------:R-:W-:Y:S02]  /*11180*/  LEA R216, P2, R6.reuse, R248, 0x2 ;  /* 0x000000f806d87211 */ /* 0x040fe400078410ff */
[-C--:B------:R-:W-:Y:S02]  /*11190*/  LEA.HI.X.SX32 R219, R7, R0.reuse, 0x2, P3 ;  /* 0x0000000007db7211 */ /* 0x080fe400018f16ff */
[----:B------:R-:W-:Y:S02]  /*111a0*/  LEA.HI.X.SX32 R217, R6, R0, 0x2, P2 ;  /* 0x0000000006d97211 */ /* 0x000fe400010f16ff */
[----:B------:R-:W-:-:S02]  /*111b0*/  LEA R214, P3, R5, R248, 0x2 ;  /* 0x000000f805d67211 */ /* 0x000fc400078610ff */
[C---:B------:R-:W-:Y:S02]  /*111c0*/  LEA R212, P2, R4.reuse, R248, 0x2 ;  /* 0x000000f804d47211 */ /* 0x040fe400078410ff */
[-C--:B------:R-:W-:Y:S02]  /*111d0*/  LEA.HI.X.SX32 R215, R5, R0.reuse, 0x2, P3 ;  /* 0x0000000005d77211 */ /* 0x080fe400018f16ff */
[----:B------:R-:W-:Y:S02]  /*111e0*/  LEA.HI.X.SX32 R213, R4, R0, 0x2, P2 ;  /* 0x0000000004d57211 */ /* 0x000fe400010f16ff */
[CC--:B------:R-:W-:Y:S02]  /*111f0*/  LEA R210, P3, R3.reuse, R248.reuse, 0x2 ;  /* 0x000000f803d27211 */ /* 0x0c0fe400078610ff */
[----:B------:R-:W-:Y:S02]  /*11200*/  LEA R208, P2, R2, R248, 0x2 ;  /* 0x000000f802d07211 */ /* 0x000fe400078410ff */
[----:B------:R-:W-:-:S02]  /*11210*/  LEA.HI.X.SX32 R211, R3, R0, 0x2, P3 ;  /* 0x0000000003d37211 */ /* 0x000fc400018f16ff */
[----:B------:R-:W-:Y:S02]  /*11220*/  LEA.HI.X.SX32 R209, R2, R0, 0x2, P2 ;  /* 0x0000000002d17211 */ /* 0x000fe400010f16ff */
[-C--:B------:R-:W-:Y:S02]  /*11230*/  LEA R206, P3, R20, R248.reuse, 0x2 ;  /* 0x000000f814ce7211 */ /* 0x080fe400078610ff */
[C---:B------:R-:W-:Y:S01]  /*11240*/  LEA R204, P2, R19.reuse, R248, 0x2 ;  /* 0x000000f813cc7211 */ /* 0x040fe200078410ff */
        /* <DEDUP_REMOVED lines=8> */
[----:B------:R-:W-:Y:S01]  /*112d0*/  IMAD R12, R167, c[0x0][0x190], RZ ;  /* 0x00006400a70c7a24 */ /* 0x000fe200078e02ff */
[-C--:B------:R-:W-:Y:S01]  /*112e0*/  LEA.HI.X.SX32 R167, R18, R0.reuse, 0x2, P3 ;  /* 0x0000000012a77211 */ /* 0x080fe200018f16ff */
[----:B------:R-:W-:Y:S01]  /*112f0*/  IMAD R6, R165, c[0x0][0x190], RZ ;  /* 0x00006400a5067a24 */ /* 0x000fe200078e02ff */
[----:B------:R-:W-:-:S02]  /*11300*/  LEA.HI.X.SX32 R165, R17, R0, 0x2, P2 ;  /* 0x0000000011a57211 */ /* 0x000fc400010f16ff */
[-C--:B------:R-:W-:Y:S02]  /*11310*/  LEA R126, P3, R16, R248.reuse, 0x2 ;  /* 0x000000f8107e7211 */ /* 0x080fe400078610ff */
[----:B------:R-:W-:Y:S01]  /*11320*/  LEA R124, P2, R14, R248, 0x2 ;  /* 0x000000f80e7c7211 */ /* 0x000fe200078410ff */
[----:B------:R-:W-:Y:S01]  /*11330*/  IMAD R11, R161, c[0x0][0x190], RZ ;  /* 0x00006400a10b7a24 */ /* 0x000fe200078e02ff */
[-C--:B------:R-:W-:Y:S01]  /*11340*/  LEA.HI.X.SX32 R127, R16, R0.reuse, 0x2, P3 ;  /* 0x00000000107f7211 */ /* 0x080fe200018f16ff */
[----:B------:R-:W1:Y:S01]  /*11350*/  S2R R161, SR_TID.X ;  /* 0x0000000000a17919 */ /* 0x000e620000002100 */
[----:B------:R-:W-:Y:S01]  /*11360*/  LEA.HI.X.SX32 R125, R14, R0, 0x2, P2 ;  /* 0x000000000e7d7211 */ /* 0x000fe200010f16ff */
[----:B------:R-:W-:Y:S01]  /*11370*/  IMAD R8, R162, c[0x0][0x190], RZ ;  /* 0x00006400a2087a24 */ /* 0x000fe200078e02ff */
[-C--:B------:R-:W-:Y:S02]  /*11380*/  LEA R122, P3, R12, R248.reuse, 0x2 ;  /* 0x000000f80c7a7211 */ /* 0x080fe400078610ff */
[----:B------:R-:W-:Y:S01]  /*11390*/  LEA R120, P2, R10, R248, 0x2 ;  /* 0x000000f80a787211 */ /* 0x000fe200078410ff */
[----:B------:R-:W-:Y:S01]  /*113a0*/  IMAD R2, R163, c[0x0][0x190], RZ ;  /* 0x00006400a3027a24 */ /* 0x000fe200078e02ff */
[----:B------:R-:W-:-:S02]  /*113b0*/  LEA.HI.X.SX32 R123, R12, R0, 0x2, P3 ;  /* 0x000000000c7b7211 */ /* 0x000fc400018f16ff */
[----:B------:R-:W-:Y:S02]  /*113c0*/  LEA.HI.X.SX32 R121, R10, R0, 0x2, P2 ;  /* 0x000000000a797211 */ /* 0x000fe400010f16ff */
[-C--:B------:R-:W-:Y:S02]  /*113d0*/  LEA R118, P3, R8, R248.reuse, 0x2 ;  /* 0x000000f808767211 */ /* 0x080fe400078610ff */
[----:B------:R-:W-:Y:S01]  /*113e0*/  LEA R116, P2, R6, R248, 0x2 ;  /* 0x000000f806747211 */ /* 0x000fe200078410ff */
[----:B------:R-:W-:Y:S01]  /*113f0*/  IMAD R9, R249, c[0x0][0x190], RZ ;  /* 0x00006400f9097a24 */ /* 0x000fe200078e02ff */
[-C--:B------:R-:W-:Y:S02]  /*11400*/  LEA.HI.X.SX32 R119, R8, R0.reuse, 0x2, P3 ;  /* 0x0000000008777211 */ /* 0x080fe400018f16ff */
[----:B------:R-:W-:Y:S02]  /*11410*/  LEA.HI.X.SX32 R117, R6, R0, 0x2, P2 ;  /* 0x0000000006757211 */ /* 0x000fe400010f16ff */
[----:B------:R-:W-:-:S02]  /*11420*/  LEA R114, P3, R4, R248, 0x2 ;  /* 0x000000f804727211 */ /* 0x000fc400078610ff */
[----:B------:R-:W-:Y:S01]  /*11430*/  LEA R112, P2, R2, R248, 0x2 ;  /* 0x000000f802707211 */ /* 0x000fe200078410ff */
[----:B------:R-:W-:Y:S01]  /*11440*/  IMAD R7, R244, c[0x0][0x190], RZ ;  /* 0x00006400f4077a24 */ /* 0x000fe200078e02ff */
[-C--:B------:R-:W-:Y:S01]  /*11450*/  LEA.HI.X.SX32 R115, R4, R0.reuse, 0x2, P3 ;  /* 0x0000000004737211 */ /* 0x080fe200018f16ff */
[----:B------:R-:W-:Y:S01]  /*11460*/  IMAD R5, R245, c[0x0][0x190], RZ ;  /* 0x00006400f5057a24 */ /* 0x000fe200078e02ff */
[----:B------:R-:W-:Y:S02]  /*11470*/  LEA.HI.X.SX32 R113, R2, R0, 0x2, P2 ;  /* 0x0000000002717211 */ /* 0x000fe400010f16ff */
[-C--:B------:R-:W-:Y:S02]  /*11480*/  LEA R110, P3, R11, R248.reuse, 0x2 ;  /* 0x000000f80b6e7211 */ /* 0x080fe400078610ff */
[----:B------:R-:W-:Y:S01]  /*11490*/  LEA R108, P2, R9, R248, 0x2 ;  /* 0x000000f8096c7211 */ /* 0x000fe200078410ff */
[----:B------:R-:W-:Y:S01]  /*114a0*/  IMAD R3, R246, c[0x0][0x190], RZ ;  /* 0x00006400f6037a24 */ /* 0x000fe200078e02ff */
[-C--:B------:R-:W-:Y:S01]  /*114b0*/  LEA.HI.X.SX32 R111, R11, R0.reuse, 0x2, P3 ;  /* 0x000000000b6f7211 */ /* 0x080fe200018f16ff */
[----:B------:R-:W-:Y:S01]  /*114c0*/  IMAD R2, R247, c[0x0][0x190], RZ ;  /* 0x00006400f7027a24 */ /* 0x000fe200078e02ff */
[----:B------:R-:W-:-:S02]  /*114d0*/  LEA.HI.X.SX32 R109, R9, R0, 0x2, P2 ;  /* 0x00000000096d7211 */ /* 0x000fc400010f16ff */
[-C--:B------:R-:W-:Y:S02]  /*114e0*/  LEA R106, P3, R7, R248.reuse, 0x2 ;  /* 0x000000f8076a7211 */ /* 0x080fe400078610ff */
[----:B------:R-:W-:Y:S02]  /*114f0*/  LEA R104, P2, R5, R248, 0x2 ;  /* 0x000000f805687211 */ /* 0x000fe400078410ff */
[----:B-1----:R-:W-:Y:S01]  /*11500*/  LOP3.LUT R249, R161, 0x3f, RZ, 0xc0, !PT ;  /* 0x0000003fa1f97812 */ /* 0x002fe200078ec0ff */
[----:B------:R-:W-:Y:S01]  /*11510*/  IMAD.MOV.U32 R142, RZ, RZ, c[0x0][0x188] ;  /* 0x00006200ff8e7624 */ /* 0x000fe200078e00ff */
[-C--:B------:R-:W-:Y:S01]  /*11520*/  LEA.HI.X.SX32 R107, R7, R0.reuse, 0x2, P3 ;  /* 0x00000000076b7211 */ /* 0x080fe200018f16ff */
[----:B------:R-:W-:Y:S01]  /*11530*/  IMAD.MOV.U32 R163, RZ, RZ, c[0x0][0x180] ;  /* 0x00006000ffa37624 */ /* 0x000fe200078e00ff */
[----:B------:R-:W-:Y:S02]  /*11540*/  LEA.HI.X.SX32 R105, R5, R0, 0x2, P2 ;  /* 0x0000000005697211 */ /* 0x000fe400010f16ff */
[----:B------:R-:W-:-:S02]  /*11550*/  LEA R196, P3, R3, R248, 0x2 ;  /* 0x000000f803c47211 */ /* 0x000fc400078610ff */
[----:B------:R-:W-:Y:S01]  /*11560*/  LEA R150, P2, R2, R248, 0x2 ;  /* 0x000000f802967211 */ /* 0x000fe200078410ff */
[----:B------:R-:W-:Y:S01]  /*11570*/  IMAD.SHL.U32 R146, R249, 0x4, RZ ;  /* 0x00000004f9927824 */ /* 0x000fe200078e00ff */
[-C--:B------:R-:W-:Y:S01]  /*11580*/  LEA.HI.X.SX32 R197, R3, R0.reuse, 0x2, P3 ;  /* 0x0000000003c57211 */ /* 0x080fe200018f16ff */
[----:B------:R-:W-:Y:S01]  /*11590*/  IMAD.SHL.U32 R90, R142, 0x4, RZ ;  /* 0x000000048e5a7824 */ /* 0x000fe200078e00ff */
[----:B------:R-:W-:Y:S01]  /*115a0*/  LEA.HI.X.SX32 R151, R2, R0, 0x2, P2 ;  /* 0x0000000002977211 */ /* 0x000fe200010f16ff */
[----:B------:R-:W-:Y:S01]  /*115b0*/  ULDC.64 UR4, c[0x0][0x118] ;  /* 0x0000460000047ab9 */ /* 0x000fe20000000a00 */
[----:B------:R-:W-:Y:S01]  /*115c0*/  IADD3 R0, R163, -0x1d, RZ ;  /* 0xffffffe3a3007810 */ /* 0x000fe20007ffe0ff */
[----:B------:R1:W-:Y:S01]  /*115d0*/  LDGSTS.E [R146+0x20000], [R84.64], !P5 ;  /* 0x2000000054927fae */ /* 0x0003e2000e921844 */
[----:B------:R-:W-:Y:S01]  /*115e0*/  IMAD.WIDE R88, R90, 0x4, R84 ;  /* 0x000000045a587825 */ /* 0x000fe200078e0254 */
[----:B------:R-:W-:Y:S02]  /*115f0*/  SHF.L.U32 R94, R142, 0x3, RZ ;  /* 0x000000038e5e7819 */ /* 0x000fe400000006ff */
[----:B------:R1:W-:Y:S01]  /*11600*/  LDGSTS.E [R146+0x20100], [R82.64], !P5 ;  /* 0x2010000052927fae */ /* 0x0003e2000e921844 */
[----:B------:R-:W-:Y:S01]  /*11610*/  IMAD.WIDE R90, R90, 0x4, R82 ;  /* 0x000000045a5a7825 */ /* 0x000fe200078e0252 */
[----:B------:R-:W-:-:S02]  /*11620*/  ISETP.GE.U32.AND P5, PT, R0, 0x7fffffc4, PT ;  /* 0x7fffffc40000780c */ /* 0x000fc40003fa6070 */
[C---:B------:R-:W-:Y:S01]  /*11630*/  IADD3 R0, R163.reuse, -0x2, RZ ;  /* 0xfffffffea3007810 */ /* 0x040fe20007ffe0ff */
[----:B------:R1:W-:Y:S01]  /*11640*/  LDGSTS.E [R146+0x20800], [R88.64], !P6 ;  /* 0x2080000058927fae */ /* 0x0003e2000f121844 */
[----:B------:R-:W-:Y:S01]  /*11650*/  IMAD.WIDE R92, R94, 0x4, R84 ;  /* 0x000000045e5c7825 */ /* 0x000fe200078e0254 */
[C---:B------:R-:W-:Y:S02]  /*11660*/  IADD3 R6, R163.reuse, -0x15, RZ ;  /* 0xffffffeba3067810 */ /* 0x040fe40007ffe0ff */
[----:B------:R1:W-:Y:S01]  /*11670*/  LDGSTS.E [R146+0x20900], [R90.64], !P6 ;  /* 0x209000005a927fae */ /* 0x0003e2000f121844 */
[----:B------:R-:W-:Y:S01]  /*11680*/  IMAD R98, R142, 0xc, RZ ;  /* 0x0000000c8e627824 */ /* 0x000fe200078e02ff */
[----:B------:R-:W-:Y:S01]  /*11690*/  ISETP.GE.U32.AND P6, PT, R0, 0x7fffffdf, PT ;  /* 0x7fffffdf0000780c */ /* 0x000fe20003fc6070 */
[----:B------:R-:W-:Y:S01]  /*116a0*/  IMAD.WIDE R94, R94, 0x4, R82 ;  /* 0x000000045e5e7825 */ /* 0x000fe200078e0252 */
[C---:B------:R-:W-:Y:S01]  /*116b0*/  IADD3 R0, R163.reuse, -0x6, RZ ;  /* 0xfffffffaa3007810 */ /* 0x040fe20007ffe0ff */
[----:B------:R1:W-:Y:S01]  /*116c0*/  LDGSTS.E [R146+0x21000], [R92.64], !P0 ;  /* 0x210000005c927fae */ /* 0x0003e2000c121844 */
[C---:B------:R-:W-:Y:S01]  /*116d0*/  IADD3 R4, R163.reuse, -0x19, RZ ;  /* 0xffffffe7a3047810 */ /* 0x040fe20007ffe0ff */
[----:B------:R-:W-:Y:S01]  /*116e0*/  IMAD.WIDE R96, R98, 0x4, R84 ;  /* 0x0000000462607825 */ /* 0x000fe200078e0254 */
[----:B------:R-:W-:Y:S01]  /*116f0*/  ISETP.GE.U32.AND P3, PT, R6, 0x7fffffcc, PT ;  /* 0x7fffffcc0600780c */ /* 0x000fe20003f66070 */
[----:B------:R1:W-:Y:S01]  /*11700*/  LDGSTS.E [R146+0x21100], [R94.64], !P0 ;  /* 0x211000005e927fae */ /* 0x0003e2000c121844 */
[----:B------:R-:W-:Y:S01]  /*11710*/  ISETP.GE.U32.AND P0, PT, R0, 0x7fffffdb, PT ;  /* 0x7fffffdb0000780c */ /* 0x000fe20003f06070 */
[----:B------:R-:W-:Y:S01]  /*11720*/  IMAD.WIDE R98, R98, 0x4, R82 ;  /* 0x0000000462627825 */ /* 0x000fe200078e0252 */
[----:B------:R-:W-:Y:S01]  /*11730*/  IADD3 R0, R163, -0xa, RZ ;  /* 0xfffffff6a3007810 */ /* 0x000fe20007ffe0ff */
[----:B------:R1:W-:Y:S02]  /*11740*/  LDGSTS.E [R146+0x21800], [R96.64], !P1 ;  /* 0x2180000060927fae */ /* 0x0003e4000c921844 */
[----:B------:R-:W-:Y:S01]  /*11750*/  IMAD.SHL.U32 R102, R142, 0x10, RZ ;  /* 0x000000108e667824 */ /* 0x000fe200078e00ff */
[----:B------:R-:W-:Y:S01]  /*11760*/  ISETP.GE.U32.AND P2, PT, R4, 0x7fffffc8, PT ;  /* 0x7fffffc80400780c */ /* 0x000fe20003f46070 */
[----:B------:R1:W-:Y:S01]  /*11770*/  LDGSTS.E [R146+0x21900], [R98.64], !P1 ;  /* 0x2190000062927fae */ /* 0x0003e2000c921844 */
[----:B------:R-:W-:-:S02]  /*11780*/  IMAD R130, R142, 0x14, RZ ;  /* 0x000000148e827824 */ /* 0x000fc400078e02ff */
[----:B------:R-:W-:Y:S01]  /*11790*/  IMAD.WIDE R100, R102, 0x4, R84 ;  /* 0x0000000466647825 */ /* 0x000fe200078e0254 */
[----:B------:R-:W-:-:S03]  /*117a0*/  ISETP.GE.U32.AND P1, PT, R0, 0x7fffffd7, PT ;  /* 0x7fffffd70000780c */ /* 0x000fc60003f26070 */
[----:B------:R-:W-:Y:S01]  /*117b0*/  IMAD.WIDE R102, R102, 0x4, R82 ;  /* 0x0000000466667825 */ /* 0x000fe200078e0252 */
[C---:B------:R-:W-:Y:S01]  /*117c0*/  IADD3 R0, R163.reuse, -0xe, RZ ;  /* 0xfffffff2a3007810 */ /* 0x040fe20007ffe0ff */
[----:B------:R1:W-:Y:S02]  /*117d0*/  LDGSTS.E [R146+0x22000], [R100.64], !P4 ;  /* 0x2200000064927fae */ /* 0x0003e4000e121844 */
[----:B------:R-:W-:Y:S02]  /*117e0*/  IMAD R134, R142, 0x18, RZ ;  /* 0x000000188e867824 */ /* 0x000fe400078e02ff */
[----:B------:R-:W-:Y:S01]  /*117f0*/  IMAD.WIDE R128, R130, 0x4, R84 ;  /* 0x0000000482807825 */ /* 0x000fe200078e0254 */
[----:B------:R1:W-:Y:S01]  /*11800*/  LDGSTS.E [R146+0x22100], [R102.64], !P4 ;  /* 0x2210000066927fae */ /* 0x0003e2000e121844 */
[----:B------:R-:W-:Y:S02]  /*11810*/  ISETP.GE.U32.AND P4, PT, R0, 0x7fffffd3, PT ;  /* 0x7fffffd30000780c */ /* 0x000fe40003f86070 */
[----:B------:R-:W-:Y:S01]  /*11820*/  IMAD.WIDE R130, R130, 0x4, R82 ;  /* 0x0000000482827825 */ /* 0x000fe200078e0252 */
[----:B------:R-:W-:Y:S01]  /*11830*/  IADD3 R0, R163, -0x12, RZ ;  /* 0xffffffeea3007810 */ /* 0x000fe20007ffe0ff */
[----:B------:R1:W-:Y:S02]  /*11840*/  LDGSTS.E [R146+0x22800], [R128.64], !P3 ;  /* 0x2280000080927fae */ /* 0x0003e4000d921844 */
[----:B------:R-:W-:-:S02]  /*11850*/  IMAD R138, R142, 0x1c, RZ ;  /* 0x0000001c8e8a7824 */ /* 0x000fc400078e02ff */
[C---:B------:R-:W-:Y:S01]  /*11860*/  IMAD.WIDE R132, R134.reuse, 0x4, R84 ;  /* 0x0000000486847825 */ /* 0x040fe200078e0254 */
[----:B------:R1:W-:Y:S03]  /*11870*/  LDGSTS.E [R146+0x22900], [R130.64], !P3 ;  /* 0x2290000082927fae */ /* 0x0003e6000d921844 */
[----:B------:R-:W-:Y:S01]  /*11880*/  IMAD.WIDE R134, R134, 0x4, R82 ;  /* 0x0000000486867825 */ /* 0x000fe200078e0252 */
[----:B------:R-:W-:Y:S01]  /*11890*/  ISETP.GE.U32.AND P3, PT, R0, 0x7fffffcf, PT ;  /* 0x7fffffcf0000780c */ /* 0x000fe20003f66070 */
[----:B------:R1:W-:Y:S02]  /*118a0*/  LDGSTS.E [R146+0x23000], [R132.64], !P2 ;  /* 0x2300000084927fae */ /* 0x0003e4000d121844 */
[C---:B------:R-:W-:Y:S01]  /*118b0*/  IMAD.WIDE R136, R138.reuse, 0x4, R84 ;  /* 0x000000048a887825 */ /* 0x040fe200078e0254 */
[----:B------:R-:W-:Y:S01]  /*118c0*/  IADD3 R0, R163, -0x1a, RZ ;  /* 0xffffffe6a3007810 */ /* 0x000fe20007ffe0ff */
[----:B------:R1:W-:Y:S02]  /*118d0*/  LDGSTS.E [R146+0x23100], [R134.64], !P2 ;  /* 0x2310000086927fae */ /* 0x0003e4000d121844 */
[----:B------:R-:W-:Y:S01]  /*118e0*/  IMAD.WIDE R138, R138, 0x4, R82 ;  /* 0x000000048a8a7825 */ /* 0x000fe200078e0252 */
[----:B------:R-:W-:Y:S01]  /*118f0*/  LOP3.LUT R149, R146, 0x20, RZ, 0x3c, !PT ;  /* 0x0000002092957812 */ /* 0x000fe200078e3cff */
[----:B------:R1:W-:Y:S02]  /*11900*/  LDGSTS.E [R146+0x23800], [R136.64], !P5 ;  /* 0x2380000088927fae */ /* 0x0003e4000e921844 */
[----:B------:R-:W-:-:S02]  /*11910*/  IMAD.WIDE R140, R142, 0x4, R84 ;  /* 0x000000048e8c7825 */ /* 0x000fc400078e0254 */
[----:B------:R1:W-:Y:S01]  /*11920*/  LDGSTS.E [R146+0x23900], [R138.64], !P5 ;  /* 0x239000008a927fae */ /* 0x0003e2000e921844 */
[----:B------:R-:W-:Y:S01]  /*11930*/  ISETP.GE.U32.AND P5, PT, R0, 0x7fffffc7, PT ;  /* 0x7fffffc70000780c */ /* 0x000fe20003fa6070 */
[C---:B------:R-:W-:Y:S02]  /*11940*/  IMAD R54, R142.reuse, 0x5, RZ ;  /* 0x000000058e367824 */ /* 0x040fe400078e02ff */
[----:B------:R-:W-:Y:S01]  /*11950*/  IMAD.WIDE R86, R142, 0x4, R82 ;  /* 0x000000048e567825 */ /* 0x000fe200078e0252 */
[C---:B------:R-:W-:Y:S01]  /*11960*/  IADD3 R0, R163.reuse, -0x1e, RZ ;  /* 0xffffffe2a3007810 */ /* 0x040fe20007ffe0ff */
[----:B------:R1:W-:Y:S02]  /*11970*/  LDGSTS.E [R149+0x20200], [R140.64], !P6 ;  /* 0x202000008c957fae */ /* 0x0003e4000f121844 */
[----:B------:R-:W-:Y:S02]  /*11980*/  IMAD.WIDE R52, R54, 0x4, R84 ;  /* 0x0000000436347825 */ /* 0x000fe400078e0254 */
[----:B------:R1:W-:Y:S01]  /*11990*/  LDGSTS.E [R149+0x20300], [R86.64], !P6 ;  /* 0x2030000056957fae */ /* 0x0003e2000f121844 */
[----:B------:R-:W-:Y:S01]  /*119a0*/  ISETP.GE.U32.AND P6, PT, R0, 0x7fffffc3, PT ;  /* 0x7fffffc30000780c */ /* 0x000fe20003fc6070 */
[----:B------:R-:W-:Y:S01]  /*119b0*/  IMAD.WIDE R54, R54, 0x4, R82 ;  /* 0x0000000436367825 */ /* 0x000fe200078e0252 */
[----:B------:R-:W-:Y:S01]  /*119c0*/  IADD3 R0, R163, -0x3, RZ ;  /* 0xfffffffda3007810 */ /* 0x000fe20007ffe0ff */
[----:B------:R1:W-:Y:S02]  /*119d0*/  LDGSTS.E [R149+0x20a00], [R52.64], !P0 ;  /* 0x20a0000034957fae */ /* 0x0003e4000c121844 */
[----:B------:R-:W-:-:S02]  /*119e0*/  IMAD R58, R142, 0x9, RZ ;  /* 0x000000098e3a7824 */ /* 0x000fc400078e02ff */
[----:B------:R1:W-:Y:S01]  /*119f0*/  LDGSTS.E [R149+0x20b00], [R54.64], !P0 ;  /* 0x20b0000036957fae */ /* 0x0003e2000c121844 */
[----:B------:R-:W-:Y:S02]  /*11a00*/  IMAD R62, R142, 0xd, RZ ;  /* 0x0000000d8e3e7824 */ /* 0x000fe400078e02ff */
[----:B------:R-:W-:Y:S01]  /*11a10*/  IMAD.WIDE R56, R58, 0x4, R84 ;  /* 0x000000043a387825 */ /* 0x000fe200078e0254 */
[----:B------:R-:W-:-:S03]  /*11a20*/  ISETP.GE.U32.AND P0, PT, R0, 0x7fffffde, PT ;  /* 0x7fffffde0000780c */ /* 0x000fc60003f06070 */
        /* <DEDUP_REMOVED lines=39> */
[----:B------:R-:W-:Y:S01]  /*11ca0*/  IMAD.SHL.U32 R50, R142, 0x2, RZ ;  /* 0x000000028e327824 */ /* 0x000fe200078e00ff */
[----:B------:R-:W-:Y:S01]  /*11cb0*/  LOP3.LUT R148, R146, 0x40, RZ, 0x3c, !PT ;  /* 0x0000004092947812 */ /* 0x000fe200078e3cff */
[----:B------:R1:W-:Y:S01]  /*11cc0*/  LDGSTS.E [R149+0x23b00], [R78.64], !P6 ;  /* 0x23b000004e957fae */ /* 0x0003e2000f121844 */
[----:B------:R-:W-:-:S02]  /*11cd0*/  IMAD R46, R142, 0x6, RZ ;  /* 0x000000068e2e7824 */ /* 0x000fc400078e02ff */
[----:B------:R-:W-:Y:S01]  /*11ce0*/  IMAD.WIDE R80, R50, 0x4, R84 ;  /* 0x0000000432507825 */ /* 0x000fe200078e0254 */
[----:B------:R-:W-:-:S03]  /*11cf0*/  ISETP.GE.U32.AND P6, PT, R0, 0x7fffffc6, PT ;  /* 0x7fffffc60000780c */ /* 0x000fc60003fc6070 */
[----:B------:R-:W-:Y:S01]  /*11d00*/  IMAD.WIDE R50, R50, 0x4, R82 ;  /* 0x0000000432327825 */ /* 0x000fe200078e0252 */
[C---:B------:R-:W-:Y:S01]  /*11d10*/  IADD3 R0, R163.reuse, -0x1f, RZ ;  /* 0xffffffe1a3007810 */ /* 0x040fe20007ffe0ff */
[----:B------:R-:W-:Y:S02]  /*11d20*/  STL.64 [R1+0x328], R24 ;  /* 0x0003281801007387 */ /* 0x000fe40000100a00 */
[C---:B------:R-:W-:Y:S02]  /*11d30*/  IMAD.WIDE R48, R46.reuse, 0x4, R84 ;  /* 0x000000042e307825 */ /* 0x040fe400078e0254 */
[----:B------:R2:W-:Y:S02]  /*11d40*/  STL.64 [R1+0x320], R22 ;  /* 0x0003201601007387 */ /* 0x0005e40000100a00 */
[----:B------:R-:W-:Y:S02]  /*11d50*/  IMAD.WIDE R46, R46, 0x4, R82 ;  /* 0x000000042e2e7825 */ /* 0x000fe400078e0252 */
[----:B------:R1:W-:Y:S04]  /*11d60*/  LDGSTS.E [R148+0x20400], [R80.64], !P0 ;  /* 0x2040000050947fae */ /* 0x0003e8000c121844 */
[----:B------:R1:W-:Y:S01]  /*11d70*/  LDGSTS.E [R148+0x20500], [R50.64], !P0 ;  /* 0x2050000032947fae */ /* 0x0003e2000c121844 */
[----:B------:R-:W-:Y:S01]  /*11d80*/  ISETP.GE.U32.AND P0, PT, R0, 0x7fffffc2, PT ;  /* 0x7fffffc20000780c */ /* 0x000fe20003f06070 */
[C---:B--2---:R-:W-:Y:S01]  /*11d90*/  IMAD R22, R142.reuse, 0xa, RZ ;  /* 0x0000000a8e167824 */ /* 0x044fe200078e02ff */
[----:B------:R-:W-:Y:S01]  /*11da0*/  IADD3 R0, R163, -0x4, RZ ;  /* 0xfffffffca3007810 */ /* 0x000fe20007ffe0ff */
[----:B------:R1:W-:Y:S01]  /*11db0*/  LDGSTS.E [R148+0x20c00], [R48.64], !P1 ;  /* 0x20c0000030947fae */ /* 0x0003e2000c921844 */
[----:B------:R-:W-:-:S02]  /*11dc0*/  IMAD R26, R142, 0xe, RZ ;  /* 0x0000000e8e1a7824 */ /* 0x000fc400078e02ff */
[----:B------:R-:W-:Y:S01]  /*11dd0*/  IMAD.WIDE R20, R22, 0x4, R84 ;  /* 0x0000000416147825 */ /* 0x000fe200078e0254 */
[----:B------:R1:W-:Y:S01]  /*11de0*/  LDGSTS.E [R148+0x20d00], [R46.64], !P1 ;  /* 0x20d000002e947fae */ /* 0x0003e2000c921844 */
[----:B------:R-:W-:Y:S02]  /*11df0*/  ISETP.GE.U32.AND P1, PT, R0, 0x7fffffdd, PT ;  /* 0x7fffffdd0000780c */ /* 0x000fe40003f26070 */
[----:B------:R-:W-:Y:S01]  /*11e00*/  IMAD.WIDE R22, R22, 0x4, R82 ;  /* 0x0000000416167825 */ /* 0x000fe200078e0252 */
[----:B------:R-:W-:Y:S01]  /*11e10*/  IADD3 R0, R163, -0x8, RZ ;  /* 0xfffffff8a3007810 */ /* 0x000fe20007ffe0ff */
[----:B------:R-:W2:Y:S02]  /*11e20*/  S2R R162, SR_TID.X ;  /* 0x0000000000a27919 */ /* 0x000ea40000002100 */
[C---:B------:R-:W-:Y:S02]  /*11e30*/  IMAD.WIDE R24, R26.reuse, 0x4, R84 ;  /* 0x000000041a187825 */ /* 0x040fe400078e0254 */
[----:B------:R1:W-:Y:S02]  /*11e40*/  LDGSTS.E [R148+0x21400], [R20.64], !P4 ;  /* 0x2140000014947fae */ /* 0x0003e4000e121844 */
[----:B------:R-:W-:-:S02]  /*11e50*/  IMAD.WIDE R26, R26, 0x4, R82 ;  /* 0x000000041a1a7825 */ /* 0x000fc400078e0252 */
[----:B------:R1:W-:Y:S01]  /*11e60*/  LDGSTS.E [R148+0x21500], [R22.64], !P4 ;  /* 0x2150000016947fae */ /* 0x0003e2000e121844 */
[----:B------:R-:W-:Y:S01]  /*11e70*/  ISETP.GE.U32.AND P4, PT, R0, 0x7fffffd9, PT ;  /* 0x7fffffd90000780c */ /* 0x000fe20003f86070 */
[C---:B------:R-:W-:Y:S01]  /*11e80*/  IMAD R30, R142.reuse, 0x12, RZ ;  /* 0x000000128e1e7824 */ /* 0x040fe200078e02ff */
[C---:B------:R-:W-:Y:S01]  /*11e90*/  IADD3 R0, R163.reuse, -0xc, RZ ;  /* 0xfffffff4a3007810 */ /* 0x040fe20007ffe0ff */
[----:B------:R1:W-:Y:S01]  /*11ea0*/  LDGSTS.E [R148+0x21c00], [R24.64], !P3 ;  /* 0x21c0000018947fae */ /* 0x0003e2000d921844 */
        /* <DEDUP_REMOVED lines=8> */
[----:B------:R-:W-:Y:S01]  /*11f30*/  IMAD.WIDE R32, R34, 0x4, R84 ;  /* 0x0000000422207825 */ /* 0x000fe200078e0254 */
[----:B------:R1:W-:Y:S01]  /*11f40*/  LDGSTS.E [R148+0x22500], [R30.64], !P2 ;  /* 0x225000001e947fae */ /* 0x0003e2000d121844 */
[----:B------:R-:W-:Y:S02]  /*11f50*/  ISETP.GE.U32.AND P2, PT, R0, 0x7fffffd1, PT ;  /* 0x7fffffd10000780c */ /* 0x000fe40003f46070 */
[----:B------:R-:W-:Y:S01]  /*11f60*/  IMAD.WIDE R34, R34, 0x4, R82 ;  /* 0x0000000422227825 */ /* 0x000fe200078e0252 */
[----:B------:R-:W-:Y:S01]  /*11f70*/  IADD3 R0, R163, -0x14, RZ ;  /* 0xffffffeca3007810 */ /* 0x000fe20007ffe0ff */
[----:B------:R1:W-:Y:S02]  /*11f80*/  LDGSTS.E [R148+0x22c00], [R32.64], !P5 ;  /* 0x22c0000020947fae */ /* 0x0003e4000e921844 */
[----:B------:R-:W-:Y:S02]  /*11f90*/  IMAD R42, R142, 0x1e, RZ ;  /* 0x0000001e8e2a7824 */ /* 0x000fe400078e02ff */
[C---:B------:R-:W-:Y:S01]  /*11fa0*/  IMAD.WIDE R36, R38.reuse, 0x4, R84 ;  /* 0x0000000426247825 */ /* 0x040fe200078e0254 */
[----:B------:R1:W-:Y:S03]  /*11fb0*/  LDGSTS.E [R148+0x22d00], [R34.64], !P5 ;  /* 0x22d0000022947fae */ /* 0x0003e6000e921844 */
[----:B------:R-:W-:Y:S01]  /*11fc0*/  IMAD.WIDE R38, R38, 0x4, R82 ;  /* 0x0000000426267825 */ /* 0x000fe200078e0252 */
[----:B------:R-:W-:Y:S01]  /*11fd0*/  ISETP.GE.U32.AND P5, PT, R0, 0x7fffffcd, PT ;  /* 0x7fffffcd0000780c */ /* 0x000fe20003fa6070 */
[----:B------:R1:W-:Y:S02]  /*11fe0*/  LDGSTS.E [R148+0x23400], [R36.64], !P6 ;  /* 0x2340000024947fae */ /* 0x0003e4000f121844 */
[----:B------:R-:W-:-:S02]  /*11ff0*/  IMAD R18, R142, 0x3, RZ ;  /* 0x000000038e127824 */ /* 0x000fc400078e02ff */
[C---:B------:R-:W-:Y:S01]  /*12000*/  IMAD.WIDE R40, R42.reuse, 0x4, R84 ;  /* 0x000000042a287825 */ /* 0x040fe200078e0254 */
[C---:B------:R-:W-:Y:S01]  /*12010*/  IADD3 R0, R163.reuse, -0x1c, RZ ;  /* 0xffffffe4a3007810 */ /* 0x040fe20007ffe0ff */
[----:B------:R1:W-:Y:S02]  /*12020*/  LDGSTS.E [R148+0x23500], [R38.64], !P6 ;  /* 0x2350000026947fae */ /* 0x0003e4000f121844 */
[----:B------:R-:W-:Y:S01]  /*12030*/  IMAD.WIDE R42, R42, 0x4, R82 ;  /* 0x000000042a2a7825 */ /* 0x000fe200078e0252 */
[----:B------:R-:W-:Y:S01]  /*12040*/  LOP3.LUT R147, R146, 0x60, RZ, 0x3c, !PT ;  /* 0x0000006092937812 */ /* 0x000fe200078e3cff */
[----:B------:R1:W-:Y:S02]  /*12050*/  LDGSTS.E [R148+0x23c00], [R40.64], !P0 ;  /* 0x23c0000028947fae */ /* 0x0003e4000c121844 */
[----:B------:R-:W-:Y:S02]  /*12060*/  IMAD R14, R142, 0x7, RZ ;  /* 0x000000078e0e7824 */ /* 0x000fe400078e02ff */
[C---:B------:R-:W-:Y:S01]  /*12070*/  IMAD.WIDE R44, R18.reuse, 0x4, R84 ;  /* 0x00000004122c7825 */ /* 0x040fe200078e0254 */
[----:B------:R1:W-:Y:S03]  /*12080*/  LDGSTS.E [R148+0x23d00], [R42.64], !P0 ;  /* 0x23d000002a947fae */ /* 0x0003e6000c121844 */
[----:B------:R-:W-:Y:S01]  /*12090*/  IMAD.WIDE R18, R18, 0x4, R82 ;  /* 0x0000000412127825 */ /* 0x000fe200078e0252 */
[----:B------:R-:W-:Y:S01]  /*120a0*/  ISETP.GE.U32.AND P0, PT, R0, 0x7fffffc5, PT ;  /* 0x7fffffc50000780c */ /* 0x000fe20003f06070 */
[----:B------:R1:W-:Y:S02]  /*120b0*/  LDGSTS.E [R147+0x20600], [R44.64], !P1 ;  /* 0x206000002c937fae */ /* 0x0003e4000c921844 */
[----:B------:R-:W-:Y:S01]  /*120c0*/  IMAD.WIDE R16, R14, 0x4, R84 ;  /* 0x000000040e107825 */ /* 0x000fe200078e0254 */
[----:B------:R-:W-:Y:S01]  /*120d0*/  IADD3 R0, R163, -0x20, RZ ;  /* 0xffffffe0a3007810 */ /* 0x000fe20007ffe0ff */
[----:B------:R1:W-:Y:S02]  /*120e0*/  LDGSTS.E [R147+0x20700], [R18.64], !P1 ;  /* 0x2070000012937fae */ /* 0x0003e4000c921844 */
[----:B------:R-:W-:-:S02]  /*120f0*/  IMAD R10, R142, 0xb, RZ ;  /* 0x0000000b8e0a7824 */ /* 0x000fc400078e02ff */
[----:B------:R-:W-:Y:S01]  /*12100*/  IMAD.WIDE R14, R14, 0x4, R82 ;  /* 0x000000040e0e7825 */ /* 0x000fe200078e0252 */
[----:B--2---:R-:W-:Y:S01]  /*12110*/  LOP3.LUT R160, R162, 0x1f, RZ, 0xc0, !PT ;  /* 0x0000001fa2a07812 */ /* 0x004fe200078ec0ff */
[----:B------:R1:W-:Y:S01]  /*12120*/  LDGSTS.E [R147+0x20e00], [R16.64], !P4 ;  /* 0x20e0000010937fae */ /* 0x0003e2000e121844 */
[C---:B------:R-:W-:Y:S01]  /*12130*/  IADD3 R2, R163.reuse, -0x18, RZ ;  /* 0xffffffe8a3027810 */ /* 0x040fe20007ffe0ff */
[----:B------:R-:W-:Y:S01]  /*12140*/  IMAD.WIDE R12, R10, 0x4, R84 ;  /* 0x000000040a0c7825 */ /* 0x000fe200078e0254 */
[----:B------:R-:W-:Y:S01]  /*12150*/  ISETP.GE.U32.AND P1, PT, R0, 0x7fffffc1, PT ;  /* 0x7fffffc10000780c */ /* 0x000fe20003f26070 */
[----:B------:R1:W-:Y:S01]  /*12160*/  LDGSTS.E [R147+0x20f00], [R14.64], !P4 ;  /* 0x20f000000e937fae */ /* 0x0003e2000e121844 */
[----:B------:R-:W-:Y:S01]  /*12170*/  ISETP.GE.AND P4, PT, R160, R0, PT ;  /* 0x00000000a000720c */ /* 0x000fe20003f86270 */
[----:B------:R-:W-:Y:S02]  /*12180*/  IMAD R4, R142, 0xf, RZ ;  /* 0x0000000f8e047824 */ /* 0x000fe400078e02ff */
[----:B------:R-:W-:Y:S01]  /*12190*/  IMAD.WIDE R10, R10, 0x4, R82 ;  /* 0x000000040a0a7825 */ /* 0x000fe200078e0252 */
[----:B------:R-:W-:Y:S01]  /*121a0*/  IADD3 R0, R163, -0x21, RZ ;  /* 0xffffffdfa3007810 */ /* 0x000fe20007ffe0ff */
[----:B------:R1:W-:Y:S01]  /*121b0*/  LDGSTS.E [R147+0x21600], [R12.64], !P3 ;  /* 0x216000000c937fae */ /* 0x0003e2000d921844 */
[----:B------:R-:W-:Y:S01]  /*121c0*/  ISETP.GE.U32.AND P6, PT, R2, 0x7fffffc9, PT ;  /* 0x7fffffc90200780c */ /* 0x000fe20003fc6070 */
[----:B------:R-:W-:-:S02]  /*121d0*/  IMAD R8, R142, 0x13, RZ ;  /* 0x000000138e087824 */ /* 0x000fc400078e02ff */
[----:B------:R-:W-:Y:S01]  /*121e0*/  IMAD.WIDE R2, R4, 0x4, R84 ;  /* 0x0000000404027825 */ /* 0x000fe200078e0254 */
[----:B------:R1:W-:Y:S01]  /*121f0*/  LDGSTS.E [R147+0x21700], [R10.64], !P3 ;  /* 0x217000000a937fae */ /* 0x0003e2000d921844 */
[----:B------:R-:W-:Y:S02]  /*12200*/  ISETP.GE.U32.AND P3, PT, R0, 0x7fffffc0, PT ;  /* 0x7fffffc00000780c */ /* 0x000fe40003f66070 */
[----:B------:R-:W-:Y:S01]  /*12210*/  IMAD.WIDE R4, R4, 0x4, R82 ;  /* 0x0000000404047825 */ /* 0x000fe200078e0252 */
[C---:B------:R-:W-:Y:S01]  /*12220*/  IADD3 R0, R163.reuse, -0x25, RZ ;  /* 0xffffffdba3007810 */ /* 0x040fe20007ffe0ff */
[----:B------:R1:W-:Y:S02]  /*12230*/  LDGSTS.E [R147+0x21e00], [R2.64], !P2 ;  /* 0x21e0000002937fae */ /* 0x0003e4000d121844 */
[C---:B------:R-:W-:Y:S01]  /*12240*/  IMAD.WIDE R6, R8.reuse, 0x4, R84 ;  /* 0x0000000408067825 */ /* 0x040fe200078e0254 */
[----:B------:R-:W-:Y:S01]  /*12250*/  IADD3 R143, R163, -0x29, RZ ;  /* 0xffffffd7a38f7810 */ /* 0x000fe20007ffe0ff */
[----:B------:R1:W-:Y:S02]  /*12260*/  LDGSTS.E [R147+0x21f00], [R4.64], !P2 ;  /* 0x21f0000004937fae */ /* 0x0003e4000d121844 */
[----:B------:R-:W-:Y:S01]  /*12270*/  IMAD.WIDE R8, R8, 0x4, R82 ;  /* 0x0000000408087825 */ /* 0x000fe200078e0252 */
[----:B------:R-:W-:Y:S01]  /*12280*/  ISETP.GE.U32.AND P2, PT, R0, 0x7fffffbc, PT ;  /* 0x7fffffbc0000780c */ /* 0x000fe20003f46070 */
[----:B------:R1:W-:Y:S02]  /*12290*/  LDGSTS.E [R147+0x22600], [R6.64], !P5 ;  /* 0x2260000006937fae */ /* 0x0003e4000e921844 */
[----:B------:R-:W-:-:S02]  /*122a0*/  IMAD.MOV.U32 R144, RZ, RZ, 0x1f ;  /* 0x0000001fff907424 */ /* 0x000fc400078e00ff */
[C---:B------:R-:W-:Y:S01]  /*122b0*/  IMAD R0, R142.reuse, 0x17, RZ ;  /* 0x000000178e007824 */ /* 0x040fe200078e02ff */
[----:B------:R1:W-:Y:S01]  /*122c0*/  LDGSTS.E [R147+0x22700], [R8.64], !P5 ;  /* 0x2270000008937fae */ /* 0x0003e2000e921844 */
[----:B------:R-:W-:Y:S01]  /*122d0*/  ISETP.GE.U32.AND P5, PT, R143, 0x7fffffb8, PT ;  /* 0x7fffffb88f00780c */ /* 0x000fe20003fa6070 */
[----:B------:R-:W-:Y:S01]  /*122e0*/  IMAD R143, R142, 0x1b, RZ ;  /* 0x0000001b8e8f7824 */ /* 0x000fe200078e02ff */
[----:B------:R-:W-:Y:S01]  /*122f0*/  IADD3 R162, R144, c[0x0][0x180], RZ ;  /* 0x0000600090a27a10 */ /* 0x000fe20007ffe0ff */
[C---:B------:R-:W-:Y:S01]  /*12300*/  IMAD.WIDE R172, R0.reuse, 0x4, R84 ;  /* 0x0000000400ac7825 */ /* 0x040fe200078e0254 */
[----:B------:R-:W-:Y:S03]  /*12310*/  STL.64 [R1+0xfd0], R196 ;  /* 0x000fd0c401007387 */ /* 0x000fe60000100a00 */
[----:B------:R-:W-:Y:S01]  /*12320*/  IMAD.WIDE R144, R0, 0x4, R82 ;  /* 0x0000000400907825 */ /* 0x000fe200078e0252 */
[----:B------:R-:W-:Y:S03]  /*12330*/  STL.64 [R1+0xfc0], R150 ;  /* 0x000fc09601007387 */ /* 0x000fe60000100a00 */
[C---:B------:R-:W-:Y:S01]  /*12340*/  IMAD.WIDE R246, R143.reuse, 0x4, R84 ;  /* 0x000000048ff67825 */ /* 0x040fe200078e0254 */
[----:B------:R2:W-:Y:S03]  /*12350*/  STL.64 [R1+0x1378], R172 ;  /* 0x001378ac01007387 */ /* 0x0005e60000100a00 */
[----:B------:R-:W-:Y:S01]  /*12360*/  IMAD.WIDE R244, R143, 0x4, R82 ;  /* 0x000000048ff47825 */ /* 0x000fe200078e0252 */
[----:B------:R3:W-:Y:S03]  /*12370*/  STL.64 [R1+0x13a0], R144 ;  /* 0x0013a09001007387 */ /* 0x0007e60000100a00 */
[----:B------:R-:W-:Y:S01]  /*12380*/  IMAD R143, R142, 0x1f, RZ ;  /* 0x0000001f8e8f7824 */ /* 0x000fe200078e02ff */
[----:B------:R2:W-:Y:S01]  /*12390*/  LDGSTS.E [R147+0x22e00], [R172.64], !P6 ;  /* 0x22e00000ac937fae */ /* 0x0005e2000f121844 */
[----:B------:R-:W-:-:S03]  /*123a0*/  IADD3 R0, R163, -0x2d, RZ ;  /* 0xffffffd3a3007810 */ /* 0x000fc60007ffe0ff */
[----:B------:R3:W-:Y:S04]  /*123b0*/  LDGSTS.E [R147+0x22f00], [R144.64], !P6 ;  /* 0x22f0000090937fae */ /* 0x0007e8000f121844 */
[----:B------:R4:W-:Y:S04]  /*123c0*/  LDGSTS.E [R147+0x23600], [R246.64], !P0 ;  /* 0x23600000f6937fae */ /* 0x0009e8000c121844 */
[----:B--2---:R1:W5:Y:S04]  /*123d0*/  LDL.LU.64 R172, [R1+0x1fe8] ;  /* 0x001fe80001ac7983 */ /* 0x0043680000300a00 */
[----:B------:R4:W-:Y:S01]  /*123e0*/  STL.64 [R1+0x1478], R246 ;  /* 0x001478f601007387 */ /* 0x0009e20000100a00 */
[----:B---3--:R-:W-:-:S03]  /*123f0*/  SHF.R.S32.HI R144, RZ, 0x5, R161 ;  /* 0x00000005ff907819 */ /* 0x008fc600000114a1 */
[----:B------:R2:W-:Y:S01]  /*12400*/  STL.64 [R1+0x1480], R244 ;  /* 0x001480f401007387 */ /* 0x0005e20000100a00 */
[----:B------:R-:W-:-:S03]  /*12410*/  SGXT R144, R144, 0x1 ;  /* 0x000000019090781a */ /* 0x000fc60000000200 */
[----:B------:R2:W-:Y:S01]  /*12420*/  LDGSTS.E [R147+0x23700], [R244.64], !P0 ;  /* 0x23700000f4937fae */ /* 0x0005e2000c121844 */
[----:B------:R-:W-:Y:S01]  /*12430*/  ISETP.GT.AND P0, PT, R162, 0x1f, PT ;  /* 0x0000001fa200780c */ /* 0x000fe20003f04270 */
[C---:B----4-:R-:W-:Y:S01]  /*12440*/  IMAD.WIDE R246, R143.reuse, 0x4, R84 ;  /* 0x000000048ff67825 */ /* 0x050fe200078e0254 */
[----:B------:R-:W-:Y:S02]  /*12450*/  ISETP.GE.U32.AND P6, PT, R0, 0x7fffffb4, PT ;  /* 0x7fffffb40000780c */ /* 0x000fe40003fc6070 */
[----:B------:R-:W-:Y:S01]  /*12460*/  SEL R0, RZ, 0x4, !P0 ;  /* 0x00000004ff007807 */ /* 0x000fe20004000000 */
[----:B--2---:R-:W-:Y:S01]  /*12470*/  IMAD.WIDE R244, R143, 0x4, R82 ;  /* 0x000000048ff47825 */ /* 0x004fe200078e0252 */
[----:B------:R-:W-:Y:S01]  /*12480*/  IADD3 R145, R163, -0x31, RZ ;  /* 0xffffffcfa3917810 */ /* 0x000fe20007ffe0ff */
[----:B------:R1:W-:Y:S02]  /*12490*/  LDGSTS.E [R147+0x23e00], [R246.64], !P1 ;  /* 0x23e00000f6937fae */ /* 0x0003e4000c921844 */
[C---:B------:R-:W-:Y:S01]  /*124a0*/  IMAD.SHL.U32 R143, R160.reuse, 0x4, RZ ;  /* 0x00000004a08f7824 */ /* 0x040fe200078e00ff */
[----:B------:R-:W-:Y:S01]  /*124b0*/  ISETP.GE.AND P0, PT, R160, c[0x0][0x180], PT ;  /* 0x00006000a0007a0c */ /* 0x000fe20003f06270 */
[----:B------:R1:W-:Y:S03]  /*124c0*/  STL.64 [R1+0x1610], R246 ;  /* 0x001610f601007387 */ /* 0x0003e60000100a00 */
[----:B------:R-:W-:Y:S01]  /*124d0*/  LOP3.LUT R160, R143, 0x90, R144, 0x78, !PT ;  /* 0x000000908fa07812 */ /* 0x000fe200078e7890 */
[----:B------:R1:W-:Y:S04]  /*124e0*/  STL.64 [R1+0x1618], R244 ;  /* 0x001618f401007387 */ /* 0x0003e80000100a00 */
[----:B------:R1:W-:Y:S01]  /*124f0*/  STL [R1+0x1590], R160 ;  /* 0x001590a001007387 */ /* 0x0003e20000100800 */
[----:B------:R-:W-:-:S02]  /*12500*/  SEL R0, R0, RZ, !P0 ;  /* 0x000000ff00007207 */ /* 0x000fc40004000000 */
[----:B------:R-:W-:Y:S01]  /*12510*/  ISETP.GE.U32.AND P0, PT, R145, 0x7fffffb0, PT ;  /* 0x7fffffb09100780c */ /* 0x000fe20003f06070 */
[----:B------:R1:W-:Y:S01]  /*12520*/  LDGSTS.E [R147+0x23f00], [R244.64], !P1 ;  /* 0x23f00000f4937fae */ /* 0x0003e2000c921844 */
[----:B------:R-:W-:Y:S02]  /*12530*/  ISETP.NE.U32.AND P1, PT, R0, RZ, PT ;  /* 0x000000ff0000720c */ /* 0x000fe40003f25070 */
[C---:B------:R-:W-:Y:S02]  /*12540*/  IADD3 R143, R163.reuse, -0x35, RZ ;  /* 0xffffffcba38f7810 */ /* 0x040fe40007ffe0ff */
[----:B------:R-:W-:Y:S02]  /*12550*/  IADD3 R144, R163, -0x39, RZ ;  /* 0xffffffc7a3907810 */ /* 0x000fe40007ffe0ff */
[----:B------:R-:W-:Y:S04]  /*12560*/  STL.64 [R1+0x27c0], R72 ;  /* 0x0027c04801007387 */ /* 0x000fe80000100a00 */
        /* <DEDUP_REMOVED lines=19> */
[----:B------:R2:W-:Y:S04]  /*126a0*/  STL.64 [R1+0x2720], R44 ;  /* 0x0027202c01007387 */ /* 0x0005e80000100a00 */
[----:B------:R-:W0:Y:S04]  /*126b0*/  LDGDEPBAR ;  /* 0x00000000000079af */ /* 0x000e280000000000 */
[----:B-12---:R-:W2:Y:S04]  /*126c0*/  LDL.64 R44, [R1+0x15e0] ;  /* 0x0015e000012c7983 */ /* 0x006ea80000100a00 */
[----:B------:R1:W-:Y:S04]  /*126d0*/  STL.64 [R1+0x2718], R18 ;  /* 0x0027181201007387 */ /* 0x0003e80000100a00 */
[----:B-1----:R-:W3:Y:S01]  /*126e0*/  LDL.64 R18, [R1+0x1608] ;  /* 0x0016080001127983 */ /* 0x002ee20000100a00 */
[----:B------:R-:W-:-:S02]  /*126f0*/  SEL R0, RZ, 0x4, P4 ;  /* 0x00000004ff007807 */ /* 0x000fc40002000000 */
[----:B------:R-:W-:Y:S01]  /*12700*/  LOP3.LUT R145, R160, 0x60, RZ, 0x3c, !PT ;  /* 0x00000060a0917812 */ /* 0x000fe200078e3cff */
[----:B------:R-:W-:Y:S01]  /*12710*/  STL [R1+0x2710], R249 ;  /* 0x002710f901007387 */ /* 0x000fe20000100800 */
[----:B------:R-:W-:-:S03]  /*12720*/  ISETP.GT.AND P4, PT, R162, 0x3f, PT ;  /* 0x0000003fa200780c */ /* 0x000fc60003f84270 */
[----:B------:R-:W-:Y:S04]  /*12730*/  STL.64 [R1+0x2708], R16 ;  /* 0x0027081001007387 */ /* 0x000fe80000100a00 */
[----:B------:R-:W-:Y:S04]  /*12740*/  STL.64 [R1+0x2700], R14 ;  /* 0x0027000e01007387 */ /* 0x000fe80000100a00 */
[----:B------:R-:W-:Y:S04]  /*12750*/  STL.64 [R1+0x26f8], R12 ;  /* 0x0026f80c01007387 */ /* 0x000fe80000100a00 */
[----:B------:R-:W-:Y:S04]  /*12760*/  STL.64 [R1+0x26f0], R10 ;  /* 0x0026f00a01007387 */ /* 0x000fe80000100a00 */
[----:B------:R1:W-:Y:S04]  /*12770*/  STL.64 [R1+0x26e8], R2 ;  /* 0x0026e80201007387 */ /* 0x0003e80000100a00 */
[----:B------:R4:W-:Y:S04]  /*12780*/  STL.64 [R1+0x26e0], R4 ;  /* 0x0026e00401007387 */ /* 0x0009e80000100a00 */
[----:B------:R-:W-:Y:S04]  /*12790*/  STL.64 [R1+0x26d8], R6 ;  /* 0x0026d80601007387 */ /* 0x000fe80000100a00 */
[----:B------:R1:W-:Y:S04]  /*127a0*/  STL.64 [R1+0x26d0], R8 ;  /* 0x0026d00801007387 */ /* 0x0003e80000100a00 */
[----:B------:R-:W2:Y:S04]  /*127b0*/  LDL.64 R42, [R1+0x15c0] ;  /* 0x0015c000012a7983 */ /* 0x000ea80000100a00 */
        /* <DEDUP_REMOVED lines=20> */
[----:B------:R-:W2:Y:S01]  /*12900*/  LDL.64 R244, [R1+0xe48] ;  /* 0x000e480001f47983 */ /* 0x000ea20000100a00 */
[----:B-1----:R-:W-:-:S02]  /*12910*/  LOP3.LUT R2, R160, 0x20, RZ, 0x3c, !PT ;  /* 0x00000020a0027812 */ /* 0x002fc400078e3cff */
[----:B----4-:R-:W-:-:S03]  /*12920*/  LOP3.LUT R4, R160, 0x40, RZ, 0x3c, !PT ;  /* 0x00000040a0047812 */ /* 0x010fc600078e3cff */
[----:B------:R-:W-:Y:S04]  /*12930*/  STL [R1+0x1fc4], R2 ;  /* 0x001fc40201007387 */ /* 0x000fe80000100800 */
[----:B------:R-:W-:Y:S04]  /*12940*/  STL [R1+0x1fc0], R4 ;  /* 0x001fc00401007387 */ /* 0x000fe80000100800 */
[----:B------:R-:W-:Y:S04]  /*12950*/  STL [R1+0x1fbc], R145 ;  /* 0x001fbc9101007387 */ /* 0x000fe80000100800 */
[----:B------:R-:W4:Y:S04]  /*12960*/  LDL.64 R8, [R1+0xb98] ;  /* 0x000b980001087983 */ /* 0x000f280000100a00 */
[----:B------:R-:W4:Y:S04]  /*12970*/  LDL.64 R6, [R1+0xb78] ;  /* 0x000b780001067983 */ /* 0x000f280000100a00 */
[----:B------:R-:W4:Y:S04]  /*12980*/  LDL.64 R10, [R1+0xb58] ;  /* 0x000b5800010a7983 */ /* 0x000f280000100a00 */
[----:B------:R-:W4:Y:S04]  /*12990*/  LDL.64 R12, [R1+0xb38] ;  /* 0x000b3800010c7983 */ /* 0x000f280000100a00 */
[----:B------:R-:W4:Y:S04]  /*129a0*/  LDL.64 R14, [R1+0xb18] ;  /* 0x000b1800010e7983 */ /* 0x000f280000100a00 */
[----:B------:R-:W4:Y:S04]  /*129b0*/  LDL.64 R16, [R1+0xaf8] ;  /* 0x000af80001107983 */ /* 0x000f280000100a00 */
[----:B------:R-:W4:Y:S04]  /*129c0*/  LDL.64 R248, [R1+0xad8] ;  /* 0x000ad80001f87983 */ /* 0x000f280000100a00 */
[----:B---3--:R1:W-:Y:S04]  /*129d0*/  LDGSTS.E [R160], [R18.64], P1 ;  /* 0x0000000012a07fae */ /* 0x0083e80008921844 */
[----:B--2---:R2:W-:Y:S04]  /*129e0*/  LDGSTS.E [R160+0x400], [R44.64], P1 ;  /* 0x004000002ca07fae */ /* 0x0045e80008921844 */
[----:B-1----:R-:W3:Y:S04]  /*129f0*/  LDL.64 R18, [R1+0xa50] ;  /* 0x000a500001127983 */ /* 0x002ee80000100a00 */
[----:B--2---:R-:W2:Y:S04]  /*12a00*/  LDL.64 R44, [R1+0x910] ;  /* 0x00091000012c7983 */ /* 0x004ea80000100a00 */
[----:B------:R1:W-:Y:S04]  /*12a10*/  LDGSTS.E [R160+0x800], [R42.64], P1 ;  /* 0x008000002aa07fae */ /* 0x0003e80008921844 */
        /* <DEDUP_REMOVED lines=19> */
[----:B-1----:R-:W2:Y:S04]  /*12b50*/  LDL.64 R76, [R1+0xd38] ;  /* 0x000d3800014c7983 */ /* 0x002ea80000100a00 */
[----:B------:R-:W2:Y:S04]  /*12b60*/  LDL.64 R74, [R1+0xd88] ;  /* 0x000d8800014a7983 */ /* 0x000ea80000100a00 */
[----:B------:R-:W2:Y:S04]  /*12b70*/  LDL.64 R72, [R1+0xdd8] ;  /* 0x000dd80001487983 */ /* 0x000ea80000100a00 */
[----:B------:R-:W3:Y:S04]  /*12b80*/  LDL.64 R78, [R1+0xcf8] ;  /* 0x000cf800014e7983 */ /* 0x000ee80000100a00 */
[----:B------:R-:W3:Y:S04]  /*12b90*/  LDL.64 R80, [R1+0xbe8] ;  /* 0x000be80001507983 */ /* 0x000ee80000100a00 */
[----:B------:R-:W3:Y:S04]  /*12ba0*/  LDL.64 R50, [R1+0xbb8] ;  /* 0x000bb80001327983 */ /* 0x000ee80000100a00 */
[----:B------:R-:W4:Y:S04]  /*12bb0*/  LDL.64 R42, [R1+0x8e0] ;  /* 0x0008e000012a7983 */ /* 0x000f280000100a00 */
        /* <DEDUP_REMOVED lines=13> */
[----:B------:R1:W-:Y:S04]  /*12c90*/  LDGSTS.E [R160+0x5800], [R246.64], P1 ;  /* 0x05800000f6a07fae */ /* 0x0003e80008921844 */
[----:B------:R1:W-:Y:S04]  /*12ca0*/  LDGSTS.E [R160+0x5c00], [R244.64], P1 ;  /* 0x05c00000f4a07fae */ /* 0x0003e80008921844 */
[----:B-1----:R-:W4:Y:S04]  /*12cb0*/  LDL.64 R246, [R1+0x410] ;  /* 0x0004100001f67983 */ /* 0x002f280000100a00 */
[----:B------:R-:W4:Y:S04]  /*12cc0*/  LDL.64 R244, [R1+0x3f0] ;  /* 0x0003f00001f47983 */ /* 0x000f280000100a00 */
[----:B--2---:R1:W-:Y:S04]  /*12cd0*/  LDGSTS.E [R160+0x6000], [R72.64], P1 ;  /* 0x0600000048a07fae */ /* 0x0043e80008921844 */
[----:B------:R2:W-:Y:S04]  /*12ce0*/  LDGSTS.E [R160+0x6400], [R74.64], P1 ;  /* 0x064000004aa07fae */ /* 0x0005e80008921844 */
[----:B------:R1:W-:Y:S04]  /*12cf0*/  LDGSTS.E [R160+0x6800], [R76.64], P1 ;  /* 0x068000004ca07fae */ /* 0x0003e80008921844 */
[----:B---3--:R3:W-:Y:S04]  /*12d00*/  LDGSTS.E [R160+0x6c00], [R78.64], P1 ;  /* 0x06c000004ea07fae */ /* 0x0087e80008921844 */
[----:B------:R1:W-:Y:S04]  /*12d10*/  LDGSTS.E [R160+0x7000], [R80.64], P1 ;  /* 0x0700000050a07fae */ /* 0x0003e80008921844 */
[----:B------:R1:W-:Y:S04]  /*12d20*/  LDGSTS.E [R160+0x7400], [R50.64], P1 ;  /* 0x0740000032a07fae */ /* 0x0003e80008921844 */
[----:B----4-:R4:W-:Y:S04]  /*12d30*/  LDGSTS.E [R160+0x7800], [R8.64], P1 ;  /* 0x0780000008a07fae */ /* 0x0109e80008921844 */
[----:B------:R1:W-:Y:S04]  /*12d40*/  LDGSTS.E [R160+0x7c00], [R6.64], P1 ;  /* 0x07c0000006a07fae */ /* 0x0003e80008921844 */
[----:B------:R1:W-:Y:S04]  /*12d50*/  LDGSTS.E [R160+0x8000], [R10.64], P1 ;  /* 0x080000000aa07fae */ /* 0x0003e80008921844 */
[----:B------:R2:W-:Y:S04]  /*12d60*/  LDGSTS.E [R160+0x8400], [R12.64], P1 ;  /* 0x084000000ca07fae */ /* 0x0005e80008921844 */
[----:B------:R2:W-:Y:S04]  /*12d70*/  LDGSTS.E [R160+0x8800], [R14.64], P1 ;  /* 0x088000000ea07fae */ /* 0x0005e80008921844 */
[----:B-1----:R-:W4:Y:S04]  /*12d80*/  LDL.LU.64 R72, [R1+0x27c0] ;  /* 0x0027c00001487983 */ /* 0x002f280000300a00 */
[----:B------:R1:W-:Y:S04]  /*12d90*/  LDGSTS.E [R160+0x8c00], [R16.64], P1 ;  /* 0x08c0000010a07fae */ /* 0x0003e80008921844 */
[----:B--2---:R-:W2:Y:S04]  /*12da0*/  LDL.LU.64 R74, [R1+0x27b8] ;  /* 0x0027b800014a7983 */ /* 0x004ea80000300a00 */
[----:B------:R1:W-:Y:S04]  /*12db0*/  LDGSTS.E [R160+0x9000], [R248.64], P1 ;  /* 0x09000000f8a07fae */ /* 0x0003e80008921844 */
[----:B------:R-:W2:Y:S04]  /*12dc0*/  LDL.LU.64 R76, [R1+0x27b0] ;  /* 0x0027b000014c7983 */ /* 0x000ea80000300a00 */
[----:B------:R1:W-:Y:S04]  /*12dd0*/  LDGSTS.E [R160+0x9400], [R18.64], P1 ;  /* 0x0940000012a07fae */ /* 0x0003e80008921844 */
[----:B---3--:R-:W3:Y:S04]  /*12de0*/  LDL.LU.64 R78, [R1+0x27a8] ;  /* 0x0027a800014e7983 */ /* 0x008ee80000300a00 */
[----:B------:R1:W-:Y:S04]  /*12df0*/  LDGSTS.E [R160+0x9800], [R44.64], P1 ;  /* 0x098000002ca07fae */ /* 0x0003e80008921844 */
[----:B------:R-:W2:Y:S04]  /*12e00*/  LDL.LU.64 R80, [R1+0x27a0] ;  /* 0x0027a00001507983 */ /* 0x000ea80000300a00 */
[----:B------:R1:W-:Y:S04]  /*12e10*/  LDGSTS.E [R160+0x9c00], [R42.64], P1 ;  /* 0x09c000002aa07fae */ /* 0x0003e80008921844 */
[----:B------:R-:W2:Y:S04]  /*12e20*/  LDL.LU.64 R50, [R1+0x2798] ;  /* 0x0027980001327983 */ /* 0x000ea80000300a00 */
[----:B------:R1:W-:Y:S04]  /*12e30*/  LDGSTS.E [R160+0xa000], [R40.64], P1 ;  /* 0x0a00000028a07fae */ /* 0x0003e80008921844 */
[----:B------:R1:W-:Y:S04]  /*12e40*/  LDGSTS.E [R160+0xa400], [R38.64], P1 ;  /* 0x0a40000026a07fae */ /* 0x0003e80008921844 */
[----:B------:R1:W-:Y:S04]  /*12e50*/  LDGSTS.E [R160+0xa800], [R36.64], P1 ;  /* 0x0a80000024a07fae */ /* 0x0003e80008921844 */
[----:B-1----:R-:W2:Y:S04]  /*12e60*/  LDL.64 R40, [R1+0x1600] ;  /* 0x0016000001287983 */ /* 0x002ea80000100a00 */
[----:B------:R-:W3:Y:S04]  /*12e70*/  LDL.64 R38, [R1+0x15d8] ;  /* 0x0015d80001267983 */ /* 0x000ee80000100a00 */
[----:B------:R1:W-:Y:S04]  /*12e80*/  LDGSTS.E [R160+0xac00], [R34.64], P1 ;  /* 0x0ac0000022a07fae */ /* 0x0003e80008921844 */
[----:B------:R-:W3:Y:S04]  /*12e90*/  LDL.64 R36, [R1+0x15b8] ;  /* 0x0015b80001247983 */ /* 0x000ee80000100a00 */
[----:B------:R1:W-:Y:S04]  /*12ea0*/  LDGSTS.E [R160+0xb000], [R32.64], P1 ;  /* 0x0b00000020a07fae */ /* 0x0003e80008921844 */
[----:B-1----:R-:W3:Y:S04]  /*12eb0*/  LDL.64 R34, [R1+0x1598] ;  /* 0x0015980001227983 */ /* 0x002ee80000100a00 */
        /* <DEDUP_REMOVED lines=38> */
[----:B------:R1:W-:Y:S04]  /*13120*/  STL.64 [R1+0x25e8], R104 ;  /* 0x0025e86801007387 */ /* 0x0003e80000100a00 */
[----:B-1----:R-:W3:Y:S04]  /*13130*/  LDL.LU.64 R112, [R1+0x428] ;  /* 0x0004280001707983 */ /* 0x002ee80000300a00 */
[----:B------:R-:W3:Y:S04]  /*13140*/  LDL.LU.64 R208, [R1+0x408] ;  /* 0x0004080001d07983 */ /* 0x000ee80000300a00 */
[----:B------:R-:W3:Y:S04]  /*13150*/  LDL.LU.64 R232, [R1+0x328] ;  /* 0x0003280001e87983 */ /* 0x000ee80000300a00 */
[----:B------:R-:W3:Y:S04]  /*13160*/  LDL.64 R104, [R1+0xd80] ;  /* 0x000d800001687983 */ /* 0x000ee80000100a00 */
[----:B------:R-:W3:Y:S04]  /*13170*/  LDL.64 R120, [R1+0xd30] ;  /* 0x000d300001787983 */ /* 0x000ee80000100a00 */
[----:B------:R-:W3:Y:S04]  /*13180*/  LDL.64 R164, [R1+0xcf0] ;  /* 0x000cf00001a47983 */ /* 0x000ee80000100a00 */
[----:B------:R-:W3:Y:S04]  /*13190*/  LDL.64 R216, [R1+0xbe0] ;  /* 0x000be00001d87983 */ /* 0x000ee80000100a00 */
[----:B------:R-:W3:Y:S04]  /*131a0*/  LDL.64 R224, [R1+0xbb0] ;  /* 0x000bb00001e07983 */ /* 0x000ee80000100a00 */
[----:B------:R-:W3:Y:S04]  /*131b0*/  LDL.64 R240, [R1+0xb90] ;  /* 0x000b900001f07983 */ /* 0x000ee80000100a00 */
[----:B----4-:R-:W4:Y:S04]  /*131c0*/  LDL.64 R8, [R1+0xb70] ;  /* 0x000b700001087983 */ /* 0x010f280000100a00 */
        /* <DEDUP_REMOVED lines=9> */
[----:B--2---:R1:W-:Y:S04]  /*13260*/  LDGSTS.E [R2+0x100], [R40.64], P1 ;  /* 0x0010000028027fae */ /* 0x0043e80008921844 */
[----:B---3--:R2:W-:Y:S04]  /*13270*/  LDGSTS.E [R2+0x500], [R38.64], P1 ;  /* 0x0050000026027fae */ /* 0x0085e80008921844 */
[----:B------:R3:W-:Y:S04]  /*13280*/  LDGSTS.E [R2+0x900], [R36.64], P1 ;  /* 0x0090000024027fae */ /* 0x0007e80008921844 */
[----:B-1----:R-:W4:Y:S04]  /*13290*/  LDL.64 R40, [R1+0x898] ;  /* 0x0008980001287983 */ /* 0x002f280000100a00 */
[----:B------:R1:W-:Y:S04]  /*132a0*/  LDGSTS.E [R2+0xd00], [R34.64], P1 ;  /* 0x00d0000022027fae */ /* 0x0003e80008921844 */
[----:B--2---:R-:W2:Y:S04]  /*132b0*/  LDL.64 R38, [R1+0x868] ;  /* 0x0008680001267983 */ /* 0x004ea80000100a00 */
[----:B------:R1:W-:Y:S04]  /*132c0*/  LDGSTS.E [R2+0x1100], [R32.64], P1 ;  /* 0x0110000020027fae */ /* 0x0003e80008921844 */
[----:B-1----:R-:W2:Y:S04]  /*132d0*/  LDL.64 R34, [R1+0xdd0] ;  /* 0x000dd00001227983 */ /* 0x002ea80000100a00 */
[----:B------:R1:W-:Y:S04]  /*132e0*/  LDGSTS.E [R2+0x1500], [R30.64], P1 ;  /* 0x015000001e027fae */ /* 0x0003e80008921844 */
[----:B------:R-:W2:Y:S04]  /*132f0*/  LDL.64 R32, [R1+0xe40] ;  /* 0x000e400001207983 */ /* 0x000ea80000100a00 */
        /* <DEDUP_REMOVED lines=15> */
[----:B---3--:R-:W3:Y:S04]  /*133f0*/  LDL.64 R48, [R1+0x12c0] ;  /* 0x0012c00001307983 */ /* 0x008ee80000100a00 */
[----:B------:R-:W2:Y:S04]  /*13400*/  LDL.64 R36, [R1+0x778] ;  /* 0x0007780001247983 */ /* 0x000ea80000100a00 */
[----:B------:R1:W-:Y:S04]  /*13410*/  LDGSTS.E [R2+0x3900], [R244.64], P1 ;  /* 0x03900000f4027fae */ /* 0x0003e80008921844 */
[----:B-1----:R-:W4:Y:S04]  /*13420*/  LDL.64 R246, [R1+0x748] ;  /* 0x0007480001f67983 */ /* 0x002f280000100a00 */
[----:B------:R-:W4:Y:S04]  /*13430*/  LDL.64 R244, [R1+0x728] ;  /* 0x0007280001f47983 */ /* 0x000f280000100a00 */
[----:B---3--:R1:W-:Y:S04]  /*13440*/  LDGSTS.E [R2+0x3d00], [R48.64], P1 ;  /* 0x03d0000030027fae */ /* 0x0083e80008921844 */
[----:B--2---:R2:W-:Y:S04]  /*13450*/  LDGSTS.E [R2+0x4100], [R46.64], P1 ;  /* 0x041000002e027fae */ /* 0x0045e80008921844 */
        /* <DEDUP_REMOVED lines=14> */
[----:B----4-:R4:W-:Y:S04]  /*13540*/  LDGSTS.E [R2+0x7d00], [R8.64], P1 ;  /* 0x07d0000008027fae */ /* 0x0109e80008921844 */
        /* <DEDUP_REMOVED lines=12> */
[----:B---3--:R-:W3:Y:S04]  /*13610*/  LDL.LU.64 R20, [R1+0x2780] ;  /* 0x0027800001147983 */ /* 0x008ee80000300a00 */
[----:B------:R1:W-:Y:S04]  /*13620*/  LDGSTS.E [R2+0xa900], [R38.64], P1 ;  /* 0x0a90000026027fae */ /* 0x0003e80008921844 */
[----:B------:R-:W2:Y:S04]  /*13630*/  LDL.LU.64 R22, [R1+0x2778] ;  /* 0x0027780001167983 */ /* 0x000ea80000300a00 */
        /* <DEDUP_REMOVED lines=17> */
[----:B------:R-:W3:Y:S04]  /*13750*/  LDL.64 R190, [R1+0x15b0] ;  /* 0x0015b00001be7983 */ /* 0x000ee80000100a00 */
[----:B------:R4:W-:Y:S04]  /*13760*/  LDGSTS.E [R2+0xd100], [R112.64], P1 ;  /* 0x0d10000070027fae */ /* 0x0009e80008921844 */
[----:B------:R-:W-:Y:S04]  /*13770*/  STL.64 [R1+0x25f8], R112 ;  /* 0x0025f87001007387 */ /* 0x000fe80000100a00 */
        /* <DEDUP_REMOVED lines=19> */
[----:B------:R1:W-:Y:S04]  /*138b0*/  STL.64 [R1+0x2640], R110 ;  /* 0x0026406e01007387 */ /* 0x0003e80000100a00 */
[----:B------:R4:W-:Y:S04]  /*138c0*/  LDGSTS.E [R2+0xfd00], [R196.64], P1 ;  /* 0x0fd00000c4027fae */ /* 0x0009e80008921844 */
[----:B-1----:R-:W3:Y:S04]  /*138d0*/  LDL.LU.64 R110, [R1+0x6f0] ;  /* 0x0006f000016e7983 */ /* 0x002ee80000300a00 */
[----:B------:R-:W3:Y:S04]  /*138e0*/  LDL.LU.64 R126, [R1+0x660] ;  /* 0x00066000017e7983 */ /* 0x000ee80000300a00 */
[----:B------:R-:W3:Y:S04]  /*138f0*/  LDL.LU.64 R214, [R1+0x580] ;  /* 0x0005800001d67983 */ /* 0x000ee80000300a00 */
[----:B------:R-:W3:Y:S04]  /*13900*/  LDL.LU.64 R230, [R1+0x530] ;  /* 0x0005300001e67983 */ /* 0x000ee80000300a00 */
[----:B------:R-:W3:Y:S04]  /*13910*/  LDL.LU.64 R232, [R1+0x460] ;  /* 0x0004600001e87983 */ /* 0x000ee80000300a00 */
[----:B------:R-:W3:Y:S04]  /*13920*/  LDL.LU.64 R208, [R1+0x440] ;  /* 0x0004400001d07983 */ /* 0x000ee80000300a00 */
[----:B------:R-:W3:Y:S04]  /*13930*/  LDL.LU.64 R120, [R1+0x420] ;  /* 0x0004200001787983 */ /* 0x000ee80000300a00 */
        /* <DEDUP_REMOVED lines=34> */
[----:B--2---:R-:W2:Y:S04]  /*13b60*/  LDL.64 R192, [R1+0xb48] ;  /* 0x000b480001c07983 */ /* 0x004ea80000100a00 */
[----:B---3--:R-:W2:Y:S04]  /*13b70*/  LDL.64 R190, [R1+0xb28] ;  /* 0x000b280001be7983 */ /* 0x008ea80000100a00 */
        /* <DEDUP_REMOVED lines=28> */
[----:B-1----:R-:W3:Y:S04]  /*13d40*/  LDL.LU.64 R36, [R1+0x2740] ;  /* 0x0027400001247983 */ /* 0x002ee80000300a00 */
[----:B------:R-:W3:Y:S04]  /*13d50*/  LDL.LU.64 R38, [R1+0x2738] ;  /* 0x0027380001267983 */ /* 0x000ee80000300a00 */
[----:B------:R-:W3:Y:S04]  /*13d60*/  LDL.LU.64 R40, [R1+0x2730] ;  /* 0x0027300001287983 */ /* 0x000ee80000300a00 */
[----:B------:R-:W3:Y:S04]  /*13d70*/  LDL.LU.64 R42, [R1+0x2728] ;  /* 0x00272800012a7983 */ /* 0x000ee80000300a00 */
[----:B------:R-:W3:Y:S04]  /*13d80*/  LDL.LU.64 R44, [R1+0x2720] ;  /* 0x00272000012c7983 */ /* 0x000ee80000300a00 */
[----:B------:R-:W3:Y:S04]  /*13d90*/  LDL.LU.64 R18, [R1+0x2718] ;  /* 0x0027180001127983 */ /* 0x000ee80000300a00 */
[----:B------:R-:W3:Y:S04]  /*13da0*/  LDL.LU R249, [R1+0x2710] ;  /* 0x0027100001f97983 */ /* 0x000ee80000300800 */
[----:B------:R-:W3:Y:S04]  /*13db0*/  LDL.LU.64 R16, [R1+0x2708] ;  /* 0x0027080001107983 */ /* 0x000ee80000300a00 */
[----:B------:R-:W3:Y:S04]  /*13dc0*/  LDL.LU.64 R14, [R1+0x2700] ;  /* 0x00270000010e7983 */ /* 0x000ee80000300a00 */
[----:B------:R-:W3:Y:S04]  /*13dd0*/  LDL.LU.64 R12, [R1+0x26f8] ;  /* 0x0026f800010c7983 */ /* 0x000ee80000300a00 */
[----:B------:R-:W3:Y:S04]  /*13de0*/  LDL.LU.64 R10, [R1+0x26f0] ;  /* 0x0026f000010a7983 */ /* 0x000ee80000300a00 */
[----:B----4-:R-:W4:Y:S04]  /*13df0*/  LDL.LU.64 R2, [R1+0x26e8] ;  /* 0x0026e80001027983 */ /* 0x010f280000300a00 */
[----:B------:R1:W-:Y:S04]  /*13e00*/  LDGSTS.E [R4+0x7e00], [R194.64], P1 ;  /* 0x07e00000c2047fae */ /* 0x0003e80008921844 */
        /* <DEDUP_REMOVED lines=49> */
[----:B------:R-:W3:Y:S04]  /*14120*/  LDL.64 R6, [R1+0x15c8] ;  /* 0x0015c80001067983 */ /* 0x000ee80000100a00 */
[----:B------:R-:W3:Y:S04]  /*14130*/  LDL.64 R8, [R1+0x15a8] ;  /* 0x0015a80001087983 */ /* 0x000ee80000100a00 */
[----:B-1----:R-:W3:Y:S04]  /*14140*/  LDL.64 R4, [R1+0x15f0] ;  /* 0x0015f00001047983 */ /* 0x002ee80000100a00 */
        /* <DEDUP_REMOVED lines=22> */
[----:B--2---:R-:W2:Y:S04]  /*142b0*/  LDL.LU.64 R108, [R1+0xba0] ;  /* 0x000ba000016c7983 */ /* 0x004ea80000300a00 */
[----:B------:R-:W2:Y:S04]  /*142c0*/  LDL.LU.64 R116, [R1+0xb80] ;  /* 0x000b800001747983 */ /* 0x000ea80000300a00 */
        /* <DEDUP_REMOVED lines=49> */
[----:B---3--:R-:W3:Y:S04]  /*145e0*/  LDL.LU.64 R6, [R1+0x26d8] ;  /* 0x0026d80001067983 */ /* 0x008ee80000300a00 */
[----:B-----5:R4:W-:Y:S04]  /*145f0*/  LDGSTS.E [R145+0x6700], [R172.64], P1 ;  /* 0x06700000ac917fae */ /* 0x0209e80008921844 */
[----:B------:R-:W3:Y:S04]  /*14600*/  LDL.LU.64 R8, [R1+0x26d0] ;  /* 0x0026d00001087983 */ /* 0x000ee80000300a00 */
[----:B------:R1:W-:Y:S04]  /*14610*/  LDGSTS.E [R145+0x6b00], [R250.64], P1 ;  /* 0x06b00000fa917fae */ /* 0x0003e80008921844 */
[----:B------:R4:W-:Y:S04]  /*14620*/  LDGSTS.E [R145+0x6f00], [R170.64], P1 ;  /* 0x06f00000aa917fae */ /* 0x0009e80008921844 */
[----:B------:R4:W-:Y:S04]  /*14630*/  LDGSTS.E [R145+0x7300], [R168.64], P1 ;  /* 0x07300000a8917fae */ /* 0x0009e80008921844 */
[----:B-1----:R-:W3:Y:S04]  /*14640*/  LDL.64 R250, [R1+0x15e8] ;  /* 0x0015e80001fa7983 */ /* 0x002ee80000100a00 */
        /* <DEDUP_REMOVED lines=34> */
[----:B---3--:R4:W-:Y:S04]  /*14870*/  LDGSTS.E [R145+0xff00], [R250.64], P1 ;  /* 0x0ff00000fa917fae */ /* 0x0089e80008921844 */
[----:B------:R-:W0:Y:S01]  /*14880*/  LDGDEPBAR ;  /* 0x00000000000079af */ /* 0x000e220000000000 */
[----:B----4-:R-:W-:-:S04]  /*14890*/  IMAD.SHL.U32 R145, R142, 0x20, RZ ;  /* 0x000000208e917824 */ /* 0x010fc800078e00ff */
[C---:B------:R-:W-:Y:S01]  /*148a0*/  IMAD.WIDE R84, R145.reuse, 0x4, R84 ;  /* 0x0000000491547825 */ /* 0x040fe200078e0254 */
[----:B------:R-:W-:Y:S03]  /*148b0*/  BAR.SYNC.DEFER_BLOCKING 0x0 ;  /* 0x0000000000007b1d */ /* 0x000fe60000010000 */
[----:B------:R-:W-:-:S04]  /*148c0*/  IMAD.WIDE R82, R145, 0x4, R82 ;  /* 0x0000000491527825 */ /* 0x000fc800078e0252 */
[C---:B------:R-:W-:Y:S01]  /*148d0*/  IMAD.WIDE R88, R145.reuse, 0x4, R88 ;  /* 0x0000000491587825 */ /* 0x040fe200078e0258 */
[----:B------:R1:W-:Y:S03]  /*148e0*/  STL.64 [R1+0x1620], R84 ;  /* 0x0016205401007387 */ /* 0x0003e60000100a00 */
[----:B------:R-:W-:Y:S01]  /*148f0*/  IMAD.WIDE R90, R145, 0x4, R90 ;  /* 0x00000004915a7825 */ /* 0x000fe200078e025a */
[----:B------:R-:W-:Y:S01]  /*14900*/  STL.64 [R1+0x1628], R82 ;  /* 0x0016285201007387 */ /* 0x000fe20000100a00 */
[----:B------:R-:W-:Y:S02]  /*14910*/  ISETP.GE.U32.AND P1, PT, R143, 0x7fffffac, PT ;  /* 0x7fffffac8f00780c */ /* 0x000fe40003f26070 */
[----:B------:R-:W-:Y:S01]  /*14920*/  IMAD.WIDE R92, R145, 0x4, R92 ;  /* 0x00000004915c7825 */ /* 0x000fe200078e025c */
[----:B------:R2:W-:Y:S01]  /*14930*/  STL.64 [R1+0x12c8], R88 ;  /* 0x0012c85801007387 */ /* 0x0005e20000100a00 */
[----:B------:R-:W-:-:S03]  /*14940*/  SEL R142, R0, RZ, P4 ;  /* 0x000000ff008e7207 */ /* 0x000fc60002000000 */
[----:B------:R3:W-:Y:S04]  /*14950*/  STL.64 [R1+0x12d0], R90 ;  /* 0x0012d05a01007387 */ /* 0x0007e80000100a00 */
[----:B------:R-:W-:Y:S01]  /*14960*/  @!PT LDS RZ, [RZ] ;  /* 0x00000000fffff984 */ /* 0x000fe20000000800 */
[----:B------:R-:W-:Y:S01]  /*14970*/  @!PT LDS RZ, [RZ] ;  /* 0x00000000fffff984 */ /* 0x000fe20000000800 */
[----:B------:R-:W-:Y:S01]  /*14980*/  @!PT LDS RZ, [RZ] ;  /* 0x00000000fffff984 */ /* 0x000fe20000000800 */
[----:B------:R1:W-:Y:S04]  /*14990*/  LDGSTS.E [R146+0x24000], [R84.64], !P3 ;  /* 0x2400000054927fae */ /* 0x0003e8000d921844 */
[----:B------:R4:W-:Y:S01]  /*149a0*/  LDGSTS.E [R146+0x24100], [R82.64], !P3 ;  /* 0x2410000052927fae */ /* 0x0009e2000d921844 */
[----:B------:R-:W-:-:S03]  /*149b0*/  IADD3 R0, R163, -0x3d, RZ ;  /* 0xffffffc3a3007810 */ /* 0x000fc60007ffe0ff */
[----:B------:R2:W-:Y:S04]  /*149c0*/  LDGSTS.E [R146+0x24800], [R88.64], !P2 ;  /* 0x2480000058927fae */ /* 0x0005e8000d121844 */
[----:B------:R3:W-:Y:S01]  /*149d0*/  LDGSTS.E [R146+0x24900], [R90.64], !P2 ;  /* 0x249000005a927fae */ /* 0x0007e2000d121844 */
[C---:B-1----:R-:W-:Y:S01]  /*149e0*/  IMAD.WIDE R84, R145.reuse, 0x4, R98 ;  /* 0x0000000491547825 */ /* 0x042fe200078e0262 */
[----:B------:R-:W-:Y:S02]  /*149f0*/  ISETP.GE.U32.AND P4, PT, R144, 0x7fffffa8, PT ;  /* 0x7fffffa89000780c */ /* 0x000fe40003f86070 */
[----:B------:R1:W-:Y:S01]  /*14a00*/  STL.64 [R1+0x1330], R92 ;  /* 0x0013305c01007387 */ /* 0x0003e20000100a00 */
[----:B--2---:R-:W-:-:S03]  /*14a10*/  IMAD.WIDE R88, R145, 0x4, R96 ;  /* 0x0000000491587825 */ /* 0x004fc600078e0260 */
[----:B------:R1:W-:Y:S01]  /*14a20*/  LDGSTS.E [R146+0x25000], [R92.64], !P5 ;  /* 0x250000005c927fae */ /* 0x0003e2000e921844 */
[----:B---3--:R-:W-:Y:S01]  /*14a30*/  IMAD.WIDE R90, R145, 0x4, R94 ;  /* 0x00000004915a7825 */ /* 0x008fe200078e025e */
[----:B------:R-:W-:Y:S02]  /*14a40*/  ISETP.GE.U32.AND P3, PT, R0, 0x7fffffa4, PT ;  /* 0x7fffffa40000780c */ /* 0x000fe40003f66070 */
[C---:B------:R-:W-:Y:S02]  /*14a50*/  IADD3 R143, R163.reuse, -0x22, RZ ;  /* 0xffffffdea38f7810 */ /* 0x040fe40007ffe0ff */
[----:B------:R2:W-:Y:S01]  /*14a60*/  STL.64 [R1+0x1338], R90 ;  /* 0x0013385a01007387 */ /* 0x0005e20000100a00 */
[----:B----4-:R-:W-:-:S03]  /*14a70*/  IADD3 R82, R163, -0x26, RZ ;  /* 0xffffffdaa3527810 */ /* 0x010fc60007ffe0ff */
[----:B------:R2:W-:Y:S01]  /*14a80*/  LDGSTS.E [R146+0x25100], [R90.64], !P5 ;  /* 0x251000005a927fae */ /* 0x0005e2000e921844 */
[----:B-1----:R-:W-:-:S03]  /*14a90*/  IMAD.WIDE R92, R145, 0x4, R100 ;  /* 0x00000004915c7825 */ /* 0x002fc600078e0264 */
[----:B------:R1:W-:Y:S04]  /*14aa0*/  STL.64 [R1+0x13f8], R88 ;  /* 0x0013f85801007387 */ /* 0x0003e80000100a00 */
[----:B------:R1:W-:Y:S01]  /*14ab0*/  LDGSTS.E [R146+0x25800], [R88.64], !P6 ;  /* 0x2580000058927fae */ /* 0x0003e2000f121844 */
[----:B--2---:R-:W-:-:S03]  /*14ac0*/  IMAD.WIDE R90, R145, 0x4, R102 ;  /* 0x00000004915a7825 */ /* 0x004fc600078e0266 */
[----:B------:R2:W-:Y:S04]  /*14ad0*/  STL.64 [R1+0x1410], R84 ;  /* 0x0014105401007387 */ /* 0x0005e80000100a00 */
[----:B------:R2:W-:Y:S01]  /*14ae0*/  LDGSTS.E [R146+0x25900], [R84.64], !P6 ;  /* 0x2590000054927fae */ /* 0x0005e2000f121844 */
[----:B-1----:R-:W-:-:S03]  /*14af0*/  IMAD.WIDE R88, R145, 0x4, R128 ;  /* 0x0000000491587825 */ /* 0x002fc600078e0280 */
[----:B------:R1:W-:Y:S01]  /*14b00*/  STL.64 [R1+0x1488], R92 ;  /* 0x0014885c01007387 */ /* 0x0003e20000100a00 */
[----:B------:R-:W-:Y:S02]  /*14b10*/  ISETP.GE.U32.AND P2, PT, R143, 0x7fffffbf, PT ;  /* 0x7fffffbf8f00780c */ /* 0x000fe40003f46070 */
[----:B------:R-:W-:Y:S01]  /*14b20*/  IADD3 R0, R163, -0x2a, RZ ;  /* 0xffffffd6a3007810 */ /* 0x000fe20007ffe0ff */
[----:B------:R1:W-:Y:S01]  /*14b30*/  LDGSTS.E [R146+0x26000], [R92.64], !P0 ;  /* 0x260000005c927fae */ /* 0x0003e2000c121844 */
[----:B--2---:R-:W-:-:S03]  /*14b40*/  IMAD.WIDE R84, R145, 0x4, R130 ;  /* 0x0000000491547825 */ /* 0x004fc600078e0282 */
[----:B------:R2:W-:Y:S01]  /*14b50*/  STL.64 [R1+0x1490], R90 ;  /* 0x0014905a01007387 */ /* 0x0005e20000100a00 */
[----:B------:R-:W-:-:S03]  /*14b60*/  ISETP.GE.U32.AND P5, PT, R82, 0x7fffffbb, PT ;  /* 0x7fffffbb5200780c */ /* 0x000fc60003fa6070 */
[----:B------:R2:W-:Y:S01]  /*14b70*/  LDGSTS.E [R146+0x26100], [R90.64], !P0 ;  /* 0x261000005a927fae */ /* 0x0005e2000c121844 */
[----:B------:R-:W-:Y:S01]  /*14b80*/  IADD3 R82, R163, -0x2e, RZ ;  /* 0xffffffd2a3527810 */ /* 0x000fe20007ffe0ff */
[----:B-1----:R-:W-:Y:S02]  /*14b90*/  IMAD.WIDE R92, R145, 0x4, R132 ;  /* 0x00000004915c7825 */ /* 0x002fe400078e0284 */
[----:B------:R1:W-:Y:S01]  /*14ba0*/  STL.64 [R1+0x14b8], R88 ;  /* 0x0014b85801007387 */ /* 0x0003e20000100a00 */
[----:B------:R-:W-:-:S03]  /*14bb0*/  ISETP.GE.U32.AND P6, PT, R0, 0x7fffffb7, PT ;  /* 0x7fffffb70000780c */ /* 0x000fc60003fc6070 */
[----:B------:R1:W-:Y:S01]  /*14bc0*/  LDGSTS.E [R146+0x26800], [R88.64], !P1 ;  /* 0x2680000058927fae */ /* 0x0003e2000c921844 */
[----:B--2---:R-:W-:-:S03]  /*14bd0*/  IMAD.WIDE R90, R145, 0x4, R134 ;  /* 0x00000004915a7825 */ /* 0x004fc600078e0286 */
[----:B------:R2:W-:Y:S04]  /*14be0*/  STL.64 [R1+0x14c0], R84 ;  /* 0x0014c05401007387 */ /* 0x0005e80000100a00 */
[----:B------:R2:W-:Y:S01]  /*14bf0*/  LDGSTS.E [R146+0x26900], [R84.64], !P1 ;  /* 0x2690000054927fae */ /* 0x0005e2000c921844 */
[----:B-1----:R-:W-:-:S03]  /*14c00*/  IMAD.WIDE R88, R145, 0x4, R136 ;  /* 0x0000000491587825 */ /* 0x002fc600078e0288 */
[----:B------:R-:W-:Y:S01]  /*14c10*/  STL.64 [R1+0x14e8], R92 ;  /* 0x0014e85c01007387 */ /* 0x000fe20000100a00 */
[----:B------:R-:W-:-:S03]  /*14c20*/  ISETP.GE.U32.AND P0, PT, R82, 0x7fffffb3, PT ;  /* 0x7fffffb35200780c */ /* 0x000fc60003f06070 */
[----:B------:R1:W-:Y:S01]  /*14c30*/  LDGSTS.E [R146+0x27000], [R92.64], !P4 ;  /* 0x270000005c927fae */ /* 0x0003e2000e121844 */
[----:B--2---:R-:W-:-:S03]  /*14c40*/  IMAD.WIDE R84, R145, 0x4, R138 ;  /* 0x0000000491547825 */ /* 0x004fc600078e028a */
[----:B------:R-:W-:Y:S01]  /*14c50*/  STL.64 [R1+0x14f0], R90 ;  /* 0x0014f05a01007387 */ /* 0x000fe20000100a00 */
[----:B------:R-:W-:-:S03]  /*14c60*/  IADD3 R0, R163, -0x32, RZ ;  /* 0xffffffcea3007810 */ /* 0x000fc60007ffe0ff */
[----:B------:R2:W-:Y:S01]  /*14c70*/  LDGSTS.E [R146+0x27100], [R90.64], !P4 ;  /* 0x271000005a927fae */ /* 0x0005e2000e121844 */
[----:B------:R-:W-:-:S03]  /*14c80*/  IADD3 R82, R163, -0x36, RZ ;  /* 0xffffffcaa3527810 */ /* 0x000fc60007ffe0ff */
[----:B------:R3:W-:Y:S01]  /*14c90*/  STL.64 [R1+0x1508], R88 ;  /* 0x0015085801007387 */ /* 0x0007e20000100a00 */
[----:B------:R-:W-:-:S03]  /*14ca0*/  IMAD.WIDE R52, R145, 0x4, R52 ;  /* 0x0000000491347825 */ /* 0x000fc600078e0234 */
[----:B------:R3:W-:Y:S01]  /*14cb0*/  LDGSTS.E [R146+0x27800], [R88.64], !P3 ;  /* 0x2780000058927fae */ /* 0x0007e2000d921844 */
[----:B------:R-:W-:-:S03]  /*14cc0*/  IMAD.WIDE R54, R145, 0x4, R54 ;  /* 0x0000000491367825 */ /* 0x000fc600078e0236 */
[----:B------:R4:W-:Y:S04]  /*14cd0*/  STL.64 [R1+0x1510], R84 ;  /* 0x0015105401007387 */ /* 0x0009e80000100a00 */
[----:B------:R4:W-:Y:S01]  /*14ce0*/  LDGSTS.E [R146+0x27900], [R84.64], !P3 ;  /* 0x2790000054927fae */ /* 0x0009e2000d921844 */
[----:B---3--:R-:W-:Y:S01]  /*14cf0*/  IMAD.WIDE R88, R145, 0x4, R140 ;  /* 0x0000000491587825 */ /* 0x008fe200078e028c */
[----:B------:R-:W-:-:S03]  /*14d00*/  ISETP.GE.U32.AND P1, PT, R0, 0x7fffffaf, PT ;  /* 0x7fffffaf0000780c */ /* 0x000fc60003f26070 */
[----:B------:R-:W-:-:S04]  /*14d10*/  IMAD.WIDE R56, R145, 0x4, R56 ;  /* 0x0000000491387825 */ /* 0x000fc800078e0238 */
[----:B----4-:R-:W-:Y:S01]  /*14d20*/  IMAD.WIDE R84, R145, 0x4, R86 ;  /* 0x0000000491547825 */ /* 0x010fe200078e0256 */
[----:B------:R-:W-:Y:S01]  /*14d30*/  STL.64 [R1+0x668], R88 ;  /* 0x0006685801007387 */ /* 0x000fe20000100a00 */
[----:B------:R-:W-:Y:S02]  /*14d40*/  IADD3 R0, R163, -0x3a, RZ ;  /* 0xffffffc6a3007810 */ /* 0x000fe40007ffe0ff */
[C---:B------:R-:W-:Y:S01]  /*14d50*/  IMAD.WIDE R58, R145.reuse, 0x4, R58 ;  /* 0x00000004913a7825 */ /* 0x040fe200078e023a */
[----:B------:R3:W-:Y:S01]  /*14d60*/  LDGSTS.E [R149+0x24200], [R88.64], !P2 ;  /* 0x2420000058957fae */ /* 0x0007e2000d121844 */
[----:B------:R-:W-:Y:S02]  /*14d70*/  ISETP.GE.U32.AND P4, PT, R82, 0x7fffffab, PT ;  /* 0x7fffffab5200780c */ /* 0x000fe40003f86070 */
[----:B------:R-:W-:Y:S01]  /*14d80*/  IMAD.WIDE R60, R145, 0x4, R60 ;  /* 0x00000004913c7825 */ /* 0x000fe200078e023c */
[----:B------:R-:W-:Y:S01]  /*14d90*/  STL.64 [R1+0x670], R84 ;  /* 0x0006705401007387 */ /* 0x000fe20000100a00 */
[----:B------:R-:W-:-:S03]  /*14da0*/  IADD3 R82, R163, -0x3e, RZ ;  /* 0xffffffc2a3527810 */ /* 0x000fc60007ffe0ff */
[----:B------:R4:W-:Y:S01]  /*14db0*/  LDGSTS.E [R149+0x24300], [R84.64], !P2 ;  /* 0x2430000054957fae */ /* 0x0009e2000d121844 */
[----:B------:R-:W-:-:S03]  /*14dc0*/  ISETP.GE.U32.AND P3, PT, R0, 0x7fffffa7, PT ;  /* 0x7fffffa70000780c */ /* 0x000fc60003f66070 */
[----:B------:R-:W-:Y:S04]  /*14dd0*/  STL.64 [R1+0xfc8], R52 ;  /* 0x000fc83401007387 */ /* 0x000fe80000100a00 */
[----:B------:R1:W-:Y:S04]  /*14de0*/  LDGSTS.E [R149+0x24a00], [R52.64], !P5 ;  /* 0x24a0000034957fae */ /* 0x0003e8000e921844 */
[----:B------:R1:W-:Y:S04]  /*14df0*/  STL.64 [R1+0xfd8], R54 ;  /* 0x000fd83601007387 */ /* 0x0003e80000100a00 */
[----:B------:R1:W-:Y:S01]  /*14e00*/  LDGSTS.E [R149+0x24b00], [R54.64], !P5 ;  /* 0x24b0000036957fae */ /* 0x0003e2000e921844 */
[----:B------:R-:W-:-:S03]  /*14e10*/  ISETP.GE.U32.AND P2, PT, R82, 0x7fffffa3, PT ;  /* 0x7fffffa35200780c */ /* 0x000fc60003f46070 */
[----:B------:R2:W-:Y:S04]  /*14e20*/  STL.64 [R1+0x12e0], R56 ;  /* 0x0012e03801007387 */ /* 0x0005e80000100a00 */
[----:B------:R2:W-:Y:S01]  /*14e30*/  LDGSTS.E [R149+0x25200], [R56.64], !P6 ;  /* 0x2520000038957fae */ /* 0x0005e2000f121844 */
[----:B-1----:R-:W-:-:S03]  /*14e40*/  IMAD.WIDE R54, R145, 0x4, R62 ;  /* 0x0000000491367825 */ /* 0x002fc600078e023e */
[----:B------:R1:W-:Y:S04]  /*14e50*/  STL.64 [R1+0x12e8], R58 ;  /* 0x0012e83a01007387 */ /* 0x0003e80000100a00 */
[----:B------:R1:W-:Y:S01]  /*14e60*/  LDGSTS.E [R149+0x25300], [R58.64], !P6 ;  /* 0x253000003a957fae */ /* 0x0003e2000f121844 */
[----:B------:R-:W-:-:S03]  /*14e70*/  IADD3 R0, R163, -0x23, RZ ;  /* 0xffffffdda3007810 */ /* 0x000fc60007ffe0ff */
[----:B------:R3:W-:Y:S01]  /*14e80*/  STL.64 [R1+0x1340], R60 ;  /* 0x0013403c01007387 */ /* 0x0007e20000100a00 */
[----:B--2---:R-:W-:-:S03]  /*14e90*/  IMAD.WIDE R56, R145, 0x4, R68 ;  /* 0x0000000491387825 */ /* 0x004fc600078e0244 */
[----:B------:R3:W-:Y:S01]  /*14ea0*/  LDGSTS.E [R149+0x25a00], [R60.64], !P0 ;  /* 0x25a000003c957fae */ /* 0x0007e2000c121844 */
[----:B------:R-:W-:Y:S01]  /*14eb0*/  IADD3 R52, R163, -0x27, RZ ;  /* 0xffffffd9a3347810 */ /* 0x000fe20007ffe0ff */
[C---:B-1----:R-:W-:Y:S02]  /*14ec0*/  IMAD.WIDE R58, R145.reuse, 0x4, R66 ;  /* 0x00000004913a7825 */ /* 0x042fe400078e0242 */
[----:B------:R1:W-:Y:S04]  /*14ed0*/  STL.64 [R1+0x1348], R54 ;  /* 0x0013483601007387 */ /* 0x0003e80000100a00 */
[----:B------:R1:W-:Y:S01]  /*14ee0*/  LDGSTS.E [R149+0x25b00], [R54.64], !P0 ;  /* 0x25b0000036957fae */ /* 0x0003e2000c121844 */
[----:B---3--:R-:W-:Y:S01]  /*14ef0*/  IMAD.WIDE R60, R145, 0x4, R64 ;  /* 0x00000004913c7825 */ /* 0x008fe200078e0240 */
[----:B------:R-:W-:-:S02]  /*14f00*/  ISETP.GE.U32.AND P5, PT, R0, 0x7fffffbe, PT ;  /* 0x7fffffbe0000780c */ /* 0x000fc40003fa6070 */
[----:B------:R-:W-:Y:S02]  /*14f10*/  IADD3 R0, R163, -0x2b, RZ ;  /* 0xffffffd5a3007810 */ /* 0x000fe40007ffe0ff */
[----:B------:R2:W-:Y:S01]  /*14f20*/  STL.64 [R1+0x1428], R60 ;  /* 0x0014283c01007387 */ /* 0x0005e20000100a00 */
[----:B-1----:R-:W-:-:S03]  /*14f30*/  IMAD.WIDE R54, R145, 0x4, R70 ;  /* 0x0000000491367825 */ /* 0x002fc600078e0246 */
[----:B------:R2:W-:Y:S01]  /*14f40*/  LDGSTS.E [R149+0x26200], [R60.64], !P1 ;  /* 0x262000003c957fae */ /* 0x0005e2000c921844 */
[----:B------:R-:W-:-:S03]  /*14f50*/  ISETP.GE.U32.AND P6, PT, R52, 0x7fffffba, PT ;  /* 0x7fffffba3400780c */ /* 0x000fc60003fc6070 */
[----:B------:R1:W-:Y:S01]  /*14f60*/  STL.64 [R1+0x1440], R58 ;  /* 0x0014403a01007387 */ /* 0x0003e20000100a00 */
[----:B------:R-:W-:-:S03]  /*14f70*/  IADD3 R52, R163, -0x2f, RZ ;  /* 0xffffffd1a3347810 */ /* 0x000fc60007ffe0ff */
[----:B------:R1:W-:Y:S01]  /*14f80*/  LDGSTS.E [R149+0x26300], [R58.64], !P1 ;  /* 0x263000003a957fae */ /* 0x0003e2000c921844 */
[----:B--2---:R-:W-:-:S03]  /*14f90*/  IMAD.WIDE R60, R145, 0x4, R72 ;  /* 0x00000004913c7825 */ /* 0x004fc600078e0248 */
[----:B------:R2:W-:Y:S04]  /*14fa0*/  STL.64 [R1+0x1498], R56 ;  /* 0x0014983801007387 */ /* 0x0005e80000100a00 */
[----:B------:R2:W-:Y:S01]  /*14fb0*/  LDGSTS.E [R149+0x26a00], [R56.64], !P4 ;  /* 0x26a0000038957fae */ /* 0x0005e2000e121844 */
[----:B-1----:R-:W-:-:S03]  /*14fc0*/  IMAD.WIDE R58, R145, 0x4, R74 ;  /* 0x00000004913a7825 */ /* 0x002fc600078e024a */
[----:B------:R1:W-:Y:S01]  /*14fd0*/  STL.64 [R1+0x14a0], R54 ;  /* 0x0014a03601007387 */ /* 0x0003e20000100a00 */
[----:B------:R-:W-:-:S03]  /*14fe0*/  ISETP.GE.U32.AND P0, PT, R0, 0x7fffffb6, PT ;  /* 0x7fffffb60000780c */ /* 0x000fc60003f06070 */
[----:B------:R1:W-:Y:S01]  /*14ff0*/  LDGSTS.E [R149+0x26b00], [R54.64], !P4 ;  /* 0x26b0000036957fae */ /* 0x0003e2000e121844 */
[----:B--2---:R-:W-:-:S03]  /*15000*/  IMAD.WIDE R56, R145, 0x4, R76 ;  /* 0x0000000491387825 */ /* 0x004fc600078e024c */
[----:B------:R-:W-:Y:S01]  /*15010*/  STL.64 [R1+0x14c8], R60 ;  /* 0x0014c83c01007387 */ /* 0x000fe20000100a00 */
[----:B------:R-:W-:-:S03]  /*15020*/  IADD3 R0, R163, -0x33, RZ ;  /* 0xffffffcda3007810 */ /* 0x000fc60007ffe0ff */
[----:B------:R2:W-:Y:S01]  /*15030*/  LDGSTS.E [R149+0x27200], [R60.64], !P3 ;  /* 0x272000003c957fae */ /* 0x0005e2000d921844 */
[----:B-1----:R-:W-:-:S03]  /*15040*/  IMAD.WIDE R54, R145, 0x4, R78 ;  /* 0x0000000491367825 */ /* 0x002fc600078e024e */
[----:B------:R-:W-:Y:S01]  /*15050*/  STL.64 [R1+0x14d0], R58 ;  /* 0x0014d03a01007387 */ /* 0x000fe20000100a00 */
[----:B------:R-:W-:-:S03]  /*15060*/  ISETP.GE.U32.AND P1, PT, R52, 0x7fffffb2, PT ;  /* 0x7fffffb23400780c */ /* 0x000fc60003f26070 */
[----:B------:R1:W-:Y:S01]  /*15070*/  LDGSTS.E [R149+0x27300], [R58.64], !P3 ;  /* 0x273000003a957fae */ /* 0x0003e2000d921844 */
[----:B------:R-:W-:-:S03]  /*15080*/  ISETP.GE.U32.AND P4, PT, R0, 0x7fffffae, PT ;  /* 0x7fffffae0000780c */ /* 0x000fc60003f86070 */
[----:B------:R-:W-:Y:S01]  /*15090*/  STL.64 [R1+0x14f8], R56 ;  /* 0x0014f83801007387 */ /* 0x000fe20000100a00 */
[----:B------:R-:W-:-:S03]  /*150a0*/  IMAD.WIDE R50, R145, 0x4, R50 ;  /* 0x0000000491327825 */ /* 0x000fc600078e0232 */
[----:B------:R3:W-:Y:S01]  /*150b0*/  LDGSTS.E [R149+0x27a00], [R56.64], !P2 ;  /* 0x27a0000038957fae */ /* 0x0007e2000d121844 */
[----:B------:R-:W-:-:S03]  /*150c0*/  IADD3 R52, R163, -0x37, RZ ;  /* 0xffffffc9a3347810 */ /* 0x000fc60007ffe0ff */
[----:B------:R1:W-:Y:S01]  /*150d0*/  STL.64 [R1+0x1500], R54 ;  /* 0x0015003601007387 */ /* 0x0003e20000100a00 */
[----:B------:R-:W-:-:S03]  /*150e0*/  IADD3 R0, R163, -0x3b, RZ ;  /* 0xffffffc5a3007810 */ /* 0x000fc60007ffe0ff */
[----:B------:R1:W-:Y:S01]  /*150f0*/  LDGSTS.E [R149+0x27b00], [R54.64], !P2 ;  /* 0x27b0000036957fae */ /* 0x0003e2000d121844 */
[----:B------:R-:W-:Y:S01]  /*15100*/  IMAD.WIDE R48, R145, 0x4, R48 ;  /* 0x0000000491307825 */ /* 0x000fe200078e0230 */
[----:B------:R-:W-:-:S03]  /*15110*/  ISETP.GE.U32.AND P3, PT, R52, 0x7fffffaa, PT ;  /* 0x7fffffaa3400780c */ /* 0x000fc60003f66070 */
[----:B------:R-:W-:Y:S01]  /*15120*/  IMAD.WIDE R46, R145, 0x4, R46 ;  /* 0x00000004912e7825 */ /* 0x000fe200078e022e */
[----:B------:R-:W-:-:S03]  /*15130*/  ISETP.GE.U32.AND P2, PT, R0, 0x7fffffa6, PT ;  /* 0x7fffffa60000780c */ /* 0x000fc60003f46070 */
[----:B-1----:R-:W-:Y:S01]  /*15140*/  IMAD.WIDE R54, R145, 0x4, R80 ;  /* 0x0000000491367825 */ /* 0x002fe200078e0250 */
[----:B------:R-:W-:-:S03]  /*15150*/  IADD3 R0, R163, -0x24, RZ ;  /* 0xffffffdca3007810 */ /* 0x000fc60007ffe0ff */
[C---:B------:R-:W-:Y:S01]  /*15160*/  IMAD.WIDE R20, R145.reuse, 0x4, R20 ;  /* 0x0000000491147825 */ /* 0x040fe200078e0214 */
[----:B------:R-:W-:Y:S03]  /*15170*/  STL.64 [R1+0x678], R54 ;  /* 0x0006783601007387 */ /* 0x000fe60000100a00 */
[C---:B------:R-:W-:Y:S01]  /*15180*/  IMAD.WIDE R22, R145.reuse, 0x4, R22 ;  /* 0x0000000491167825 */ /* 0x040fe200078e0216 */
[----:B------:R1:W-:Y:S03]  /*15190*/  LDGSTS.E [R148+0x24400], [R54.64], !P5 ;  /* 0x2440000036947fae */ /* 0x0003e6000e921844 */
[C---:B------:R-:W-:Y:S01]  /*151a0*/  IMAD.WIDE R24, R145.reuse, 0x4, R24 ;  /* 0x0000000491187825 */ /* 0x040fe200078e0218 */
[----:B------:R-:W-:Y:S03]  /*151b0*/  STL.64 [R1+0x680], R50 ;  /* 0x0006803201007387 */ /* 0x000fe60000100a00 */
[----:B------:R-:W-:Y:S01]  /*151c0*/  IMAD.WIDE R26, R145, 0x4, R26 ;  /* 0x00000004911a7825 */ /* 0x000fe200078e021a */
[----:B------:R1:W-:Y:S04]  /*151d0*/  LDGSTS.E [R148+0x24500], [R50.64], !P5 ;  /* 0x2450000032947fae */ /* 0x0003e8000e921844 */
[----:B------:R-:W-:Y:S04]  /*151e0*/  STL.64 [R1+0x698], R48 ;  /* 0x0006983001007387 */ /* 0x000fe80000100a00 */
[----:B------:R1:W-:Y:S04]  /*151f0*/  LDGSTS.E [R148+0x24c00], [R48.64], !P6 ;  /* 0x24c0000030947fae */ /* 0x0003e8000f121844 */
[----:B------:R-:W-:Y:S04]  /*15200*/  STL.64 [R1+0x6a0], R46 ;  /* 0x0006a02e01007387 */ /* 0x000fe80000100a00 */
[----:B------:R1:W-:Y:S01]  /*15210*/  LDGSTS.E [R148+0x24d00], [R46.64], !P6 ;  /* 0x24d000002e947fae */ /* 0x0003e2000f121844 */
[----:B------:R-:W-:-:S03]  /*15220*/  ISETP.GE.U32.AND P6, PT, R0, 0x7fffffbd, PT ;  /* 0x7fffffbd0000780c */ /* 0x000fc60003fc6070 */
[----:B------:R-:W-:Y:S01]  /*15230*/  STL.64 [R1+0x1270], R20 ;  /* 0x0012701401007387 */ /* 0x000fe20000100a00 */
[----:B------:R-:W-:-:S03]  /*15240*/  IADD3 R0, R163, -0x2c, RZ ;  /* 0xffffffd4a3007810 */ /* 0x000fc60007ffe0ff */
[----:B------:R1:W-:Y:S01]  /*15250*/  LDGSTS.E [R148+0x25400], [R20.64], !P0 ;  /* 0x2540000014947fae */ /* 0x0003e2000c121844 */
[----:B------:R-:W-:-:S03]  /*15260*/  IMAD.WIDE R28, R145, 0x4, R28 ;  /* 0x00000004911c7825 */ /* 0x000fc600078e021c */
[----:B------:R1:W-:Y:S04]  /*15270*/  STL.64 [R1+0x1278], R22 ;  /* 0x0012781601007387 */ /* 0x0003e80000100a00 */
[----:B------:R1:W-:Y:S04]  /*15280*/  LDGSTS.E [R148+0x25500], [R22.64], !P0 ;  /* 0x2550000016947fae */ /* 0x0003e8000c121844 */
[----:B------:R2:W-:Y:S04]  /*15290*/  STL.64 [R1+0x12f8], R24 ;  /* 0x0012f81801007387 */ /* 0x0005e80000100a00 */
[----:B------:R2:W-:Y:S04]  /*152a0*/  LDGSTS.E [R148+0x25c00], [R24.64], !P1 ;  /* 0x25c0000018947fae */ /* 0x0005e8000c921844 */
[----:B------:R3:W-:Y:S01]  /*152b0*/  STL.64 [R1+0x1300], R26 ;  /* 0x0013001a01007387 */ /* 0x0007e20000100a00 */
[----:B-1----:R-:W-:-:S03]  /*152c0*/  IMAD.WIDE R22, R145, 0x4, R34 ;  /* 0x0000000491167825 */ /* 0x002fc600078e0222 */
[----:B------:R3:W-:Y:S01]  /*152d0*/  LDGSTS.E [R148+0x25d00], [R26.64], !P1 ;  /* 0x25d000001a947fae */ /* 0x0007e2000c921844 */
[----:B------:R-:W-:Y:S01]  /*152e0*/  ISETP.GE.U32.AND P1, PT, R0, 0x7fffffb5, PT ;  /* 0x7fffffb50000780c */ /* 0x000fe20003f26070 */
[----:B--2---:R-:W-:Y:S01]  /*152f0*/  IMAD.WIDE R24, R145, 0x4, R32 ;  /* 0x0000000491187825 */ /* 0x004fe200078e0220 */
[----:B------:R-:W-:Y:S01]  /*15300*/  IADD3 R0, R163, -0x34, RZ ;  /* 0xffffffcca3007810 */ /* 0x000fe20007ffe0ff */
[----:B------:R1:W-:Y:S02]  /*15310*/  LDGSTS.E [R148+0x26400], [R28.64], !P4 ;  /* 0x264000001c947fae */ /* 0x0003e4000e121844 */
[----:B---3--:R-:W-:Y:S01]  /*15320*/  IMAD.WIDE R26, R145, 0x4, R30 ;  /* 0x00000004911a7825 */ /* 0x008fe200078e021e */
[C---:B------:R-:W-:Y:S01]  /*15330*/  IADD3 R52, R163.reuse, -0x3f, RZ ;  /* 0xffffffc1a3347810 */ /* 0x040fe20007ffe0ff */
[----:B------:R-:W-:Y:S01]  /*15340*/  STL.64 [R1+0x1350], R28 ;  /* 0x0013501c01007387 */ /* 0x000fe20000100a00 */
[----:B------:R-:W-:-:S03]  /*15350*/  IADD3 R20, R163, -0x30, RZ ;  /* 0xffffffd0a3147810 */ /* 0x000fc60007ffe0ff */
[----:B------:R2:W-:Y:S04]  /*15360*/  LDGSTS.E [R148+0x26500], [R26.64], !P4 ;  /* 0x265000001a947fae */ /* 0x0005e8000e121844 */
[----:B------:R3:W-:Y:S04]  /*15370*/  LDGSTS.E [R148+0x26c00], [R24.64], !P3 ;  /* 0x26c0000018947fae */ /* 0x0007e8000d921844 */
[----:B------:R1:W-:Y:S01]  /*15380*/  LDGSTS.E [R148+0x26d00], [R22.64], !P3 ;  /* 0x26d0000016947fae */ /* 0x0003e2000d921844 */
[----:B------:R-:W-:Y:S01]  /*15390*/  ISETP.GE.U32.AND P3, PT, R0, 0x7fffffad, PT ;  /* 0x7fffffad0000780c */ /* 0x000fe20003f66070 */
[----:B------:R-:W-:-:S02]  /*153a0*/  IMAD.SHL.U32 R0, R161, 0x100, RZ ;  /* 0x00000100a1007824 */ /* 0x000fc400078e00ff */
[----:B------:R-:W-:Y:S01]  /*153b0*/  STL.64 [R1+0x1358], R26 ;  /* 0x0013581a01007387 */ /* 0x000fe20000100a00 */
[----:B------:R-:W-:-:S03]  /*153c0*/  ISETP.GE.U32.AND P5, PT, R52, 0x7fffffa2, PT ;  /* 0x7fffffa23400780c */ /* 0x000fc60003fa6070 */
[----:B------:R3:W-:Y:S01]  /*153d0*/  STL.64 [R1+0x1458], R24 ;  /* 0x0014581801007387 */ /* 0x0007e20000100a00 */
[----:B------:R-:W-:-:S03]  /*153e0*/  IADD3 R46, R163, -0x28, RZ ;  /* 0xffffffd8a32e7810 */ /* 0x000fc60007ffe0ff */
[----:B------:R1:W-:Y:S01]  /*153f0*/  STL.64 [R1+0x1470], R22 ;  /* 0x0014701601007387 */ /* 0x0003e20000100a00 */
[----:B------:R-:W-:Y:S01]  /*15400*/  ISETP.GE.U32.AND P4, PT, R20, 0x7fffffb1, PT ;  /* 0x7fffffb11400780c */ /* 0x000fe20003f86070 */
[----:B------:R-:W-:Y:S01]  /*15410*/  IMAD.SHL.U32 R20, R161, 0x20, RZ ;  /* 0x00000020a1147824 */ /* 0x000fe200078e00ff */
[----:B------:R-:W-:Y:S01]  /*15420*/  LOP3.LUT R0, R0, 0x1800, RZ, 0xc0, !PT ;  /* 0x0000180000007812 */ /* 0x000fe200078ec0ff */
[----:B---3--:R-:W-:-:S04]  /*15430*/  IMAD.WIDE R24, R145, 0x4, R36 ;  /* 0x0000000491187825 */ /* 0x008fc800078e0224 */
[----:B-1----:R-:W-:Y:S01]  /*15440*/  IMAD.WIDE R22, R145, 0x4, R38 ;  /* 0x0000000491167825 */ /* 0x002fe200078e0226 */
[----:B------:R-:W-:Y:S01]  /*15450*/  ISETP.GE.U32.AND P0, PT, R46, 0x7fffffb9, PT ;  /* 0x7fffffb92e00780c */ /* 0x000fe20003f06070 */
[----:B------:R1:W-:Y:S01]  /*15460*/  STL.64 [R1+0x14a8], R24 ;  /* 0x0014a81801007387 */ /* 0x0003e20000100a00 */
[----:B------:R-:W-:-:S03]  /*15470*/  LOP3.LUT R0, R0, 0x460, R20, 0xf8, !PT ;  /* 0x0000046000007812 */ /* 0x000fc600078ef814 */
[----:B------:R1:W-:Y:S01]  /*15480*/  LDGSTS.E [R148+0x27400], [R24.64], !P2 ;  /* 0x2740000018947fae */ /* 0x0003e2000d121844 */
[----:B------:R-:W-:-:S03]  /*15490*/  IMAD.WIDE R28, R145, 0x4, R40 ;  /* 0x00000004911c7825 */ /* 0x000fc600078e0228 */
[----:B------:R3:W-:Y:S01]  /*154a0*/  STL.64 [R1+0x14b0], R22 ;  /* 0x0014b01601007387 */ /* 0x0007e20000100a00 */
[----:B--2---:R-:W-:-:S03]  /*154b0*/  IMAD.WIDE R26, R145, 0x4, R42 ;  /* 0x00000004911a7825 */ /* 0x004fc600078e022a */
[----:B------:R3:W-:Y:S01]  /*154c0*/  LDGSTS.E [R148+0x27500], [R22.64], !P2 ;  /* 0x2750000016947fae */ /* 0x0007e2000d121844 */
[----:B------:R-:W-:-:S04]  /*154d0*/  IMAD.WIDE R18, R145, 0x4, R18 ;  /* 0x0000000491127825 */ /* 0x000fc800078e0212 */
[----:B-1----:R-:W-:Y:S01]  /*154e0*/  IMAD.WIDE R24, R145, 0x4, R44 ;  /* 0x0000000491187825 */ /* 0x002fe200078e022c */
[----:B------:R-:W-:Y:S03]  /*154f0*/  STL.64 [R1+0x14d8], R28 ;  /* 0x0014d81c01007387 */ /* 0x000fe60000100a00 */
[----:B---3--:R-:W-:Y:S01]  /*15500*/  IMAD.SHL.U32 R22, R161, 0x4, RZ ;  /* 0x00000004a1167824 */ /* 0x008fe200078e00ff */
[----:B------:R-:W-:Y:S01]  /*15510*/  STL.64 [R1+0x14e0], R26 ;  /* 0x0014e01a01007387 */ /* 0x000fe20000100a00 */
[----:B------:R-:W-:-:S03]  /*15520*/  IMAD.WIDE R16, R145, 0x4, R16 ;  /* 0x0000000491107825 */ /* 0x000fc600078e0210 */
[----:B------:R-:W-:Y:S01]  /*15530*/  LOP3.LUT R0, R0, 0x70, R22, 0x78, !PT ;  /* 0x0000007000007812 */ /* 0x000fe200078e7816 */
[----:B------:R1:W-:Y:S01]  /*15540*/  LDGSTS.E [R148+0x27c00], [R28.64], !P5 ;  /* 0x27c000001c947fae */ /* 0x0003e2000e921844 */
[----:B------:R-:W-:-:S03]  /*15550*/  IMAD.WIDE R14, R145, 0x4, R14 ;  /* 0x00000004910e7825 */ /* 0x000fc600078e020e */
[----:B------:R2:W-:Y:S01]  /*15560*/  LDGSTS.E [R148+0x27d00], [R26.64], !P5 ;  /* 0x27d000001a947fae */ /* 0x0005e2000e921844 */
[----:B------:R-:W-:-:S03]  /*15570*/  IMAD.WIDE R12, R145, 0x4, R12 ;  /* 0x00000004910c7825 */ /* 0x000fc600078e020c */
[----:B------:R-:W-:Y:S01]  /*15580*/  STL.64 [R1+0x688], R24 ;  /* 0x0006881801007387 */ /* 0x000fe20000100a00 */
[----:B------:R-:W-:-:S03]  /*15590*/  IMAD.WIDE R10, R145, 0x4, R10 ;  /* 0x00000004910a7825 */ /* 0x000fc600078e020a */
[----:B------:R-:W-:Y:S04]  /*155a0*/  STL.64 [R1+0x690], R18 ;  /* 0x0006901201007387 */ /* 0x000fe80000100a00 */
[----:B------:R3:W-:Y:S04]  /*155b0*/  LDGSTS.E [R147+0x24600], [R24.64], !P6 ;  /* 0x2460000018937fae */ /* 0x0007e8000f121844 */
[----:B------:R1:W-:Y:S04]  /*155c0*/  LDGSTS.E [R147+0x24700], [R18.64], !P6 ;  /* 0x2470000012937fae */ /* 0x0003e8000f121844 */
[----:B------:R-:W-:Y:S04]  /*155d0*/  STL [R1+0x1594], R0 ;  /* 0x0015940001007387 */ /* 0x000fe80000100800 */
[----:B------:R-:W-:Y:S04]  /*155e0*/  STL.64 [R1+0x6a8], R16 ;  /* 0x0006a81001007387 */ /* 0x000fe80000100a00 */
[----:B------:R1:W-:Y:S01]  /*155f0*/  LDGSTS.E [R147+0x24e00], [R16.64], !P0 ;  /* 0x24e0000010937fae */ /* 0x0003e2000c121844 */
[----:B------:R-:W-:-:S03]  /*15600*/  IMAD.WIDE R6, R145, 0x4, R6 ;  /* 0x0000000491067825 */ /* 0x000fc600078e0206 */
[----:B------:R1:W-:Y:S04]  /*15610*/  STL.64 [R1+0x6c0], R14 ;  /* 0x0006c00e01007387 */ /* 0x0003e80000100a00 */
[----:B------:R1:W-:Y:S04]  /*15620*/  LDGSTS.E [R147+0x24f00], [R14.64], !P0 ;  /* 0x24f000000e937fae */ /* 0x0003e8000c121844 */
[----:B------:R2:W-:Y:S04]  /*15630*/  STL.64 [R1+0x6c8], R12 ;  /* 0x0006c80c01007387 */ /* 0x0005e80000100a00 */
[----:B------:R2:W-:Y:S01]  /*15640*/  LDGSTS.E [R147+0x25600], [R12.64], !P1 ;  /* 0x256000000c937fae */ /* 0x0005e2000c921844 */
[----:B-1----:R-:W-:-:S03]  /*15650*/  IMAD.WIDE R14, R145, 0x4, R2 ;  /* 0x00000004910e7825 */ /* 0x002fc600078e0202 */
[----:B------:R-:W-:Y:S01]  /*15660*/  STL.64 [R1+0x6d0], R10 ;  /* 0x0006d00a01007387 */ /* 0x000fe20000100a00 */
[----:B--2---:R-:W-:-:S03]  /*15670*/  IMAD.WIDE R12, R145, 0x4, R4 ;  /* 0x00000004910c7825 */ /* 0x004fc600078e0204 */
[----:B------:R1:W-:Y:S01]  /*15680*/  STL.64 [R1+0x1288], R14 ;  /* 0x0012880e01007387 */ /* 0x0003e20000100a00 */
[----:B------:R-:W-:-:S03]  /*15690*/  IMAD.WIDE R4, R145, 0x4, R8 ;  /* 0x0000000491047825 */ /* 0x000fc600078e0208 */
[----:B------:R2:W-:Y:S04]  /*156a0*/  STL.64 [R1+0x12a0], R12 ;  /* 0x0012a00c01007387 */ /* 0x0005e80000100a00 */
[----:B------:R1:W-:Y:S04]  /*156b0*/  STL.64 [R1+0x1308], R6 ;  /* 0x0013080601007387 */ /* 0x0003e80000100a00 */
[----:B------:R1:W-:Y:S04]  /*156c0*/  STL.64 [R1+0x1318], R4 ;  /* 0x0013180401007387 */ /* 0x0003e80000100a00 */
[----:B------:R-:W-:Y:S04]  /*156d0*/  STL [R1+0x9f0], RZ ;  /* 0x0009f0ff01007387 */ /* 0x000fe80000100800 */
        /* <DEDUP_REMOVED lines=118> */
[----:B------:R-:W-:Y:S01]  /*15e40*/  STL [R1+0x124c], RZ ;  /* 0x00124cff01007387 */ /* 0x000fe20000100800 */
[----:B------:R-:W-:-:S03]  /*15e50*/  CS2R R100, SRZ ;  /* 0x0000000000647805 */ /* 0x000fc6000001ff00 */
        /* <DEDUP_REMOVED lines=16> */
[----:B------:R-:W-:Y:S01]  /*15f60*/  STL.64 [R1+0x1fe8], R100 ;  /* 0x001fe86401007387 */ /* 0x000fe20000100a00 */
[----:B------:R-:W-:-:S03]  /*15f70*/  CS2R R198, SRZ ;  /* 0x0000000000c67805 */ /* 0x000fc6000001ff00 */
[----:B------:R-:W-:Y:S01]  /*15f80*/  STL.64 [R1+0x1ff0], R102 ;  /* 0x001ff06601007387 */ /* 0x000fe20000100a00 */
[----:B------:R-:W-:-:S03]  /*15f90*/  CS2R R192, SRZ ;  /* 0x0000000000c07805 */ /* 0x000fc6000001ff00 */
[----:B------:R-:W-:Y:S01]  /*15fa0*/  STL.64 [R1+0x1ff8], R96 ;  /* 0x001ff86001007387 */ /* 0x000fe20000100a00 */
[----:B------:R-:W-:-:S03]  /*15fb0*/  CS2R R194, SRZ ;  /* 0x0000000000c27805 */ /* 0x000fc6000001ff00 */
        /* <DEDUP_REMOVED lines=484> */
[----:B------:R-:W-:-:S03]  /*17e00*/  LOP3.LUT R2, R146, 0x60, RZ, 0x3c, !PT ;  /* 0x0000006092027812 */ /* 0x000fc600078e3cff */
[----:B------:R-:W-:Y:S01]  /*17e10*/  STL [R1+0x110c], RZ ;  /* 0x00110cff01007387 */ /* 0x000fe20000100800 */
[----:B------:R-:W-:-:S03]  /*17e20*/  IADD3 R18, R252, 0x104, RZ ;  /* 0x00000104fc127810 */ /* 0x000fc60007ffe0ff */
[----:B------:R-:W-:Y:S04]  /*17e30*/  STL [R1+0x1140], RZ ;  /* 0x001140ff01007387 */ /* 0x000fe80000100800 */
[----:B------:R-:W-:Y:S04]  /*17e40*/  STL [R1+0x1144], RZ ;  /* 0x001144ff01007387 */ /* 0x000fe80000100800 */
[----:B------:R-:W-:Y:S04]  /*17e50*/  STL [R1+0x1148], RZ ;  /* 0x001148ff01007387 */ /* 0x000fe80000100800 */
[----:B------:R-:W-:Y:S01]  /*17e60*/  STL [R1+0x114c], RZ ;  /* 0x00114cff01007387 */ /* 0x000fe20000100800 */
[----:B------:R-:W-:-:S03]  /*17e70*/  ISETP.GE.AND P0, PT, R18, c[0x0][0x17c], PT ;  /* 0x00005f0012007a0c */ /* 0x000fc60003f06270 */
[----:B------:R-:W-:Y:S01]  /*17e80*/  STL [R1+0x1170], RZ ;  /* 0x001170ff01007387 */ /* 0x000fe20000100800 */
[----:B------:R-:W-:-:S03]  /*17e90*/  CS2R R16, SRZ ;  /* 0x0000000000107805 */ /* 0x000fc6000001ff00 */
[----:B------:R-:W-:Y:S01]  /*17ea0*/  STL [R1+0x1174], RZ ;  /* 0x001174ff01007387 */ /* 0x000fe20000100800 */
[----:B------:R-:W-:-:S03]  /*17eb0*/  CS2R R18, SRZ ;  /* 0x0000000000127805 */ /* 0x000fc6000001ff00 */
[----:B------:R1:W-:Y:S04]  /*17ec0*/  LDGSTS.E [R147+0x25700], [R10.64], !P1 ;  /* 0x257000000a937fae */ /* 0x0003e8000c921844 */
[----:B------:R-:W-:Y:S01]  /*17ed0*/  STL [R1+0x1178], RZ ;  /* 0x001178ff01007387 */ /* 0x000fe20000100800 */
[----:B------:R-:W-:-:S03]  /*17ee0*/  IADD3 R21, R163, -0x38, RZ ;  /* 0xffffffc8a3157810 */ /* 0x000fc60007ffe0ff */
[----:B------:R1:W-:Y:S04]  /*17ef0*/  LDGSTS.E [R2+0x25e00], [R14.64], !P4 ;  /* 0x25e000000e027fae */ /* 0x0003e8000e121844 */
[----:B------:R-:W-:Y:S01]  /*17f00*/  STL [R1+0x117c], RZ ;  /* 0x00117cff01007387 */ /* 0x000fe20000100800 */
[----:B------:R-:W-:-:S03]  /*17f10*/  CS2R R172, SRZ ;  /* 0x0000000000ac7805 */ /* 0x000fc6000001ff00 */
[----:B------:R2:W-:Y:S04]  /*17f20*/  LDGSTS.E [R2+0x25f00], [R12.64], !P4 ;  /* 0x25f000000c027fae */ /* 0x0005e8000e121844 */
[----:B------:R-:W-:Y:S01]  /*17f30*/  STL [R1+0x11d0], RZ ;  /* 0x0011d0ff01007387 */ /* 0x000fe20000100800 */
[----:B-1----:R-:W-:-:S03]  /*17f40*/  CS2R R14, SRZ ;  /* 0x00000000000e7805 */ /* 0x002fc6000001ff00 */
[----:B------:R-:W-:Y:S01]  /*17f50*/  STL [R1+0x11d4], RZ ;  /* 0x0011d4ff01007387 */ /* 0x000fe20000100800 */
[----:B------:R-:W-:Y:S01]  /*17f60*/  CS2R R174, SRZ ;  /* 0x0000000000ae7805 */ /* 0x000fe2000001ff00 */
[----:B--2---:R-:W-:Y:S02]  /*17f70*/  CS2R R12, SRZ ;  /* 0x00000000000c7805 */ /* 0x004fe4000001ff00 */
[----:B------:R-:W-:Y:S01]  /*17f80*/  STL [R1+0x11d8], RZ ;  /* 0x0011d8ff01007387 */ /* 0x000fe20000100800 */
[----:B------:R-:W-:-:S03]  /*17f90*/  CS2R R168, SRZ ;  /* 0x0000000000a87805 */ /* 0x000fc6000001ff00 */
[----:B------:R-:W-:Y:S01]  /*17fa0*/  STL [R1+0x11dc], RZ ;  /* 0x0011dcff01007387 */ /* 0x000fe20000100800 */
[----:B------:R-:W-:Y:S01]  /*17fb0*/  ISETP.GE.U32.AND P2, PT, R21, 0x7fffffa9, PT ;  /* 0x7fffffa91500780c */ /* 0x000fe20003f46070 */
[----:B------:R-:W-:Y:S02]  /*17fc0*/  IMAD.SHL.U32 R20, R161, 0x400, RZ ;  /* 0x00000400a1147824 */ /* 0x000fe400078e00ff */
[----:B------:R-:W-:Y:S01]  /*17fd0*/  STL.64 [R1+0x20a8], R16 ;  /* 0x0020a81001007387 */ /* 0x000fe20000100a00 */
[----:B------:R-:W-:Y:S01]  /*17fe0*/  CS2R R170, SRZ ;  /* 0x0000000000aa7805 */ /* 0x000fe2000001ff00 */
[----:B------:R-:W-:Y:S02]  /*17ff0*/  IADD3 R21, R163, -0x3c, RZ ;  /* 0xffffffc4a3157810 */ /* 0x000fe40007ffe0ff */
[----:B------:R-:W-:Y:S01]  /*18000*/  STL.64 [R1+0x20b0], R18 ;  /* 0x0020b01201007387 */ /* 0x000fe20000100a00 */
[----:B------:R-:W-:Y:S01]  /*18010*/  CS2R R160, SRZ ;  /* 0x0000000000a07805 */ /* 0x000fe2000001ff00 */
[----:B------:R-:W-:-:S02]  /*18020*/  CS2R R162, SRZ ;  /* 0x0000000000a27805 */ /* 0x000fc4000001ff00 */
        /* <DEDUP_REMOVED lines=9> */
[----:B------:R-:W-:Y:S01]  /*180c0*/  STL.64 [R1+0x20f0], R162 ;  /* 0x0020f0a201007387 */ /* 0x000fe20000100a00 */
[----:B------:R-:W-:-:S03]  /*180d0*/  LOP3.LUT R20, R20, 0x1800, RZ, 0xc0, !PT ;  /* 0x0000180014147812 */ /* 0x000fc600078ec0ff */
[----:B------:R-:W-:Y:S04]  /*180e0*/  STL.64 [R1+0x20f8], R156 ;  /* 0x0020f89c01007387 */ /* 0x000fe80000100a00 */
[----:B------:R-:W-:Y:S04]  /*180f0*/  STL.64 [R1+0x2100], R158 ;  /* 0x0021009e01007387 */ /* 0x000fe80000100a00 */
[----:B------:R-:W-:Y:S04]  /*18100*/  STL [R1+0x20], RZ ;  /* 0x000020ff01007387 */ /* 0x000fe80000100800 */
[----:B------:R-:W-:Y:S04]  /*18110*/  STL [R1+0x24], RZ ;  /* 0x000024ff01007387 */ /* 0x000fe80000100800 */
[----:B------:R-:W-:Y:S01]  /*18120*/  STL [R1+0x28], RZ ;  /* 0x000028ff01007387 */ /* 0x000fe20000100800 */
[----:B------:R-:W-:-:S03]  /*18130*/  IMAD R20, R249, 0x10, R20 ;  /* 0x00000010f9147824 */ /* 0x000fc600078e0214 */
[----:B------:R-:W-:Y:S01]  /*18140*/  STL [R1+0x2c], RZ ;  /* 0x00002cff01007387 */ /* 0x000fe20000100800 */
[----:B------:R-:W-:-:S03]  /*18150*/  CS2R R248, SRZ ;  /* 0x0000000000f87805 */ /* 0x000fc6000001ff00 */
[----:B------:R-:W-:Y:S01]  /*18160*/  STL [R1+0x10], RZ ;  /* 0x000010ff01007387 */ /* 0x000fe20000100800 */
[----:B------:R-:W-:-:S03]  /*18170*/  CS2R R250, SRZ ;  /* 0x0000000000fa7805 */ /* 0x000fc6000001ff00 */
[----:B------:R-:W-:Y:S04]  /*18180*/  STL [R1+0x14], RZ ;  /* 0x000014ff01007387 */ /* 0x000fe80000100800 */
[----:B------:R-:W-:Y:S04]  /*18190*/  STL [R1+0x18], RZ ;  /* 0x000018ff01007387 */ /* 0x000fe80000100800 */
[----:B------:R-:W-:Y:S04]  /*181a0*/  STL [R1+0x1c], RZ ;  /* 0x00001cff01007387 */ /* 0x000fe80000100800 */
[----:B------:R-:W-:Y:S04]  /*181b0*/  STL [R1], RZ ;  /* 0x000000ff01007387 */ /* 0x000fe80000100800 */
[----:B------:R-:W-:Y:S04]  /*181c0*/  STL [R1+0x4], RZ ;  /* 0x000004ff01007387 */ /* 0x000fe80000100800 */
[----:B------:R-:W-:Y:S04]  /*181d0*/  STL [R1+0x8], RZ ;  /* 0x000008ff01007387 */ /* 0x000fe80000100800 */
[----:B------:R-:W-:Y:S04]  /*181e0*/  STL [R1+0xc], RZ ;  /* 0x00000cff01007387 */ /* 0x000fe80000100800 */
        /* <DEDUP_REMOVED lines=216> */
[----:B------:R-:W-:Y:S04]  /*18f70*/  STL [R1+0x10b8], RZ ;  /* 0x0010b8ff01007387 */ /* 0x000fe80000100800 */
        /* <DEDUP_REMOVED lines=12> */
[----:B------:R-:W-:-:S03]  /*19040*/  CS2R R30, SRZ ;  /* 0x00000000001e7805 */ /* 0x000fc6000001ff00 */
[----:B------:R-:W-:Y:S01]  /*19050*/  STL.64 [R1+0x2118], R8 ;  /* 0x0021180801007387 */ /* 0x000fe20000100a00 */
[----:B---3--:R-:W-:-:S03]  /*19060*/  CS2R R24, SRZ ;  /* 0x0000000000187805 */ /* 0x008fc6000001ff00 */
[----:B------:R1:W-:Y:S01]  /*19070*/  STL.64 [R1+0x2120], R10 ;  /* 0x0021200a01007387 */ /* 0x0003e20000100a00 */
[----:B------:R-:W-:Y:S01]  /*19080*/  ISETP.GE.U32.AND P5, PT, R21, 0x7fffffa5, PT ;  /* 0x7fffffa51500780c */ /* 0x000fe20003fa6070 */
[----:B------:R-:W-:Y:S02]  /*19090*/  CS2R R26, SRZ ;  /* 0x00000000001a7805 */ /* 0x000fe4000001ff00 */
[----:B------:R-:W-:Y:S01]  /*190a0*/  STL.64 [R1+0x2128], R4 ;  /* 0x0021280401007387 */ /* 0x000fe20000100a00 */
[----:B------:R-:W-:-:S03]  /*190b0*/  CS2R R20, SRZ ;  /* 0x0000000000147805 */ /* 0x000fc6000001ff00 */
[----:B------:R2:W-:Y:S01]  /*190c0*/  STL.64 [R1+0x2130], R6 ;  /* 0x0021300601007387 */ /* 0x0005e20000100a00 */
[----:B------:R-:W-:-:S03]  /*190d0*/  CS2R R22, SRZ ;  /* 0x0000000000167805 */ /* 0x000fc6000001ff00 */
[----:B------:R-:W-:Y:S01]  /*190e0*/  STL.64 [R1+0x2138], R32 ;  /* 0x0021382001007387 */ /* 0x000fe20000100a00 */
        /* <DEDUP_REMOVED lines=48> */
[----:B----4-:R-:W-:-:S03]  /*193f0*/  CS2R R84, SRZ ;  /* 0x0000000000547805 */ /* 0x010fc6000001ff00 */
        /* <DEDUP_REMOVED lines=15> */
[----:B------:R-:W-:Y:S01]  /*194f0*/  ISETP.NE.U32.AND P6, PT, R142, RZ, PT ;  /* 0x000000ff8e00720c */ /* 0x000fe20003fc5070 */
[----:B------:R-:W-:Y:S02]  /*19500*/  CS2R R140, SRZ ;  /* 0x00000000008c7805 */ /* 0x000fe4000001ff00 */
        /* <DEDUP_REMOVED lines=26> */
[----:B------:R-:W1:Y:S04]  /*196b0*/  LDL.LU.64 R192, [R1+0x1378] ;  /* 0x0013780001c07983 */ /* 0x000e680000300a00 */
[----:B------:R-:W3:Y:S04]  /*196c0*/  LDL.LU.64 R198, [R1+0x13a0] ;  /* 0x0013a00001c67983 */ /* 0x000ee80000300a00 */
[----:B------:R-:W-:Y:S04]  /*196d0*/  STL [R1+0x610], RZ ;  /* 0x000610ff01007387 */ /* 0x000fe80000100800 */
[----:B------:R-:W-:Y:S04]  /*196e0*/  STL [R1+0x614], RZ ;  /* 0x000614ff01007387 */ /* 0x000fe80000100800 */
[----:B------:R-:W-:Y:S04]  /*196f0*/  STL [R1+0x618], RZ ;  /* 0x000618ff01007387 */ /* 0x000fe80000100800 */
[----:B------:R-:W-:Y:S04]  /*19700*/  STL [R1+0x61c], RZ ;  /* 0x00061cff01007387 */ /* 0x000fe80000100800 */
[----:B------:R-:W2:Y:S04]  /*19710*/  LDL.LU.64 R98, [R1+0x1478] ;  /* 0x0014780001627983 */ /* 0x000ea80000300a00 */
[----:B------:R-:W-:Y:S04]  /*19720*/  STL [R1+0x640], RZ ;  /* 0x000640ff01007387 */ /* 0x000fe80000100800 */
[----:B------:R-:W-:Y:S04]  /*19730*/  STL [R1+0x644], RZ ;  /* 0x000644ff01007387 */ /* 0x000fe80000100800 */
[----:B------:R-:W-:Y:S04]  /*19740*/  STL [R1+0x648], RZ ;  /* 0x000648ff01007387 */ /* 0x000fe80000100800 */
[----:B------:R-:W-:Y:S04]  /*19750*/  STL [R1+0x64c], RZ ;  /* 0x00064cff01007387 */ /* 0x000fe80000100800 */
[----:B------:R-:W4:Y:S04]  /*19760*/  LDL.LU.64 R202, [R1+0x1480] ;  /* 0x0014800001ca7983 */ /* 0x000f280000300a00 */
        /* <DEDUP_REMOVED lines=8> */
[----:B------:R-:W4:Y:S04]  /*197f0*/  LDL.LU.64 R194, [R1+0x1608] ;  /* 0x0016080001c27983 */ /* 0x000f280000300a00 */
[----:B------:R-:W4:Y:S04]  /*19800*/  LDL.LU.64 R196, [R1+0x1600] ;  /* 0x0016000001c47983 */ /* 0x000f280000300a00 */
[----:B------:R-:W4:Y:S04]  /*19810*/  LDL.LU.64 R244, [R1+0x15f8] ;  /* 0x0015f80001f47983 */ /* 0x000f280000300a00 */
[----:B------:R-:W4:Y:S04]  /*19820*/  LDL.LU.64 R200, [R1+0x15f0] ;  /* 0x0015f00001c87983 */ /* 0x000f280000300a00 */
[----:B------:R-:W4:Y:S04]  /*19830*/  LDL.LU.64 R102, [R1+0x15e0] ;  /* 0x0015e00001667983 */ /* 0x000f280000300a00 */
[----:B------:R-:W4:Y:S04]  /*19840*/  LDL.LU.64 R100, [R1+0x15d8] ;  /* 0x0015d80001647983 */ /* 0x000f280000300a00 */
[----:B------:R-:W-:Y:S04]  /*19850*/  STL [R1+0x880], RZ ;  /* 0x000880ff01007387 */ /* 0x000fe80000100800 */
[----:B------:R-:W-:Y:S04]  /*19860*/  STL [R1+0x884], RZ ;  /* 0x000884ff01007387 */ /* 0x000fe80000100800 */
[----:B------:R-:W-:Y:S04]  /*19870*/  STL [R1+0x888], RZ ;  /* 0x000888ff01007387 */ /* 0x000fe80000100800 */
[----:B------:R-:W-:Y:S04]  /*19880*/  STL [R1+0x88c], RZ ;  /* 0x00088cff01007387 */ /* 0x000fe80000100800 */
[----:B------:R-:W4:Y:S01]  /*19890*/  LDL.LU.64 R246, [R1+0x15d0] ;  /* 0x0015d00001f67983 */ /* 0x000f220000300a00 */
[----:B------:R-:W-:-:S04]  /*198a0*/  IMAD.MOV.U32 R97, RZ, RZ, c[0x0][0x188] ;  /* 0x00006200ff617624 */ /* 0x000fc800078e00ff */
[----:B------:R-:W-:-:S04]  /*198b0*/  IMAD.SHL.U32 R97, R97, 0x20, RZ ;  /* 0x0000002061617824 */ /* 0x000fc800078e00ff */
[----:B-1----:R-:W-:-:S04]  /*198c0*/  IMAD.WIDE R10, R97, 0x4, R192 ;  /* 0x00000004610a7825 */ /* 0x002fc800078e02c0 */
[----:B---3--:R-:W-:Y:S01]  /*198d0*/  IMAD.WIDE R8, R97, 0x4, R198 ;  /* 0x0000000461087825 */ /* 0x008fe200078e02c6 */
[----:B------:R-:W-:Y:S04]  /*198e0*/  STL.64 [R1+0x1378], R10 ;  /* 0x0013780a01007387 */ /* 0x000fe80000100a00 */
[----:B------:R-:W3:Y:S04]  /*198f0*/  LDL.LU.64 R92, [R1+0x15c8] ;  /* 0x0015c800015c7983 */ /* 0x000ee80000300a00 */
[----:B------:R1:W-:Y:S04]  /*19900*/  STL.64 [R1+0x13a0], R8 ;  /* 0x0013a00801007387 */ /* 0x0003e80000100a00 */
[----:B------:R-:W3:Y:S01]  /*19910*/  LDL.LU.64 R198, [R1+0x15c0] ;  /* 0x0015c00001c67983 */ /* 0x000ee20000300a00 */
[----:B------:R-:W-:-:S03]  /*19920*/  IMAD.MOV.U32 R3, RZ, RZ, c[0x0][0x18c] ;  /* 0x00006300ff037624 */ /* 0x000fc600078e00ff */
[----:B------:R1:W-:Y:S01]  /*19930*/  LDGSTS.E [R2+0x26e00], [R10.64], !P2 ;  /* 0x26e000000a027fae */ /* 0x0003e2000d121844 */
[----:B--2---:R-:W-:-:S03]  /*19940*/  IMAD.WIDE R6, R97, 0x4, R98 ;  /* 0x0000000461067825 */ /* 0x004fc600078e0262 */
[----:B------:R1:W-:Y:S04]  /*19950*/  LDGSTS.E [R2+0x26f00], [R8.64], !P2 ;  /* 0x26f0000008027fae */ /* 0x0003e8000d121844 */
[----:B------:R-:W2:Y:S04]  /*19960*/  LDL.LU.64 R98, [R1+0x15b8] ;  /* 0x0015b80001627983 */ /* 0x000ea80000300a00 */
[----:B------:R1:W-:Y:S01]  /*19970*/  STL.64 [R1+0x1478], R6 ;  /* 0x0014780601007387 */ /* 0x0003e20000100a00 */
[----:B------:R-:W-:-:S03]  /*19980*/  IMAD.SHL.U32 R3, R3, 0x20, RZ ;  /* 0x0000002003037824 */ /* 0x000fc600078e00ff */
[----:B------:R1:W-:Y:S01]  /*19990*/  LDGSTS.E [R2+0x27600], [R6.64], !P5 ;  /* 0x2760000006027fae */ /* 0x0003e2000e921844 */
[----:B----4-:R-:W-:-:S03]  /*199a0*/  IMAD.WIDE R4, R97, 0x4, R202 ;  /* 0x0000000461047825 */ /* 0x010fc600078e02ca */
[----:B------:R-:W4:Y:S04]  /*199b0*/  LDL.LU.64 R96, [R1+0x15b0] ;  /* 0x0015b00001607983 */ /* 0x000f280000300a00 */
[----:B------:R1:W-:Y:S04]  /*199c0*/  STL.64 [R1+0x1480], R4 ;  /* 0x0014800401007387 */ /* 0x0003e80000100a00 */
[----:B------:R-:W4:Y:S04]  /*199d0*/  LDL.LU.64 R88, [R1+0x15a8] ;  /* 0x0015a80001587983 */ /* 0x000f280000300a00 */
[----:B------:R-:W4:Y:S04]  /*199e0*/  LDL.LU.64 R94, [R1+0x15a0] ;  /* 0x0015a000015e7983 */ /* 0x000f280000300a00 */
[----:B------:R-:W4:Y:S04]  /*199f0*/  LDL.LU.64 R192, [R1+0x1598] ;  /* 0x0015980001c07983 */ /* 0x000f280000300a00 */
[----:B------:R1:W-:Y:S04]  /*19a00*/  LDGSTS.E [R2+0x27700], [R4.64], !P5 ;  /* 0x2770000004027fae */ /* 0x0003e8000e921844 */
[----:B------:R-:W4:Y:S01]  /*19a10*/  LDL.LU.64 R202, [R1+0x1588] ;  /* 0x0015880001ca7983 */ /* 0x000f220000300a00 */
[----:B-1----:R-:W-:-:S04]  /*19a20*/  IMAD.WIDE R8, R3, 0x4, R194 ;  /* 0x0000000403087825 */ /* 0x002fc800078e02c2 */
[C---:B------:R-:W-:Y:S01]  /*19a30*/  IMAD.WIDE R6, R3.reuse, 0x4, R196 ;  /* 0x0000000403067825 */ /* 0x040fe200078e02c4 */
[----:B------:R-:W-:Y:S03]  /*19a40*/  STL.64 [R1+0x1608], R8 ;  /* 0x0016080801007387 */ /* 0x000fe60000100a00 */
[C---:B------:R-:W-:Y:S02]  /*19a50*/  IMAD.WIDE R4, R3.reuse, 0x4, R244 ;  /* 0x0000000403047825 */ /* 0x040fe400078e02f4 */
[----:B------:R-:W4:Y:S02]  /*19a60*/  LDL.LU.64 R244, [R1+0x1580] ;  /* 0x0015800001f47983 */ /* 0x000f240000300a00 */
[C---:B------:R-:W-:Y:S02]  /*19a70*/  IMAD.WIDE R42, R3.reuse, 0x4, R200 ;  /* 0x00000004032a7825 */ /* 0x040fe400078e02c8 */
[----:B------:R-:W-:Y:S04]  /*19a80*/  STL.64 [R1+0x1600], R6 ;  /* 0x0016000601007387 */ /* 0x000fe80000100a00 */
[----:B------:R1:W-:Y:S04]  /*19a90*/  STL.64 [R1+0x15f8], R4 ;  /* 0x0015f80401007387 */ /* 0x0003e80000100a00 */
[----:B------:R-:W4:Y:S01]  /*19aa0*/  LDL.LU.64 R200, [R1+0x1578] ;  /* 0x0015780001c87983 */ /* 0x000f220000300a00 */
[----:B-1----:R-:W-:-:S03]  /*19ab0*/  IMAD.WIDE R4, R3, 0x4, R102 ;  /* 0x0000000403047825 */ /* 0x002fc600078e0266 */
[----:B------:R-:W4:Y:S01]  /*19ac0*/  LDL.LU.64 R102, [R1+0x1570] ;  /* 0x0015700001667983 */ /* 0x000f220000300a00 */
[----:B------:R-:W-:-:S03]  /*19ad0*/  IMAD.WIDE R6, R3, 0x4, R100 ;  /* 0x0000000403067825 */ /* 0x000fc600078e0264 */
[----:B------:R1:W-:Y:S04]  /*19ae0*/  STL.64 [R1+0x15e0], R4 ;  /* 0x0015e00401007387 */ /* 0x0003e80000100a00 */
[----:B------:R-:W4:Y:S04]  /*19af0*/  LDL.LU.64 R100, [R1+0x1568] ;  /* 0x0015680001647983 */ /* 0x000f280000300a00 */
[----:B------:R-:W-:Y:S04]  /*19b00*/  STL.64 [R1+0x15d8], R6 ;  /* 0x0015d80601007387 */ /* 0x000fe80000100a00 */
[----:B------:R-:W4:Y:S01]  /*19b10*/  LDL.LU.64 R194, [R1+0x1560] ;  /* 0x0015600001c27983 */ /* 0x000f220000300a00 */
[----:B-1----:R-:W-:-:S03]  /*19b20*/  IMAD.WIDE R4, R3, 0x4, R246 ;  /* 0x0000000403047825 */ /* 0x002fc600078e02f6 */
[----:B------:R-:W4:Y:S04]  /*19b30*/  LDL.LU.64 R196, [R1+0x1558] ;  /* 0x0015580001c47983 */ /* 0x000f280000300a00 */
[----:B------:R1:W-:Y:S04]  /*19b40*/  STL.64 [R1+0x15d0], R4 ;  /* 0x0015d00401007387 */ /* 0x0003e80000100a00 */
[----:B------:R-:W4:Y:S04]  /*19b50*/  LDL.LU.64 R246, [R1+0x1550] ;  /* 0x0015500001f67983 */ /* 0x000f280000300a00 */
[----:B------:R-:W-:Y:S04]  /*19b60*/  STL.64 [R1+0x15f0], R42 ;  /* 0x0015f02a01007387 */ /* 0x000fe80000100a00 */
[----:B------:R-:W-:Y:S01]  /*19b70*/  STL.64 [R1+0x22b8], R42 ;  /* 0x0022b82a01007387 */ /* 0x000fe20000100a00 */
[----:B---3--:R-:W-:-:S03]  /*19b80*/  IMAD.WIDE R40, R3, 0x4, R92 ;  /* 0x0000000403287825 */ /* 0x008fc600078e025c */
[----:B------:R-:W3:Y:S01]  /*19b90*/  LDL.LU.64 R92, [R1+0x1548] ;  /* 0x00154800015c7983 */ /* 0x000ee20000300a00 */
[----:B-1----:R-:W-:-:S05]  /*19ba0*/  IMAD.WIDE R4, R3, 0x4, R198 ;  /* 0x0000000403047825 */ /* 0x002fca00078e02c6 */
[----:B------:R4:W-:Y:S01]  /*19bb0*/  STL.64 [R1+0x15c0], R4 ;  /* 0x0015c00401007387 */ /* 0x0009e20000100a00 */
[----:B--2---:R-:W-:-:S05]  /*19bc0*/  IMAD.WIDE R6, R3, 0x4, R98 ;  /* 0x0000000403067825 */ /* 0x004fca00078e0262 */
[----:B------:R-:W-:Y:S04]  /*19bd0*/  STL.64 [R1+0x15b8], R6 ;  /* 0x0015b80601007387 */ /* 0x000fe80000100a00 */
[----:B------:R-:W2:Y:S04]  /*19be0*/  LDL.LU.64 R198, [R1+0x1540] ;  /* 0x0015400001c67983 */ /* 0x000ea80000300a00 */
[----:B------:R-:W2:Y:S01]  /*19bf0*/  LDL.LU.64 R98, [R1+0x1538] ;  /* 0x0015380001627983 */ /* 0x000ea20000300a00 */
[----:B----4-:R-:W-:-:S05]  /*19c00*/  IMAD.WIDE R4, R3, 0x4, R96 ;  /* 0x0000000403047825 */ /* 0x010fca00078e0260 */
[----:B------:R1:W-:Y:S04]  /*19c10*/  STL.64 [R1+0x15b0], R4 ;  /* 0x0015b00401007387 */ /* 0x0003e80000100a00 */
[----:B------:R-:W4:Y:S01]  /*19c20*/  LDL.LU.64 R96, [R1+0x1530] ;  /* 0x0015300001607983 */ /* 0x000f220000300a00 */
[----:B------:R-:W-:-:S03]  /*19c30*/  IMAD.WIDE R46, R3, 0x4, R88 ;  /* 0x00000004032e7825 */ /* 0x000fc600078e0258 */
[----:B------:R-:W-:Y:S01]  /*19c40*/  STL.64 [R1+0x15c8], R40 ;  /* 0x0015c82801007387 */ /* 0x000fe20000100a00 */
[----:B-1----:R-:W-:-:S03]  /*19c50*/  IMAD.WIDE R4, R3, 0x4, R94 ;  /* 0x0000000403047825 */ /* 0x002fc600078e025e */
[----:B------:R-:W-:Y:S01]  /*19c60*/  STL.64 [R1+0x22c0], R40 ;  /* 0x0022c02801007387 */ /* 0x000fe20000100a00 */
[----:B------:R-:W-:-:S03]  /*19c70*/  IMAD.WIDE R6, R3, 0x4, R192 ;  /* 0x0000000403067825 */ /* 0x000fc600078e02c0 */
[----:B------:R-:W4:Y:S04]  /*19c80*/  LDL.LU.64 R192, [R1+0x1528] ;  /* 0x0015280001c07983 */ /* 0x000f280000300a00 */
[----:B------:R1:W-:Y:S04]  /*19c90*/  STL.64 [R1+0x15a0], R4 ;  /* 0x0015a00401007387 */ /* 0x0003e80000100a00 */
[----:B------:R-:W-:Y:S01]  /*19ca0*/  STL.64 [R1+0x1598], R6 ;  /* 0x0015980601007387 */ /* 0x000fe20000100a00 */
[----:B-1----:R-:W-:-:S03]  /*19cb0*/  IMAD.WIDE R4, R3, 0x4, R202 ;  /* 0x0000000403047825 */ /* 0x002fc600078e02ca */
[----:B------:R-:W4:Y:S04]  /*19cc0*/  LDL.LU.64 R202, [R1+0x1520] ;  /* 0x0015200001ca7983 */ /* 0x000f280000300a00 */
[----:B------:R-:W-:Y:S01]  /*19cd0*/  STL.64 [R1+0x15a8], R46 ;  /* 0x0015a82e01007387 */ /* 0x000fe20000100a00 */
[----:B------:R-:W-:-:S03]  /*19ce0*/  IMAD.WIDE R44, R3, 0x4, R244 ;  /* 0x00000004032c7825 */ /* 0x000fc600078e02f4 */
[----:B------:R1:W-:Y:S04]  /*19cf0*/  STL.64 [R1+0x1588], R4 ;  /* 0x0015880401007387 */ /* 0x0003e80000100a00 */
[----:B------:R-:W-:Y:S04]  /*19d00*/  STL.64 [R1+0x22c8], R46 ;  /* 0x0022c82e01007387 */ /* 0x000fe80000100a00 */
[----:B------:R-:W4:Y:S01]  /*19d10*/  LDL.LU.64 R244, [R1+0x1518] ;  /* 0x0015180001f47983 */ /* 0x000f220000300a00 */
[----:B-1----:R-:W-:-:S03]  /*19d20*/  IMAD.WIDE R4, R3, 0x4, R200 ;  /* 0x0000000403047825 */ /* 0x002fc600078e02c8 */
[----:B------:R-:W4:Y:S01]  /*19d30*/  LDL.LU.64 R200, [R1+0x1468] ;  /* 0x0014680001c87983 */ /* 0x000f220000300a00 */
[----:B------:R-:W-:-:S03]  /*19d40*/  IMAD.WIDE R6, R3, 0x4, R102 ;  /* 0x0000000403067825 */ /* 0x000fc600078e0266 */
[----:B------:R1:W-:Y:S04]  /*19d50*/  STL.64 [R1+0x1578], R4 ;  /* 0x0015780401007387 */ /* 0x0003e80000100a00 */
[----:B------:R-:W4:Y:S04]  /*19d60*/  LDL.LU.64 R102, [R1+0x1460] ;  /* 0x0014600001667983 */ /* 0x000f280000300a00 */
[----:B------:R1:W-:Y:S02]  /*19d70*/  STL.64 [R1+0x1570], R6 ;  /* 0x0015700601007387 */ /* 0x0003e40000100a00 */
[----:B-1----:R-:W-:-:S02]  /*19d80*/  IMAD.WIDE R4, R3, 0x4, R100 ;  /* 0x0000000403047825 */ /* 0x002fc400078e0264 */
[----:B------:R-:W4:Y:S02]  /*19d90*/  LDL.LU.64 R100, [R1+0x1450] ;  /* 0x0014500001647983 */ /* 0x000f240000300a00 */
[C---:B------:R-:W-:Y:S02]  /*19da0*/  IMAD.WIDE R50, R3.reuse, 0x4, R194 ;  /* 0x0000000403327825 */ /* 0x040fe400078e02c2 */
[----:B------:R-:W-:Y:S02]  /*19db0*/  STL.64 [R1+0x1580], R44 ;  /* 0x0015802c01007387 */ /* 0x000fe40000100a00 */
[C---:B------:R-:W-:Y:S02]  /*19dc0*/  IMAD.WIDE R6, R3.reuse, 0x4, R196 ;  /* 0x0000000403067825 */ /* 0x040fe400078e02c4 */
[----:B------:R1:W-:Y:S04]  /*19dd0*/  STL.64 [R1+0x1568], R4 ;  /* 0x0015680401007387 */ /* 0x0003e80000100a00 */
[----:B------:R-:W-:Y:S04]  /*19de0*/  STL.64 [R1+0x22d0], R44 ;  /* 0x0022d02c01007387 */ /* 0x000fe80000100a00 */
[----:B------:R-:W4:Y:S04]  /*19df0*/  LDL.LU.64 R194, [R1+0x1448] ;  /* 0x0014480001c27983 */ /* 0x000f280000300a00 */
[----:B------:R-:W-:Y:S01]  /*19e00*/  STL.64 [R1+0x1558], R6 ;  /* 0x0015580601007387 */ /* 0x000fe20000100a00 */
[----:B-1----:R-:W-:-:S03]  /*19e10*/  IMAD.WIDE R4, R3, 0x4, R246 ;  /* 0x0000000403047825 */ /* 0x002fc600078e02f6 */
[----:B------:R-:W4:Y:S04]  /*19e20*/  LDL.LU.64 R196, [R1+0x1438] ;  /* 0x0014380001c47983 */ /* 0x000f280000300a00 */
[----:B------:R3:W-:Y:S04]  /*19e30*/  STL.64 [R1+0x1550], R4 ;  /* 0x0015500401007387 */ /* 0x0007e80000100a00 */
[----:B------:R-:W4:Y:S04]  /*19e40*/  LDL.LU.64 R246, [R1+0x1430] ;  /* 0x0014300001f67983 */ /* 0x000f280000300a00 */
[----:B------:R-:W-:Y:S04]  /*19e50*/  STL.64 [R1+0x1560], R50 ;  /* 0x0015603201007387 */ /* 0x000fe80000100a00 */
[----:B------:R-:W-:Y:S01]  /*19e60*/  STL.64 [R1+0x22d8], R50 ;  /* 0x0022d83201007387 */ /* 0x000fe20000100a00 */
[----:B---3--:R-:W-:-:S05]  /*19e70*/  IMAD.WIDE R4, R3, 0x4, R92 ;  /* 0x0000000403047825 */ /* 0x008fca00078e025c */
[----:B------:R4:W-:Y:S01]  /*19e80*/  STL.64 [R1+0x1548], R4 ;  /* 0x0015480401007387 */ /* 0x0009e20000100a00 */
[----:B--2---:R-:W-:-:S03]  /*19e90*/  IMAD.WIDE R6, R3, 0x4, R98 ;  /* 0x0000000403067825 */ /* 0x004fc600078e0262 */
[----:B------:R-:W2:Y:S01]  /*19ea0*/  LDL.LU.64 R98, [R1+0x1420] ;  /* 0x0014200001627983 */ /* 0x000ea20000300a00 */
[----:B------:R-:W-:-:S03]  /*19eb0*/  IMAD.WIDE R48, R3, 0x4, R198 ;  /* 0x0000000403307825 */ /* 0x000fc600078e02c6 */
[----:B------:R-:W-:Y:S04]  /*19ec0*/  STL.64 [R1+0x1538], R6 ;  /* 0x0015380601007387 */ /* 0x000fe80000100a00 */
[----:B------:R-:W3:Y:S01]  /*19ed0*/  LDL.LU.64 R88, [R1+0x1418] ;  /* 0x0014180001587983 */ /* 0x000ee20000300a00 */
[----:B----4-:R-:W-:-:S03]  /*19ee0*/  IMAD.WIDE R4, R3, 0x4, R96 ;  /* 0x0000000403047825 */ /* 0x010fc600078e0260 */
[----:B------:R-:W4:Y:S04]  /*19ef0*/  LDL.LU.64 R198, [R1+0x1408] ;  /* 0x0014080001c67983 */ /* 0x000f280000300a00 */
[----:B------:R1:W-:Y:S04]  /*19f00*/  STL.64 [R1+0x1530], R4 ;  /* 0x0015300401007387 */ /* 0x0003e80000100a00 */
[----:B------:R-:W4:Y:S04]  /*19f10*/  LDL.LU.64 R96, [R1+0x1400] ;  /* 0x0014000001607983 */ /* 0x000f280000300a00 */
[----:B------:R-:W-:Y:S01]  /*19f20*/  STL.64 [R1+0x1540], R48 ;  /* 0x0015403001007387 */ /* 0x000fe20000100a00 */
[----:B-1----:R-:W-:-:S03]  /*19f30*/  IMAD.WIDE R4, R3, 0x4, R192 ;  /* 0x0000000403047825 */ /* 0x002fc600078e02c0 */
[----:B------:R-:W-:Y:S04]  /*19f40*/  STL.64 [R1+0x22e0], R48 ;  /* 0x0022e03001007387 */ /* 0x000fe80000100a00 */
[----:B------:R1:W-:Y:S04]  /*19f50*/  STL.64 [R1+0x1528], R4 ;  /* 0x0015280401007387 */ /* 0x0003e80000100a00 */
[----:B------:R-:W4:Y:S01]  /*19f60*/  LDL.LU.64 R94, [R1+0x13f0] ;  /* 0x0013f000015e7983 */ /* 0x000f220000300a00 */
[----:B------:R-:W-:-:S03]  /*19f70*/  IMAD.WIDE R22, R3, 0x4, R202 ;  /* 0x0000000403167825 */ /* 0x000fc600078e02ca */
        /* <DEDUP_REMOVED lines=8> */
[----:B------:R-:W4:Y:S04]  /*1a000*/  LDL.LU.64 R102, [R1+0x13d0] ;  /* 0x0013d00001667983 */ /* 0x000f280000300a00 */
[----:B------:R-:W-:Y:S04]  /*1a010*/  STL.64 [R1+0x1520], R22 ;  /* 0x0015201601007387 */ /* 0x000fe80000100a00 */
[----:B------:R1:W-:Y:S04]  /*1a020*/  STL.64 [R1+0x1460], R4 ;  /* 0x0014600401007387 */ /* 0x0003e80000100a00 */
[----:B------:R-:W-:Y:S04]  /*1a030*/  STL.64 [R1+0x22e8], R22 ;  /* 0x0022e81601007387 */ /* 0x000fe80000100a00 */
[----:B------:R-:W4:Y:S01]  /*1a040*/  LDL.LU.64 R92, [R1+0x13c8] ;  /* 0x0013c800015c7983 */ /* 0x000f220000300a00 */
[----:B------:R-:W-:-:S03]  /*1a050*/  IMAD.WIDE R20, R3, 0x4, R100 ;  /* 0x0000000403147825 */ /* 0x000fc600078e0264 */
[----:B------:R-:W4:Y:S04]  /*1a060*/  LDL.LU.64 R192, [R1+0x13c0] ;  /* 0x0013c00001c07983 */ /* 0x000f280000300a00 */
[----:B------:R-:W4:Y:S01]  /*1a070*/  LDL.LU.64 R100, [R1+0x13b8] ;  /* 0x0013b80001647983 */ /* 0x000f220000300a00 */
[----:B------:R-:W-:-:S04]  /*1a080*/  IMAD.WIDE R8, R3, 0x4, R194 ;  /* 0x0000000403087825 */ /* 0x000fc800078e02c2 */
[C---:B------:R-:W-:Y:S01]  /*1a090*/  IMAD.WIDE R6, R3.reuse, 0x4, R196 ;  /* 0x0000000403067825 */ /* 0x040fe200078e02c4 */
[----:B------:R3:W-:Y:S04]  /*1a0a0*/  STL.64 [R1+0x1448], R8 ;  /* 0x0014480801007387 */ /* 0x0007e80000100a00 */
[----:B------:R-:W4:Y:S01]  /*1a0b0*/  LDL.LU.64 R194, [R1+0x13b0] ;  /* 0x0013b00001c27983 */ /* 0x000f220000300a00 */
[----:B-1----:R-:W-:-:S03]  /*1a0c0*/  IMAD.WIDE R4, R3, 0x4, R246 ;  /* 0x0000000403047825 */ /* 0x002fc600078e02f6 */
[----:B------:R4:W-:Y:S04]  /*1a0d0*/  STL.64 [R1+0x1438], R6 ;  /* 0x0014380601007387 */ /* 0x0009e80000100a00 */
[----:B------:R-:W4:Y:S04]  /*1a0e0*/  LDL.LU.64 R196, [R1+0x13a8] ;  /* 0x0013a80001c47983 */ /* 0x000f280000300a00 */
[----:B------:R1:W-:Y:S04]  /*1a0f0*/  STL.64 [R1+0x1430], R4 ;  /* 0x0014300401007387 */ /* 0x0003e80000100a00 */
[----:B------:R-:W4:Y:S04]  /*1a100*/  LDL.LU.64 R246, [R1+0x1398] ;  /* 0x0013980001f67983 */ /* 0x000f280000300a00 */
[----:B------:R-:W-:Y:S04]  /*1a110*/  STL.64 [R1+0x1450], R20 ;  /* 0x0014501401007387 */ /* 0x000fe80000100a00 */
[----:B------:R-:W-:Y:S01]  /*1a120*/  STL.64 [R1+0x22f0], R20 ;  /* 0x0022f01401007387 */ /* 0x000fe20000100a00 */
[----:B--2---:R-:W-:-:S03]  /*1a130*/  IMAD.WIDE R26, R3, 0x4, R98 ;  /* 0x00000004031a7825 */ /* 0x004fc600078e0262 */
[----:B------:R-:W2:Y:S01]  /*1a140*/  LDL.LU.64 R98, [R1+0x1390] ;  /* 0x0013900001627983 */ /* 0x000ea20000300a00 */
[----:B---3--:R-:W-:-:S04]  /*1a150*/  IMAD.WIDE R8, R3, 0x4, R88 ;  /* 0x0000000403087825 */ /* 0x008fc800078e0258 */
[C---:B----4-:R-:W-:Y:S01]  /*1a160*/  IMAD.WIDE R6, R3.reuse, 0x4, R198 ;  /* 0x0000000403067825 */ /* 0x050fe200078e02c6 */
[----:B------:R-:W-:Y:S04]  /*1a170*/  STL.64 [R1+0x1418], R8 ;  /* 0x0014180801007387 */ /* 0x000fe80000100a00 */
[----:B------:R-:W3:Y:S01]  /*1a180*/  LDL.LU.64 R198, [R1+0x1388] ;  /* 0x0013880001c67983 */ /* 0x000ee20000300a00 */
[----:B-1----:R-:W-:-:S03]  /*1a190*/  IMAD.WIDE R4, R3, 0x4, R96 ;  /* 0x0000000403047825 */ /* 0x002fc600078e0260 */
[----:B------:R-:W-:Y:S04]  /*1a1a0*/  STL.64 [R1+0x1408], R6 ;  /* 0x0014080601007387 */ /* 0x000fe80000100a00 */
[----:B------:R-:W4:Y:S04]  /*1a1b0*/  LDL.LU.64 R96, [R1+0x1380] ;  /* 0x0013800001607983 */ /* 0x000f280000300a00 */
[----:B------:R1:W-:Y:S04]  /*1a1c0*/  STL.64 [R1+0x1400], R4 ;  /* 0x0014000401007387 */ /* 0x0003e80000100a00 */
[----:B------:R-:W-:Y:S04]  /*1a1d0*/  STL.64 [R1+0x1420], R26 ;  /* 0x0014201a01007387 */ /* 0x000fe80000100a00 */
[----:B------:R-:W-:Y:S01]  /*1a1e0*/  STL.64 [R1+0x22f8], R26 ;  /* 0x0022f81a01007387 */ /* 0x000fe20000100a00 */
[----:B------:R-:W-:-:S04]  /*1a1f0*/  IMAD.WIDE R24, R3, 0x4, R94 ;  /* 0x0000000403187825 */ /* 0x000fc800078e025e */
[C---:B-1----:R-:W-:Y:S02]  /*1a200*/  IMAD.WIDE R4, R3.reuse, 0x4, R202 ;  /* 0x0000000403047825 */ /* 0x042fe400078e02ca */
[----:B------:R-:W4:Y:S04]  /*1a210*/  LDL.LU.64 R202, [R1+0x1370] ;  /* 0x0013700001ca7983 */ /* 0x000f280000300a00 */
[----:B------:R1:W-:Y:S01]  /*1a220*/  STL.64 [R1+0x13e8], R4 ;  /* 0x0013e80401007387 */ /* 0x0003e20000100a00 */
[----:B------:R-:W-:-:S03]  /*1a230*/  IMAD.WIDE R6, R3, 0x4, R244 ;  /* 0x0000000403067825 */ /* 0x000fc600078e02f4 */
[----:B------:R-:W4:Y:S04]  /*1a240*/  LDL.LU.64 R244, [R1+0x1368] ;  /* 0x0013680001f47983 */ /* 0x000f280000300a00 */
[----:B------:R1:W-:Y:S02]  /*1a250*/  STL.64 [R1+0x13e0], R6 ;  /* 0x0013e00601007387 */ /* 0x0003e40000100a00 */
[C---:B-1----:R-:W-:Y:S02]  /*1a260*/  IMAD.WIDE R4, R3.reuse, 0x4, R200 ;  /* 0x0000000403047825 */ /* 0x042fe400078e02c8 */
[----:B------:R-:W4:Y:S04]  /*1a270*/  LDL.LU.64 R200, [R1+0x1360] ;  /* 0x0013600001c87983 */ /* 0x000f280000300a00 */
[----:B------:R-:W-:Y:S04]  /*1a280*/  STL.64 [R1+0x13f0], R24 ;  /* 0x0013f01801007387 */ /* 0x000fe80000100a00 */
[----:B------:R1:W-:Y:S01]  /*1a290*/  STL.64 [R1+0x13d8], R4 ;  /* 0x0013d80401007387 */ /* 0x0003e20000100a00 */
[----:B------:R-:W-:-:S03]  /*1a2a0*/  IMAD.WIDE R30, R3, 0x4, R102 ;  /* 0x00000004031e7825 */ /* 0x000fc600078e0266 */
[----:B------:R-:W-:Y:S04]  /*1a2b0*/  STL.64 [R1+0x2300], R24 ;  /* 0x0023001801007387 */ /* 0x000fe80000100a00 */
[----:B------:R-:W4:Y:S01]  /*1a2c0*/  LDL.LU.64 R102, [R1+0x1328] ;  /* 0x0013280001667983 */ /* 0x000f220000300a00 */
[----:B------:R-:W-:-:S04]  /*1a2d0*/  IMAD.WIDE R8, R3, 0x4, R92 ;  /* 0x0000000403087825 */ /* 0x000fc800078e025c */
[C---:B------:R-:W-:Y:S01]  /*1a2e0*/  IMAD.WIDE R6, R3.reuse, 0x4, R192 ;  /* 0x0000000403067825 */ /* 0x040fe200078e02c0 */
[----:B------:R-:W-:Y:S03]  /*1a2f0*/  STL.64 [R1+0x13c8], R8 ;  /* 0x0013c80801007387 */ /* 0x000fe60000100a00 */
[C---:B-1----:R-:W-:Y:S02]  /*1a300*/  IMAD.WIDE R4, R3.reuse, 0x4, R100 ;  /* 0x0000000403047825 */ /* 0x042fe400078e0264 */
[----:B------:R-:W4:Y:S04]  /*1a310*/  LDL.LU.64 R100, [R1+0x1320] ;  /* 0x0013200001647983 */ /* 0x000f280000300a00 */
[----:B------:R1:W-:Y:S04]  /*1a320*/  STL.64 [R1+0x13c0], R6 ;  /* 0x0013c00601007387 */ /* 0x0003e80000100a00 */
[----:B------:R-:W4:Y:S04]  /*1a330*/  LDL.LU.64 R192, [R1+0x1310] ;  /* 0x0013100001c07983 */ /* 0x000f280000300a00 */
[----:B------:R1:W-:Y:S04]  /*1a340*/  STL.64 [R1+0x13b8], R4 ;  /* 0x0013b80401007387 */ /* 0x0003e80000100a00 */
[----:B------:R-:W-:Y:S01]  /*1a350*/  STL.64 [R1+0x13d0], R30 ;  /* 0x0013d01e01007387 */ /* 0x000fe20000100a00 */
[----:B-1----:R-:W-:-:S03]  /*1a360*/  IMAD.WIDE R6, R3, 0x4, R196 ;  /* 0x0000000403067825 */ /* 0x002fc600078e02c4 */
[----:B------:R-:W-:Y:S04]  /*1a370*/  STL.64 [R1+0x2308], R30 ;  /* 0x0023081e01007387 */ /* 0x000fe80000100a00 */
[----:B------:R-:W4:Y:S01]  /*1a380*/  LDL.LU.64 R196, [R1+0x12f0] ;  /* 0x0012f00001c47983 */ /* 0x000f220000300a00 */
[----:B------:R-:W-:-:S03]  /*1a390*/  IMAD.WIDE R4, R3, 0x4, R246 ;  /* 0x0000000403047825 */ /* 0x000fc600078e02f6 */
[----:B------:R-:W-:Y:S04]  /*1a3a0*/  STL.64 [R1+0x13a8], R6 ;  /* 0x0013a80601007387 */ /* 0x000fe80000100a00 */
[----:B------:R-:W4:Y:S04]  /*1a3b0*/  LDL.LU.64 R246, [R1+0x12d8] ;  /* 0x0012d80001f67983 */ /* 0x000f280000300a00 */
[----:B------:R4:W-:Y:S01]  /*1a3c0*/  STL.64 [R1+0x1398], R4 ;  /* 0x0013980401007387 */ /* 0x0009e20000100a00 */
[----:B--2---:R-:W-:-:S03]  /*1a3d0*/  IMAD.WIDE R24, R3, 0x4, R98 ;  /* 0x0000000403187825 */ /* 0x004fc600078e0262 */
[----:B------:R-:W2:Y:S01]  /*1a3e0*/  LDL.LU.64 R98, [R1+0x12c0] ;  /* 0x0012c00001627983 */ /* 0x000ea20000300a00 */
[----:B------:R-:W-:-:S05]  /*1a3f0*/  IMAD.WIDE R28, R3, 0x4, R194 ;  /* 0x00000004031c7825 */ /* 0x000fca00078e02c2 */
[----:B------:R-:W-:Y:S04]  /*1a400*/  STL.64 [R1+0x13b0], R28 ;  /* 0x0013b01c01007387 */ /* 0x000fe80000100a00 */
[----:B------:R-:W-:Y:S01]  /*1a410*/  STL.64 [R1+0x2310], R28 ;  /* 0x0023101c01007387 */ /* 0x000fe20000100a00 */
[----:B---3--:R-:W-:-:S03]  /*1a420*/  IMAD.WIDE R34, R3, 0x4, R198 ;  /* 0x0000000403227825 */ /* 0x008fc600078e02c6 */
[----:B------:R-:W3:Y:S01]  /*1a430*/  LDL.LU.64 R198, [R1+0x12b8] ;  /* 0x0012b80001c67983 */ /* 0x000ee20000300a00 */
[----:B----4-:R-:W-:-:S03]  /*1a440*/  IMAD.WIDE R4, R3, 0x4, R96 ;  /* 0x0000000403047825 */ /* 0x010fc600078e0260 */
[----:B------:R-:W4:Y:S04]  /*1a450*/  LDL.LU.64 R96, [R1+0x12b0] ;  /* 0x0012b00001607983 */ /* 0x000f280000300a00 */
[----:B------:R-:W-:Y:S04]  /*1a460*/  STL.64 [R1+0x1390], R24 ;  /* 0x0013901801007387 */ /* 0x000fe80000100a00 */
[----:B------:R1:W-:Y:S04]  /*1a470*/  STL.64 [R1+0x1380], R4 ;  /* 0x0013800401007387 */ /* 0x0003e80000100a00 */
[----:B------:R-:W-:Y:S01]  /*1a480*/  STL.64 [R1+0x2318], R24 ;  /* 0x0023181801007387 */ /* 0x000fe20000100a00 */
[----:B-1----:R-:W-:-:S03]  /*1a490*/  IMAD.WIDE R4, R3, 0x4, R202 ;  /* 0x0000000403047825 */ /* 0x002fc600078e02ca */
[----:B------:R-:W4:Y:S04]  /*1a4a0*/  LDL.LU.64 R202, [R1+0x12a8] ;  /* 0x0012a80001ca7983 */ /* 0x000f280000300a00 */
[----:B------:R1:W-:Y:S01]  /*1a4b0*/  STL.64 [R1+0x1370], R4 ;  /* 0x0013700401007387 */ /* 0x0003e20000100a00 */
[----:B------:R-:W-:-:S03]  /*1a4c0*/  IMAD.WIDE R26, R3, 0x4, R244 ;  /* 0x00000004031a7825 */ /* 0x000fc600078e02f4 */
[----:B------:R-:W4:Y:S04]  /*1a4d0*/  LDL.LU.64 R244, [R1+0x1298] ;  /* 0x0012980001f47983 */ /* 0x000f280000300a00 */
[----:B------:R-:W-:Y:S01]  /*1a4e0*/  STL.64 [R1+0x1388], R34 ;  /* 0x0013882201007387 */ /* 0x000fe20000100a00 */
[----:B------:R-:W-:-:S03]  /*1a4f0*/  IMAD.WIDE R32, R3, 0x4, R200 ;  /* 0x0000000403207825 */ /* 0x000fc600078e02c8 */
[----:B------:R-:W-:Y:S04]  /*1a500*/  STL.64 [R1+0x2320], R34 ;  /* 0x0023202201007387 */ /* 0x000fe80000100a00 */
[----:B------:R-:W4:Y:S01]  /*1a510*/  LDL.LU.64 R200, [R1+0x1290] ;  /* 0x0012900001c87983 */ /* 0x000f220000300a00 */
[----:B-1----:R-:W-:-:S03]  /*1a520*/  IMAD.WIDE R4, R3, 0x4, R102 ;  /* 0x0000000403047825 */ /* 0x002fc600078e0266 */
[----:B------:R-:W4:Y:S04]  /*1a530*/  LDL.LU.64 R102, [R1+0x1280] ;  /* 0x0012800001667983 */ /* 0x000f280000300a00 */
[----:B------:R-:W-:Y:S04]  /*1a540*/  STL.64 [R1+0x1368], R26 ;  /* 0x0013681a01007387 */ /* 0x000fe80000100a00 */
[----:B------:R1:W-:Y:S04]  /*1a550*/  STL.64 [R1+0x1328], R4 ;  /* 0x0013280401007387 */ /* 0x0003e80000100a00 */
[----:B------:R-:W-:Y:S01]  /*1a560*/  STL.64 [R1+0x2328], R26 ;  /* 0x0023281a01007387 */ /* 0x000fe20000100a00 */
[----:B-1----:R-:W-:-:S03]  /*1a570*/  IMAD.WIDE R4, R3, 0x4, R100 ;  /* 0x0000000403047825 */ /* 0x002fc600078e0264 */
[----:B------:R-:W4:Y:S01]  /*1a580*/  LDL.LU.64 R100, [R1+0xfb8] ;  /* 0x000fb80001647983 */ /* 0x000f220000300a00 */
[----:B------:R-:W-:-:S03]  /*1a590*/  IMAD.WIDE R20, R3, 0x4, R192 ;  /* 0x0000000403147825 */ /* 0x000fc600078e02c0 */
[----:B------:R1:W-:Y:S04]  /*1a5a0*/  STL.64 [R1+0x1320], R4 ;  /* 0x0013200401007387 */ /* 0x0003e80000100a00 */
[----:B------:R-:W4:Y:S04]  /*1a5b0*/  LDL.LU.64 R192, [R1+0xfb0] ;  /* 0x000fb00001c07983 */ /* 0x000f280000300a00 */
[----:B------:R-:W-:Y:S04]  /*1a5c0*/  STL.64 [R1+0x1360], R32 ;  /* 0x0013602001007387 */ /* 0x000fe80000100a00 */
[----:B------:R-:W-:Y:S01]  /*1a5d0*/  STL.64 [R1+0x2330], R32 ;  /* 0x0023302001007387 */ /* 0x000fe20000100a00 */
[----:B------:R-:W-:-:S03]  /*1a5e0*/  IMAD.WIDE R6, R3, 0x4, R196 ;  /* 0x0000000403067825 */ /* 0x000fc600078e02c4 */
[----:B------:R-:W4:Y:S01]  /*1a5f0*/  LDL.LU.64 R196, [R1+0xfa8] ;  /* 0x000fa80001c47983 */ /* 0x000f220000300a00 */
[----:B-1----:R-:W-:-:S03]  /*1a600*/  IMAD.WIDE R4, R3, 0x4, R246 ;  /* 0x0000000403047825 */ /* 0x002fc600078e02f6 */
[----:B------:R-:W4:Y:S04]  /*1a610*/  LDL.LU.64 R246, [R1+0xfa0] ;  /* 0x000fa00001f67983 */ /* 0x000f280000300a00 */
[----:B------:R-:W-:Y:S04]  /*1a620*/  STL.64 [R1+0x1310], R20 ;  /* 0x0013101401007387 */ /* 0x000fe80000100a00 */
[----:B------:R2:W-:Y:S04]  /*1a630*/  STL.64 [R1+0x12d8], R4 ;  /* 0x0012d80401007387 */ /* 0x0005e80000100a00 */
[----:B------:R-:W-:Y:S01]  /*1a640*/  STL.64 [R1+0x2338], R20 ;  /* 0x0023381401007387 */ /* 0x000fe20000100a00 */
[----:B--2---:R-:W-:-:S03]  /*1a650*/  IMAD.WIDE R4, R3, 0x4, R98 ;  /* 0x0000000403047825 */ /* 0x004fc600078e0262 */
[----:B------:R-:W2:Y:S04]  /*1a660*/  LDL.LU.64 R98, [R1+0xf58] ;  /* 0x000f580001627983 */ /* 0x000ea80000300a00 */
[----:B------:R4:W-:Y:S01]  /*1a670*/  STL.64 [R1+0x12c0], R4 ;  /* 0x0012c00401007387 */ /* 0x0009e20000100a00 */
[----:B---3--:R-:W-:-:S03]  /*1a680*/  IMAD.WIDE R22, R3, 0x4, R198 ;  /* 0x0000000403167825 */ /* 0x008fc600078e02c6 */
[----:B------:R-:W3:Y:S04]  /*1a690*/  LDL.LU.64 R198, [R1+0xf50] ;  /* 0x000f500001c67983 */ /* 0x000ee80000300a00 */
[----:B------:R-:W-:Y:S01]  /*1a6a0*/  STL.64 [R1+0x12f0], R6 ;  /* 0x0012f00601007387 */ /* 0x000fe20000100a00 */
[----:B----4-:R-:W-:-:S03]  /*1a6b0*/  IMAD.WIDE R4, R3, 0x4, R96 ;  /* 0x0000000403047825 */ /* 0x010fc600078e0260 */
[----:B------:R1:W-:Y:S04]  /*1a6c0*/  STL.64 [R1+0x2340], R6 ;  /* 0x0023400601007387 */ /* 0x0003e80000100a00 */
        /* <DEDUP_REMOVED lines=9> */
[----:B------:R-:W-:Y:S04]  /*1a760*/  STL.64 [R1+0x1298], R6 ;  /* 0x0012980601007387 */ /* 0x000fe80000100a00 */
[----:B------:R-:W4:Y:S04]  /*1a770*/  LDL.LU.64 R200, [R1+0xf20] ;  /* 0x000f200001c87983 */ /* 0x000f280000300a00 */
[----:B------:R-:W-:Y:S04]  /*1a780*/  STL.64 [R1+0x12b0], R4 ;  /* 0x0012b00401007387 */ /* 0x000fe80000100a00 */
[----:B------:R1:W-:Y:S01]  /*1a790*/  STL.64 [R1+0x2350], R4 ;  /* 0x0023500401007387 */ /* 0x0003e20000100a00 */
[----:B------:R-:W-:-:S03]  /*1a7a0*/  IMAD.WIDE R10, R3, 0x4, R102 ;  /* 0x00000004030a7825 */ /* 0x000fc600078e0266 */
        /* <DEDUP_REMOVED lines=10> */
[----:B------:R-:W4:Y:S01]  /*1a850*/  LDL.LU.64 R196, [R1+0xec0] ;  /* 0x000ec00001c47983 */ /* 0x000f220000300a00 */
[----:B------:R-:W-:-:S03]  /*1a860*/  IMAD.WIDE R8, R3, 0x4, R246 ;  /* 0x0000000403087825 */ /* 0x000fc600078e02f6 */
[----:B------:R-:W-:Y:S04]  /*1a870*/  STL.64 [R1+0x1280], R10 ;  /* 0x0012800a01007387 */ /* 0x000fe80000100a00 */
[----:B------:R-:W-:Y:S04]  /*1a880*/  STL.64 [R1+0x2360], R10 ;  /* 0x0023600a01007387 */ /* 0x000fe80000100a00 */
[----:B------:R-:W4:Y:S01]  /*1a890*/  LDL.LU.64 R246, [R1+0xeb8] ;  /* 0x000eb80001f67983 */ /* 0x000f220000300a00 */
[----:B--2---:R-:W-:-:S03]  /*1a8a0*/  IMAD.WIDE R4, R3, 0x4, R98 ;  /* 0x0000000403047825 */ /* 0x004fc600078e0262 */
[----:B------:R-:W2:Y:S04]  /*1a8b0*/  LDL.LU.64 R98, [R1+0xeb0] ;  /* 0x000eb00001627983 */ /* 0x000ea80000300a00 */
[----:B------:R-:W-:Y:S04]  /*1a8c0*/  STL.64 [R1+0xfa8], R50 ;  /* 0x000fa83201007387 */ /* 0x000fe80000100a00 */
[----:B------:R3:W-:Y:S04]  /*1a8d0*/  STL.64 [R1+0xf58], R4 ;  /* 0x000f580401007387 */ /* 0x0007e80000100a00 */
[----:B------:R-:W-:Y:S01]  /*1a8e0*/  STL.64 [R1+0x2368], R50 ;  /* 0x0023683201007387 */ /* 0x000fe20000100a00 */
[----:B---3--:R-:W-:-:S03]  /*1a8f0*/  IMAD.WIDE R4, R3, 0x4, R198 ;  /* 0x0000000403047825 */ /* 0x008fc600078e02c6 */
[----:B------:R-:W3:Y:S01]  /*1a900*/  LDL.LU.64 R198, [R1+0xe98] ;  /* 0x000e980001c67983 */ /* 0x000ee20000300a00 */
[----:B----4-:R-:W-:-:S03]  /*1a910*/  IMAD.WIDE R44, R3, 0x4, R96 ;  /* 0x00000004032c7825 */ /* 0x010fc600078e0260 */
        /* <DEDUP_REMOVED lines=19> */
[----:B------:R-:W4:Y:S04]  /*1aa50*/  LDL.LU.64 R100, [R1+0xe68] ;  /* 0x000e680001647983 */ /* 0x000f280000300a00 */
[----:B------:R-:W-:Y:S04]  /*1aa60*/  STL.64 [R1+0xed8], R46 ;  /* 0x000ed82e01007387 */ /* 0x000fe80000100a00 */
[----:B------:R-:W-:Y:S01]  /*1aa70*/  STL.64 [R1+0x2388], R46 ;  /* 0x0023882e01007387 */ /* 0x000fe20000100a00 */
[----:B-1----:R-:W-:-:S05]  /*1aa80*/  IMAD.WIDE R4, R3, 0x4, R192 ;  /* 0x0000000403047825 */ /* 0x002fca00078e02c0 */
        /* <DEDUP_REMOVED lines=8> */
[----:B------:R-:W-:Y:S01]  /*1ab10*/  STL.64 [R1+0x2390], R248 ;  /* 0x002390f801007387 */ /* 0x000fe20000100a00 */
[----:B--2---:R-:W-:-:S03]  /*1ab20*/  IMAD.WIDE R158, R3, 0x4, R98 ;  /* 0x00000004039e7825 */ /* 0x004fc600078e0262 */
[----:B------:R-:W2:Y:S04]  /*1ab30*/  LDL.LU.64 R98, [R1+0xe18] ;  /* 0x000e180001627983 */ /* 0x000ea80000300a00 */
[----:B------:R-:W-:Y:S04]  /*1ab40*/  STL.64 [R1+0xeb8], R40 ;  /* 0x000eb82801007387 */ /* 0x000fe80000100a00 */
[----:B------:R-:W-:Y:S01]  /*1ab50*/  STL.64 [R1+0x2398], R40 ;  /* 0x0023982801007387 */ /* 0x000fe20000100a00 */
[----:B---3--:R-:W-:-:S05]  /*1ab60*/  IMAD.WIDE R4, R3, 0x4, R198 ;  /* 0x0000000403047825 */ /* 0x008fca00078e02c6 */
[----:B------:R4:W-:Y:S04]  /*1ab70*/  STL.64 [R1+0xe98], R4 ;  /* 0x000e980401007387 */ /* 0x0009e80000100a00 */
[----:B------:R-:W3:Y:S01]  /*1ab80*/  LDL.LU.64 R192, [R1+0xe10] ;  /* 0x000e100001c07983 */ /* 0x000ee20000300a00 */
[----:B----4-:R-:W-:-:S03]  /*1ab90*/  IMAD.WIDE R4, R3, 0x4, R96 ;  /* 0x0000000403047825 */ /* 0x010fc600078e0260 */
[----:B------:R-:W4:Y:S04]  /*1aba0*/  LDL.LU.64 R96, [R1+0xdd8] ;  /* 0x000dd80001607983 */ /* 0x000f280000300a00 */
[----:B------:R1:W-:Y:S01]  /*1abb0*/  STL.64 [R1+0xe90], R4 ;  /* 0x000e900401007387 */ /* 0x0003e20000100a00 */
[----:B------:R-:W-:-:S03]  /*1abc0*/  IMAD.WIDE R42, R3, 0x4, R202 ;  /* 0x00000004032a7825 */ /* 0x000fc600078e02ca */
        /* <DEDUP_REMOVED lines=15> */
[----:B------:R-:W4:Y:S04]  /*1acc0*/  LDL.LU.64 R100, [R1+0xd48] ;  /* 0x000d480001647983 */ /* 0x000f280000300a00 */
[----:B------:R-:W-:Y:S04]  /*1acd0*/  STL.64 [R1+0xe80], R156 ;  /* 0x000e809c01007387 */ /* 0x000fe80000100a00 */
[----:B------:R-:W-:Y:S04]  /*1ace0*/  STL.64 [R1+0x23b0], R156 ;  /* 0x0023b09c01007387 */ /* 0x000fe80000100a00 */
[----:B------:R-:W-:Y:S04]  /*1acf0*/  STL.64 [R1+0xe68], R130 ;  /* 0x000e688201007387 */ /* 0x000fe80000100a00 */
[----:B------:R-:W-:Y:S01]  /*1ad00*/  STL.64 [R1+0x23b8], R130 ;  /* 0x0023b88201007387 */ /* 0x000fe20000100a00 */
[----:B------:R-:W-:-:S04]  /*1ad10*/  IMAD.WIDE R162, R3, 0x4, R194 ;  /* 0x0000000403a27825 */ /* 0x000fc800078e02c2 */
[----:B-1----:R-:W-:-:S05]  /*1ad20*/  IMAD.WIDE R4, R3, 0x4, R196 ;  /* 0x0000000403047825 */ /* 0x002fca00078e02c4 */
[----:B------:R1:W-:Y:S04]  /*1ad30*/  STL.64 [R1+0xe48], R4 ;  /* 0x000e480401007387 */ /* 0x0003e80000100a00 */
[----:B------:R-:W4:Y:S01]  /*1ad40*/  LDL.LU.64 R194, [R1+0xd40] ;  /* 0x000d400001c27983 */ /* 0x000f220000300a00 */
[----:B-1----:R-:W-:-:S03]  /*1ad50*/  IMAD.WIDE R4, R3, 0x4, R246 ;  /* 0x0000000403047825 */ /* 0x002fc600078e02f6 */
[----:B------:R-:W4:Y:S04]  /*1ad60*/  LDL.LU.64 R246, [R1+0xd38] ;  /* 0x000d380001f67983 */ /* 0x000f280000300a00 */
[----:B------:R4:W-:Y:S04]  /*1ad70*/  STL.64 [R1+0xe40], R4 ;  /* 0x000e400401007387 */ /* 0x0009e80000100a00 */
[----:B------:R-:W4:Y:S01]  /*1ad80*/  LDL.LU.64 R196, [R1+0xd30] ;  /* 0x000d300001c47983 */ /* 0x000f220000300a00 */
[----:B--2---:R-:W-:-:S03]  /*1ad90*/  IMAD.WIDE R128, R3, 0x4, R98 ;  /* 0x0000000403807825 */ /* 0x004fc600078e0262 */
[----:B------:R-:W2:Y:S04]  /*1ada0*/  LDL.LU.64 R98, [R1+0xd28] ;  /* 0x000d280001627983 */ /* 0x000ea80000300a00 */
[----:B------:R-:W-:Y:S04]  /*1adb0*/  STL.64 [R1+0xe60], R162 ;  /* 0x000e60a201007387 */ /* 0x000fe80000100a00 */
[----:B------:R-:W-:Y:S01]  /*1adc0*/  STL.64 [R1+0x23c0], R162 ;  /* 0x0023c0a201007387 */ /* 0x000fe20000100a00 */
[----:B---3--:R-:W-:-:S04]  /*1add0*/  IMAD.WIDE R160, R3, 0x4, R192 ;  /* 0x0000000403a07825 */ /* 0x008fc800078e02c0 */
[C---:B----4-:R-:W-:Y:S02]  /*1ade0*/  IMAD.WIDE R4, R3.reuse, 0x4, R96 ;  /* 0x0000000403047825 */ /* 0x050fe400078e0260 */
[----:B------:R-:W3:Y:S04]  /*1adf0*/  LDL.LU.64 R96, [R1+0xd20] ;  /* 0x000d200001607983 */ /* 0x000ee80000300a00 */
[----:B------:R-:W-:Y:S04]  /*1ae00*/  STL.64 [R1+0xe18], R128 ;  /* 0x000e188001007387 */ /* 0x000fe80000100a00 */
[----:B------:R1:W-:Y:S04]  /*1ae10*/  STL.64 [R1+0xdd8], R4 ;  /* 0x000dd80401007387 */ /* 0x0003e80000100a00 */
[----:B------:R-:W-:Y:S04]  /*1ae20*/  STL.64 [R1+0x23c8], R128 ;  /* 0x0023c88001007387 */ /* 0x000fe80000100a00 */
[----:B------:R-:W4:Y:S01]  /*1ae30*/  LDL.LU.64 R192, [R1+0xcf8] ;  /* 0x000cf80001c07983 */ /* 0x000f220000300a00 */
[----:B-1----:R-:W-:-:S05]  /*1ae40*/  IMAD.WIDE R4, R3, 0x4, R202 ;  /* 0x0000000403047825 */ /* 0x002fca00078e02ca */
[----:B------:R1:W-:Y:S01]  /*1ae50*/  STL.64 [R1+0xdd0], R4 ;  /* 0x000dd00401007387 */ /* 0x0003e20000100a00 */
[----:B------:R-:W-:-:S03]  /*1ae60*/  IMAD.WIDE R134, R3, 0x4, R244 ;  /* 0x0000000403867825 */ /* 0x000fc600078e02f4 */
[----:B------:R-:W4:Y:S04]  /*1ae70*/  LDL.LU.64 R202, [R1+0xcf0] ;  /* 0x000cf00001ca7983 */ /* 0x000f280000300a00 */
[----:B------:R-:W4:Y:S04]  /*1ae80*/  LDL.LU.64 R244, [R1+0xce8] ;  /* 0x000ce80001f47983 */ /* 0x000f280000300a00 */
[----:B------:R-:W-:Y:S04]  /*1ae90*/  STL.64 [R1+0xe10], R160 ;  /* 0x000e10a001007387 */ /* 0x000fe80000100a00 */
[----:B------:R-:W-:Y:S01]  /*1aea0*/  STL.64 [R1+0x23d0], R160 ;  /* 0x0023d0a001007387 */ /* 0x000fe20000100a00 */
[----:B------:R-:W-:-:S04]  /*1aeb0*/  IMAD.WIDE R170, R3, 0x4, R198 ;  /* 0x0000000403aa7825 */ /* 0x000fc800078e02c6 */
[C---:B-1----:R-:W-:Y:S02]  /*1aec0*/  IMAD.WIDE R4, R3.reuse, 0x4, R102 ;  /* 0x0000000403047825 */ /* 0x042fe400078e0266 */
[----:B------:R-:W4:Y:S04]  /*1aed0*/  LDL.LU.64 R102, [R1+0xce0] ;  /* 0x000ce00001667983 */ /* 0x000f280000300a00 */
[----:B------:R-:W-:Y:S04]  /*1aee0*/  STL.64 [R1+0xd98], R134 ;  /* 0x000d988601007387 */ /* 0x000fe80000100a00 */
[----:B------:R1:W-:Y:S04]  /*1aef0*/  STL.64 [R1+0xd88], R4 ;  /* 0x000d880401007387 */ /* 0x0003e80000100a00 */
[----:B------:R-:W-:Y:S04]  /*1af00*/  STL.64 [R1+0x23d8], R134 ;  /* 0x0023d88601007387 */ /* 0x000fe80000100a00 */
[----:B------:R-:W4:Y:S01]  /*1af10*/  LDL.LU.64 R198, [R1+0xbe8] ;  /* 0x000be80001c67983 */ /* 0x000f220000300a00 */
[----:B-1----:R-:W-:-:S04]  /*1af20*/  IMAD.WIDE R4, R3, 0x4, R200 ;  /* 0x0000000403047825 */ /* 0x002fc800078e02c8 */
[C---:B------:R-:W-:Y:S01]  /*1af30*/  IMAD.WIDE R132, R3.reuse, 0x4, R100 ;  /* 0x0000000403847825 */ /* 0x040fe200078e0264 */
[----:B------:R1:W-:Y:S04]  /*1af40*/  STL.64 [R1+0xd80], R4 ;  /* 0x000d800401007387 */ /* 0x0003e80000100a00 */
        /* <DEDUP_REMOVED lines=9> */
[----:B------:R-:W-:Y:S01]  /*1afe0*/  STL.64 [R1+0x23e8], R132 ;  /* 0x0023e88401007387 */ /* 0x000fe20000100a00 */
[----:B-1----:R-:W-:-:S03]  /*1aff0*/  IMAD.WIDE R4, R3, 0x4, R196 ;  /* 0x0000000403047825 */ /* 0x002fc600078e02c4 */
[----:B------:R-:W4:Y:S04]  /*1b000*/  LDL.LU.64 R196, [R1+0xbb8] ;  /* 0x000bb80001c47983 */ /* 0x000f280000300a00 */
[----:B------:R4:W-:Y:S04]  /*1b010*/  STL.64 [R1+0xd30], R4 ;  /* 0x000d300401007387 */ /* 0x0009e80000100a00 */
[----:B------:R-:W-:Y:S04]  /*1b020*/  STL.64 [R1+0xd40], R168 ;  /* 0x000d40a801007387 */ /* 0x000fe80000100a00 */
[----:B------:R-:W-:Y:S01]  /*1b030*/  STL.64 [R1+0x23f0], R168 ;  /* 0x0023f0a801007387 */ /* 0x000fe20000100a00 */
[----:B--2---:R-:W-:-:S03]  /*1b040*/  IMAD.WIDE R138, R3, 0x4, R98 ;  /* 0x00000004038a7825 */ /* 0x004fc600078e0262 */
[----:B------:R-:W2:Y:S01]  /*1b050*/  LDL.LU.64 R98, [R1+0xbb0] ;  /* 0x000bb00001627983 */ /* 0x000ea20000300a00 */
[----:B---3--:R-:W-:-:S03]  /*1b060*/  IMAD.WIDE R174, R3, 0x4, R96 ;  /* 0x0000000403ae7825 */ /* 0x008fc600078e0260 */
[----:B------:R-:W3:Y:S04]  /*1b070*/  LDL.LU.64 R96, [R1+0xba8] ;  /* 0x000ba80001607983 */ /* 0x000ee80000300a00 */
[----:B------:R-:W-:Y:S04]  /*1b080*/  STL.64 [R1+0xd28], R138 ;  /* 0x000d288a01007387 */ /* 0x000fe80000100a00 */
[----:B------:R-:W-:Y:S01]  /*1b090*/  STL.64 [R1+0x23f8], R138 ;  /* 0x0023f88a01007387 */ /* 0x000fe20000100a00 */
[----:B----4-:R-:W-:-:S05]  /*1b0a0*/  IMAD.WIDE R4, R3, 0x4, R192 ;  /* 0x0000000403047825 */ /* 0x010fca00078e02c0 */
[----:B------:R1:W-:Y:S01]  /*1b0b0*/  STL.64 [R1+0xcf8], R4 ;  /* 0x000cf80401007387 */ /* 0x0003e20000100a00 */
[----:B------:R-:W-:-:S03]  /*1b0c0*/  IMAD.WIDE R136, R3, 0x4, R244 ;  /* 0x0000000403887825 */ /* 0x000fc600078e02f4 */
[----:B------:R-:W4:Y:S01]  /*1b0d0*/  LDL.LU.64 R244, [R1+0xb98] ;  /* 0x000b980001f47983 */ /* 0x000f220000300a00 */
[----:B------:R-:W-:-:S03]  /*1b0e0*/  IMAD.WIDE R132, R3, 0x4, R202 ;  /* 0x0000000403847825 */ /* 0x000fc600078e02ca */
[----:B------:R-:W-:Y:S04]  /*1b0f0*/  STL.64 [R1+0xd20], R174 ;  /* 0x000d20ae01007387 */ /* 0x000fe80000100a00 */
[----:B------:R-:W-:Y:S04]  /*1b100*/  STL.64 [R1+0x2400], R174 ;  /* 0x002400ae01007387 */ /* 0x000fe80000100a00 */
[----:B------:R-:W4:Y:S01]  /*1b110*/  LDL.LU.64 R202, [R1+0xb90] ;  /* 0x000b900001ca7983 */ /* 0x000f220000300a00 */
[----:B------:R-:W-:-:S03]  /*1b120*/  IMAD.WIDE R172, R3, 0x4, R102 ;  /* 0x0000000403ac7825 */ /* 0x000fc600078e0266 */
[----:B------:R-:W4:Y:S04]  /*1b130*/  LDL.LU.64 R102, [R1+0xb88] ;  /* 0x000b880001667983 */ /* 0x000f280000300a00 */
[----:B------:R-:W-:Y:S04]  /*1b140*/  STL.64 [R1+0xcf0], R132 ;  /* 0x000cf08401007387 */ /* 0x000fe80000100a00 */
[----:B------:R-:W-:Y:S01]  /*1b150*/  STL.64 [R1+0x2408], R132 ;  /* 0x0024088401007387 */ /* 0x000fe20000100a00 */
[----:B-1----:R-:W-:-:S03]  /*1b160*/  IMAD.WIDE R4, R3, 0x4, R198 ;  /* 0x0000000403047825 */ /* 0x002fc600078e02c6 */
[----:B------:R-:W-:Y:S04]  /*1b170*/  STL.64 [R1+0xce8], R136 ;  /* 0x000ce88801007387 */ /* 0x000fe80000100a00 */
[----:B------:R-:W-:Y:S04]  /*1b180*/  STL.64 [R1+0x2410], R136 ;  /* 0x0024108801007387 */ /* 0x000fe80000100a00 */
        /* <DEDUP_REMOVED lines=10> */
[----:B------:R-:W-:Y:S04]  /*1b230*/  STL.64 [R1+0x2420], R170 ;  /* 0x002420aa01007387 */ /* 0x000fe80000100a00 */
[----:B------:R-:W-:Y:S04]  /*1b240*/  STL.64 [R1+0xbc8], R142 ;  /* 0x000bc88e01007387 */ /* 0x000fe80000100a00 */
[----:B------:R-:W-:Y:S01]  /*1b250*/  STL.64 [R1+0x2428], R142 ;  /* 0x0024288e01007387 */ /* 0x000fe20000100a00 */
[----:B-1----:R-:W-:-:S05]  /*1b260*/  IMAD.WIDE R4, R3, 0x4, R196 ;  /* 0x0000000403047825 */ /* 0x002fca00078e02c4 */
[----:B------:R4:W-:Y:S01]  /*1b270*/  STL.64 [R1+0xbb8], R4 ;  /* 0x000bb80401007387 */ /* 0x0009e20000100a00 */
[----:B--2---:R-:W-:-:S03]  /*1b280*/  IMAD.WIDE R134, R3, 0x4, R98 ;  /* 0x0000000403867825 */ /* 0x004fc600078e0262 */
[----:B------:R-:W2:Y:S01]  /*1b290*/  LDL.LU.64 R98, [R1+0xb58] ;  /* 0x000b580001627983 */ /* 0x000ea20000300a00 */
[----:B------:R-:W-:-:S03]  /*1b2a0*/  IMAD.WIDE R12, R3, 0x4, R108 ;  /* 0x00000004030c7825 */ /* 0x000fc600078e026c */
[----:B------:R-:W-:Y:S04]  /*1b2b0*/  STL.64 [R1+0xbc0], R14 ;  /* 0x000bc00e01007387 */ /* 0x000fe80000100a00 */
[----:B------:R-:W-:Y:S04]  /*1b2c0*/  STL.64 [R1+0x2430], R14 ;  /* 0x0024300e01007387 */ /* 0x000fe80000100a00 */
[----:B------:R-:W2:Y:S01]  /*1b2d0*/  LDL.LU.64 R108, [R1+0x26c8] ;  /* 0x0026c800016c7983 */ /* 0x000ea20000300a00 */
[----:B------:R-:W-:-:S04]  /*1b2e0*/  IMAD.WIDE R18, R3, 0x4, R116 ;  /* 0x0000000403127825 */ /* 0x000fc800078e0274 */
[C---:B---3--:R-:W-:Y:S02]  /*1b2f0*/  IMAD.WIDE R140, R3.reuse, 0x4, R96 ;  /* 0x00000004038c7825 */ /* 0x048fe400078e0260 */
[----:B------:R-:W3:Y:S04]  /*1b300*/  LDL.LU.64 R96, [R1+0xb50] ;  /* 0x000b500001607983 */ /* 0x000ee80000300a00 */
[----:B------:R-:W-:Y:S04]  /*1b310*/  STL.64 [R1+0xbb0], R134 ;  /* 0x000bb08601007387 */ /* 0x000fe80000100a00 */
[----:B------:R-:W-:Y:S01]  /*1b320*/  STL.64 [R1+0x2438], R134 ;  /* 0x0024388601007387 */ /* 0x000fe20000100a00 */
[----:B----4-:R-:W-:-:S03]  /*1b330*/  IMAD.WIDE R4, R3, 0x4, R244 ;  /* 0x0000000403047825 */ /* 0x010fc600078e02f4 */
[----:B------:R-:W4:Y:S04]  /*1b340*/  LDL.LU.64 R244, [R1+0xb48] ;  /* 0x000b480001f47983 */ /* 0x000f280000300a00 */
[----:B------:R-:W-:Y:S04]  /*1b350*/  STL.64 [R1+0xba8], R140 ;  /* 0x000ba88c01007387 */ /* 0x000fe80000100a00 */
[----:B------:R1:W-:Y:S01]  /*1b360*/  STL.64 [R1+0xb98], R4 ;  /* 0x000b980401007387 */ /* 0x0003e20000100a00 */
[----:B------:R-:W-:-:S03]  /*1b370*/  IMAD.WIDE R160, R3, 0x4, R202 ;  /* 0x0000000403a07825 */ /* 0x000fc600078e02ca */
[----:B------:R-:W-:Y:S04]  /*1b380*/  STL.64 [R1+0x2440], R140 ;  /* 0x0024408c01007387 */ /* 0x000fe80000100a00 */
[----:B------:R-:W-:Y:S04]  /*1b390*/  STL.64 [R1+0xba0], R12 ;  /* 0x000ba00c01007387 */ /* 0x000fe80000100a00 */
[----:B------:R-:W-:Y:S04]  /*1b3a0*/  STL.64 [R1+0x2448], R12 ;  /* 0x0024480c01007387 */ /* 0x000fe80000100a00 */
[----:B------:R-:W4:Y:S01]  /*1b3b0*/  LDL.LU.64 R116, [R1+0x26c0] ;  /* 0x0026c00001747983 */ /* 0x000f220000300a00 */
[----:B------:R-:W-:-:S03]  /*1b3c0*/  IMAD.WIDE R146, R3, 0x4, R102 ;  /* 0x0000000403927825 */ /* 0x000fc600078e0266 */
[----:B------:R-:W4:Y:S04]  /*1b3d0*/  LDL.LU.64 R102, [R1+0xb38] ;  /* 0x000b380001667983 */ /* 0x000f280000300a00 */
[----:B------:R-:W-:Y:S04]  /*1b3e0*/  STL.64 [R1+0xb90], R160 ;  /* 0x000b90a001007387 */ /* 0x000fe80000100a00 */
[----:B------:R-:W-:Y:S01]  /*1b3f0*/  STL.64 [R1+0x2450], R160 ;  /* 0x002450a001007387 */ /* 0x000fe20000100a00 */
[----:B------:R-:W-:-:S04]  /*1b400*/  IMAD.WIDE R16, R3, 0x4, R124 ;  /* 0x0000000403107825 */ /* 0x000fc800078e027c */
[C---:B-1----:R-:W-:Y:S02]  /*1b410*/  IMAD.WIDE R4, R3.reuse, 0x4, R100 ;  /* 0x0000000403047825 */ /* 0x042fe400078e0264 */
[----:B------:R-:W4:Y:S04]  /*1b420*/  LDL.LU.64 R100, [R1+0xb30] ;  /* 0x000b300001647983 */ /* 0x000f280000300a00 */
[----:B------:R-:W-:Y:S04]  /*1b430*/  STL.64 [R1+0xb88], R146 ;  /* 0x000b889201007387 */ /* 0x000fe80000100a00 */
[----:B------:R-:W-:Y:S01]  /*1b440*/  STL.64 [R1+0xb78], R4 ;  /* 0x000b780401007387 */ /* 0x000fe20000100a00 */
[----:B------:R-:W-:-:S03]  /*1b450*/  IMAD.WIDE R128, R3, 0x4, R200 ;  /* 0x0000000403807825 */ /* 0x000fc600078e02c8 */
[----:B------:R-:W-:Y:S04]  /*1b460*/  STL.64 [R1+0x2458], R146 ;  /* 0x0024589201007387 */ /* 0x000fe80000100a00 */
[----:B------:R-:W4:Y:S04]  /*1b470*/  LDL.LU.64 R200, [R1+0xb28] ;  /* 0x000b280001c87983 */ /* 0x000f280000300a00 */
[----:B------:R-:W-:Y:S01]  /*1b480*/  STL.64 [R1+0xb80], R18 ;  /* 0x000b801201007387 */ /* 0x000fe20000100a00 */
[----:B------:R-:W-:-:S03]  /*1b490*/  IMAD.WIDE R144, R3, 0x4, R246 ;  /* 0x0000000403907825 */ /* 0x000fc600078e02f6 */
[----:B------:R-:W-:Y:S04]  /*1b4a0*/  STL.64 [R1+0x2460], R18 ;  /* 0x0024601201007387 */ /* 0x000fe80000100a00 */
[----:B------:R-:W4:Y:S04]  /*1b4b0*/  LDL.LU.64 R124, [R1+0x26b8] ;  /* 0x0026b800017c7983 */ /* 0x000f280000300a00 */
[----:B------:R-:W4:Y:S04]  /*1b4c0*/  LDL.LU.64 R246, [R1+0xb18] ;  /* 0x000b180001f67983 */ /* 0x000f280000300a00 */
[----:B------:R-:W-:Y:S04]  /*1b4d0*/  STL.64 [R1+0xb70], R128 ;  /* 0x000b708001007387 */ /* 0x000fe80000100a00 */
[----:B------:R-:W-:Y:S01]  /*1b4e0*/  STL.64 [R1+0x2468], R128 ;  /* 0x0024688001007387 */ /* 0x000fe20000100a00 */
[----:B--2---:R-:W-:-:S03]  /*1b4f0*/  IMAD.WIDE R174, R3, 0x4, R98 ;  /* 0x0000000403ae7825 */ /* 0x004fc600078e0262 */
[----:B------:R-:W2:Y:S04]  /*1b500*/  LDL.LU.64 R98, [R1+0xb10] ;  /* 0x000b100001627983 */ /* 0x000ea80000300a00 */
[----:B------:R-:W-:Y:S04]  /*1b510*/  STL.64 [R1+0xb68], R144 ;  /* 0x000b689001007387 */ /* 0x000fe80000100a00 */
[----:B------:R-:W-:Y:S01]  /*1b520*/  STL.64 [R1+0x2470], R144 ;  /* 0x0024709001007387 */ /* 0x000fe20000100a00 */
[----:B------:R-:W-:-:S04]  /*1b530*/  IMAD.WIDE R178, R3, 0x4, R204 ;  /* 0x0000000403b27825 */ /* 0x000fc800078e02cc */
[----:B------:R-:W-:-:S04]  /*1b540*/  IMAD.WIDE R176, R3, 0x4, R212 ;  /* 0x0000000403b07825 */ /* 0x000fc800078e02d4 */
[C---:B---3--:R-:W-:Y:S02]  /*1b550*/  IMAD.WIDE R162, R3.reuse, 0x4, R96 ;  /* 0x0000000403a27825 */ /* 0x048fe400078e0260 */
[----:B------:R-:W3:Y:S04]  /*1b560*/  LDL.LU.64 R96, [R1+0xb08] ;  /* 0x000b080001607983 */ /* 0x000ee80000300a00 */
[----:B------:R-:W-:Y:S04]  /*1b570*/  STL.64 [R1+0xb58], R174 ;  /* 0x000b58ae01007387 */ /* 0x000fe80000100a00 */
[----:B------:R-:W-:Y:S04]  /*1b580*/  STL.64 [R1+0x24c8], R174 ;  /* 0x0024c8ae01007387 */ /* 0x000fe80000100a00 */
[----:B------:R-:W-:Y:S04]  /*1b590*/  STL.64 [R1+0xb60], R16 ;  /* 0x000b601001007387 */ /* 0x000fe80000100a00 */
[----:B------:R-:W-:Y:S04]  /*1b5a0*/  STL.64 [R1+0x2478], R16 ;  /* 0x0024781001007387 */ /* 0x000fe80000100a00 */
[----:B------:R-:W3:Y:S01]  /*1b5b0*/  LDL.LU.64 R204, [R1+0x26b0] ;  /* 0x0026b00001cc7983 */ /* 0x000ee20000300a00 */
[----:B----4-:R-:W-:-:S03]  /*1b5c0*/  IMAD.WIDE R150, R3, 0x4, R244 ;  /* 0x0000000403967825 */ /* 0x010fc600078e02f4 */
[----:B------:R-:W4:Y:S04]  /*1b5d0*/  LDL.LU.64 R244, [R1+0xaf8] ;  /* 0x000af80001f47983 */ /* 0x000f280000300a00 */
[----:B------:R-:W-:Y:S04]  /*1b5e0*/  STL.64 [R1+0xb50], R162 ;  /* 0x000b50a201007387 */ /* 0x000fe80000100a00 */
        /* <DEDUP_REMOVED lines=8> */
[----:B------:R-:W-:Y:S04]  /*1b670*/  STL.64 [R1+0x24d0], R172 ;  /* 0x0024d0ac01007387 */ /* 0x000fe80000100a00 */
[----:B------:R-:W-:Y:S01]  /*1b680*/  STL.64 [R1+0x1648], R178 ;  /* 0x001648b201007387 */ /* 0x000fe20000100a00 */
[----:B------:R-:W-:-:S03]  /*1b690*/  IMAD.WIDE R148, R3, 0x4, R200 ;  /* 0x0000000403947825 */ /* 0x000fc600078e02c8 */
[----:B------:R-:W-:Y:S04]  /*1b6a0*/  STL.64 [R1+0x2490], R178 ;  /* 0x002490b201007387 */ /* 0x000fe80000100a00 */
[----:B------:R-:W4:Y:S04]  /*1b6b0*/  LDL.LU.64 R212, [R1+0x26a8] ;  /* 0x0026a80001d47983 */ /* 0x000f280000300a00 */
[----:B------:R-:W1:Y:S04]  /*1b6c0*/  LDL.LU.64 R200, [R1+0xad8] ;  /* 0x000ad80001c87983 */ /* 0x000e680000300a00 */
[----:B------:R-:W-:Y:S01]  /*1b6d0*/  STL.64 [R1+0x1638], R48 ;  /* 0x0016383001007387 */ /* 0x000fe20000100a00 */
[----:B------:R-:W-:-:S03]  /*1b6e0*/  IMAD.WIDE R170, R3, 0x4, R246 ;  /* 0x0000000403aa7825 */ /* 0x000fc600078e02f6 */
[----:B------:R-:W-:Y:S04]  /*1b6f0*/  STL.64 [R1+0x2498], R48 ;  /* 0x0024983001007387 */ /* 0x000fe80000100a00 */
[----:B------:R-:W4:Y:S04]  /*1b700*/  LDL.LU.64 R246, [R1+0xad0] ;  /* 0x000ad00001f67983 */ /* 0x000f280000300a00 */
[----:B------:R-:W-:Y:S04]  /*1b710*/  STL.64 [R1+0x1630], R148 ;  /* 0x0016309401007387 */ /* 0x000fe80000100a00 */
[----:B------:R-:W-:Y:S01]  /*1b720*/  STL.64 [R1+0x24a0], R148 ;  /* 0x0024a09401007387 */ /* 0x000fe20000100a00 */
[----:B--2---:R-:W-:-:S03]  /*1b730*/  IMAD.WIDE R34, R3, 0x4, R98 ;  /* 0x0000000403227825 */ /* 0x004fc600078e0262 */
[----:B------:R-:W2:Y:S04]  /*1b740*/  LDL.LU.64 R98, [R1+0xa88] ;  /* 0x000a880001627983 */ /* 0x000ea80000300a00 */
[----:B------:R-:W-:Y:S01]  /*1b750*/  STL.64 [R1+0xb40], R170 ;  /* 0x000b40aa01007387 */ /* 0x000fe20000100a00 */
[----:B------:R-:W-:-:S03]  /*1b760*/  IMAD.WIDE R182, R3, 0x4, R220 ;  /* 0x0000000403b67825 */ /* 0x000fc600078e02dc */
[----:B------:R-:W-:Y:S04]  /*1b770*/  STL.64 [R1+0x24d8], R170 ;  /* 0x0024d8aa01007387 */ /* 0x000fe80000100a00 */
        /* <DEDUP_REMOVED lines=8> */
[----:B------:R-:W-:-:S04]  /*1b800*/  IMAD.WIDE R186, R3, 0x4, R236 ;  /* 0x0000000403ba7825 */ /* 0x000fc800078e02ec */
[C---:B----4-:R-:W-:Y:S02]  /*1b810*/  IMAD.WIDE R168, R3.reuse, 0x4, R244 ;  /* 0x0000000403a87825 */ /* 0x050fe400078e02f4 */
[----:B------:R-:W4:Y:S04]  /*1b820*/  LDL.LU.64 R244, [R1+0x948] ;  /* 0x0009480001f47983 */ /* 0x000f280000300a00 */
[----:B------:R-:W-:Y:S04]  /*1b830*/  STL.64 [R1+0xb30], R154 ;  /* 0x000b309a01007387 */ /* 0x000fe80000100a00 */
[----:B------:R1:W-:Y:S01]  /*1b840*/  STL.64 [R1+0x24b8], R154 ;  /* 0x0024b89a01007387 */ /* 0x0003e20000100a00 */
[----:B------:R-:W-:-:S03]  /*1b850*/  IMAD.WIDE R32, R3, 0x4, R102 ;  /* 0x0000000403207825 */ /* 0x000fc600078e0266 */
[----:B------:R-:W4:Y:S04]  /*1b860*/  LDL.LU.64 R102, [R1+0x940] ;  /* 0x0009400001667983 */ /* 0x000f280000300a00 */
[----:B------:R-:W-:Y:S04]  /*1b870*/  STL.64 [R1+0xb20], R168 ;  /* 0x000b20a801007387 */ /* 0x000fe80000100a00 */
[----:B------:R-:W-:Y:S04]  /*1b880*/  STL.64 [R1+0x24e0], R168 ;  /* 0x0024e0a801007387 */ /* 0x000fe80000100a00 */
[----:B------:R-:W-:Y:S04]  /*1b890*/  STL.64 [R1+0xb28], R182 ;  /* 0x000b28b601007387 */ /* 0x000fe80000100a00 */
[----:B------:R1:W-:Y:S04]  /*1b8a0*/  STL.64 [R1+0x24c0], R182 ;  /* 0x0024c0b601007387 */ /* 0x0003e80000100a00 */
[----:B------:R-:W4:Y:S01]  /*1b8b0*/  LDL.LU.64 R228, [R1+0x2698] ;  /* 0x0026980001e47983 */ /* 0x000f220000300a00 */
[----:B------:R-:W-:-:S03]  /*1b8c0*/  IMAD.WIDE R152, R3, 0x4, R100 ;  /* 0x0000000403987825 */ /* 0x000fc600078e0264 */
[----:B------:R-:W4:Y:S04]  /*1b8d0*/  LDL.LU.64 R100, [R1+0x910] ;  /* 0x0009100001647983 */ /* 0x000f280000300a00 */
[----:B------:R-:W-:Y:S04]  /*1b8e0*/  STL.64 [R1+0xb18], R32 ;  /* 0x000b182001007387 */ /* 0x000fe80000100a00 */
[----:B------:R-:W-:Y:S04]  /*1b8f0*/  STL.64 [R1+0x24e8], R32 ;  /* 0x0024e82001007387 */ /* 0x000fe80000100a00 */
[----:B------:R-:W-:Y:S04]  /*1b900*/  STL.64 [R1+0xb10], R152 ;  /* 0x000b109801007387 */ /* 0x000fe80000100a00 */
[----:B------:R-:W-:Y:S04]  /*1b910*/  STL.64 [R1+0x24f0], R152 ;  /* 0x0024f09801007387 */ /* 0x000fe80000100a00 */
[----:B------:R-:W4:Y:S01]  /*1b920*/  LDL.LU.64 R202, [R1+0x8f8] ;  /* 0x0008f80001ca7983 */ /* 0x000f220000300a00 */
[----:B-1----:R-:W-:-:S03]  /*1b930*/  IMAD.WIDE R162, R3, 0x4, R200 ;  /* 0x0000000403a27825 */ /* 0x002fc600078e02c8 */
[----:B------:R-:W4:Y:S04]  /*1b940*/  LDL.LU.64 R200, [R1+0x8f0] ;  /* 0x0008f00001c87983 */ /* 0x000f280000300a00 */
[----:B------:R-:W-:Y:S04]  /*1b950*/  STL.64 [R1+0xb00], R162 ;  /* 0x000b00a201007387 */ /* 0x000fe80000100a00 */
[----:B------:R-:W-:Y:S04]  /*1b960*/  STL.64 [R1+0x24f8], R162 ;  /* 0x0024f8a201007387 */ /* 0x000fe80000100a00 */
[----:B------:R-:W-:Y:S04]  /*1b970*/  STL.64 [R1+0xb08], R180 ;  /* 0x000b08b401007387 */ /* 0x000fe80000100a00 */
[----:B------:R-:W-:Y:S04]  /*1b980*/  STL.64 [R1+0x2500], R180 ;  /* 0x002500b401007387 */ /* 0x000fe80000100a00 */
[----:B------:R-:W4:Y:S01]  /*1b990*/  LDL.LU.64 R236, [R1+0x2690] ;  /* 0x0026900001ec7983 */ /* 0x000f220000300a00 */
[----:B--2---:R-:W-:-:S03]  /*1b9a0*/  IMAD.WIDE R86, R3, 0x4, R98 ;  /* 0x0000000403567825 */ /* 0x004fc600078e0262 */
[----:B------:R-:W2:Y:S01]  /*1b9b0*/  LDL.LU.64 R98, [R1+0x8e0] ;  /* 0x0008e00001627983 */ /* 0x000ea20000300a00 */
[----:B------:R-:W-:-:S05]  /*1b9c0*/  IMAD.WIDE R30, R3, 0x4, R246 ;  /* 0x00000004031e7825 */ /* 0x000fca00078e02f6 */
        /* <DEDUP_REMOVED lines=8> */
[----:B------:R-:W3:Y:S04]  /*1ba50*/  LDL.LU.64 R246, [R1+0x8d0] ;  /* 0x0008d00001f67983 */ /* 0x000ee80000300a00 */
[----:B------:R-:W-:Y:S04]  /*1ba60*/  STL.64 [R1+0xae0], R160 ;  /* 0x000ae0a001007387 */ /* 0x000fe80000100a00 */
[----:B------:R-:W-:Y:S04]  /*1ba70*/  STL.64 [R1+0x2518], R160 ;  /* 0x002518a001007387 */ /* 0x000fe80000100a00 */
[----:B------:R-:W-:Y:S04]  /*1ba80*/  STL.64 [R1+0xae8], R186 ;  /* 0x000ae8ba01007387 */ /* 0x000fe80000100a00 */
[----:B------:R-:W-:Y:S01]  /*1ba90*/  STL.64 [R1+0x2520], R186 ;  /* 0x002520ba01007387 */ /* 0x000fe20000100a00 */
[----:B----4-:R-:W-:-:S03]  /*1baa0*/  IMAD.WIDE R28, R3, 0x4, R244 ;  /* 0x00000004031c7825 */ /* 0x010fc600078e02f4 */
[----:B------:R-:W4:Y:S04]  /*1bab0*/  LDL.LU.64 R240, [R1+0x2688] ;  /* 0x0026880001f07983 */ /* 0x000f280000300a00 */
[----:B------:R-:W4:Y:S04]  /*1bac0*/  LDL.LU.64 R244, [R1+0x8c0] ;  /* 0x0008c00001f47983 */ /* 0x000f280000300a00 */
[----:B------:R-:W-:Y:S04]  /*1bad0*/  STL.64 [R1+0xad8], R28 ;  /* 0x000ad81c01007387 */ /* 0x000fe80000100a00 */
[----:B------:R-:W-:Y:S01]  /*1bae0*/  STL.64 [R1+0x2528], R28 ;  /* 0x0025281c01007387 */ /* 0x000fe20000100a00 */
[----:B------:R-:W-:-:S03]  /*1baf0*/  IMAD.WIDE R84, R3, 0x4, R102 ;  /* 0x0000000403547825 */ /* 0x000fc600078e0266 */
[----:B------:R-:W4:Y:S01]  /*1bb00*/  LDL.LU.64 R102, [R1+0x8b8] ;  /* 0x0008b80001667983 */ /* 0x000f220000300a00 */
[----:B------:R-:W-:-:S03]  /*1bb10*/  IMAD.WIDE R154, R3, 0x4, R100 ;  /* 0x00000004039a7825 */ /* 0x000fc600078e0264 */
[----:B------:R-:W4:Y:S04]  /*1bb20*/  LDL.LU.64 R100, [R1+0x8b0] ;  /* 0x0008b00001647983 */ /* 0x000f280000300a00 */
[----:B------:R-:W-:Y:S04]  /*1bb30*/  STL.64 [R1+0xad0], R84 ;  /* 0x000ad05401007387 */ /* 0x000fe80000100a00 */
[----:B------:R-:W-:Y:S04]  /*1bb40*/  STL.64 [R1+0x2530], R84 ;  /* 0x0025305401007387 */ /* 0x000fe80000100a00 */
[----:B------:R-:W-:Y:S04]  /*1bb50*/  STL.64 [R1+0xa58], R154 ;  /* 0x000a589a01007387 */ /* 0x000fe80000100a00 */
[----:B------:R-:W-:Y:S01]  /*1bb60*/  STL.64 [R1+0x2538], R154 ;  /* 0x0025389a01007387 */ /* 0x000fe20000100a00 */
[----:B------:R-:W-:-:S03]  /*1bb70*/  IMAD.WIDE R26, R3, 0x4, R202 ;  /* 0x00000004031a7825 */ /* 0x000fc600078e02ca */
[----:B------:R-:W-:Y:S01]  /*1bb80*/  STL.64 [R1+0xa88], R184 ;  /* 0x000a88b801007387 */ /* 0x000fe20000100a00 */
[----:B------:R-:W-:-:S03]  /*1bb90*/  IMAD.WIDE R70, R3, 0x4, R200 ;  /* 0x0000000403467825 */ /* 0x000fc600078e02c8 */
[----:B------:R-:W-:Y:S04]  /*1bba0*/  STL.64 [R1+0x2540], R184 ;  /* 0x002540b801007387 */ /* 0x000fe80000100a00 */
[----:B------:R-:W4:Y:S04]  /*1bbb0*/  LDL.LU.64 R216, [R1+0x2680] ;  /* 0x0026800001d87983 */ /* 0x000f280000300a00 */
[----:B------:R-:W-:Y:S04]  /*1bbc0*/  STL.64 [R1+0xa50], R26 ;  /* 0x000a501a01007387 */ /* 0x000fe80000100a00 */
[----:B------:R-:W-:Y:S04]  /*1bbd0*/  STL.64 [R1+0x2548], R26 ;  /* 0x0025481a01007387 */ /* 0x000fe80000100a00 */
[----:B------:R-:W4:Y:S04]  /*1bbe0*/  LDL.LU.64 R202, [R1+0x8a0] ;  /* 0x0008a00001ca7983 */ /* 0x000f280000300a00 */
[----:B------:R-:W-:Y:S04]  /*1bbf0*/  STL.64 [R1+0x948], R70 ;  /* 0x0009484601007387 */ /* 0x000fe80000100a00 */
[----:B------:R-:W-:Y:S01]  /*1bc00*/  STL.64 [R1+0x2550], R70 ;  /* 0x0025504601007387 */ /* 0x000fe20000100a00 */
[----:B--2---:R-:W-:-:S03]  /*1bc10*/  IMAD.WIDE R150, R3, 0x4, R98 ;  /* 0x0000000403967825 */ /* 0x004fc600078e0262 */
[----:B------:R-:W2:Y:S01]  /*1bc20*/  LDL.LU.64 R98, [R1+0x898] ;  /* 0x0008980001627983 */ /* 0x000ea20000300a00 */
[----:B------:R-:W-:-:S04]  /*1bc30*/  IMAD.WIDE R188, R3, 0x4, R120 ;  /* 0x0000000403bc7825 */ /* 0x000fc800078e0278 */
[----:B------:R-:W-:-:S04]  /*1bc40*/  IMAD.WIDE R90, R3, 0x4, R208 ;  /* 0x00000004035a7825 */ /* 0x000fc800078e02d0 */
[C---:B---3--:R-:W-:Y:S02]  /*1bc50*/  IMAD.WIDE R24, R3.reuse, 0x4, R96 ;  /* 0x0000000403187825 */ /* 0x048fe400078e0260 */
[----:B------:R-:W3:Y:S04]  /*1bc60*/  LDL.LU.64 R96, [R1+0x890] ;  /* 0x0008900001607983 */ /* 0x000ee80000300a00 */
[----:B------:R-:W-:Y:S04]  /*1bc70*/  STL.64 [R1+0x918], R150 ;  /* 0x0009189601007387 */ /* 0x000fe80000100a00 */
[----:B------:R-:W-:Y:S01]  /*1bc80*/  STL.64 [R1+0x2558], R150 ;  /* 0x0025589601007387 */ /* 0x000fe20000100a00 */
[----:B------:R-:W-:-:S03]  /*1bc90*/  IMAD.WIDE R68, R3, 0x4, R246 ;  /* 0x0000000403447825 */ /* 0x000fc600078e02f6 */
[----:B------:R-:W-:Y:S04]  /*1bca0*/  STL.64 [R1+0x940], R190 ;  /* 0x000940be01007387 */ /* 0x000fe80000100a00 */
[----:B------:R-:W-:Y:S04]  /*1bcb0*/  STL.64 [R1+0x2560], R190 ;  /* 0x002560be01007387 */ /* 0x000fe80000100a00 */
[----:B------:R-:W3:Y:S04]  /*1bcc0*/  LDL.LU.64 R120, [R1+0x2678] ;  /* 0x0026780001787983 */ /* 0x000ee80000300a00 */
[----:B------:R-:W-:Y:S04]  /*1bcd0*/  STL.64 [R1+0x910], R24 ;  /* 0x0009101801007387 */ /* 0x000fe80000100a00 */
[----:B------:R-:W-:Y:S04]  /*1bce0*/  STL.64 [R1+0x2568], R24 ;  /* 0x0025681801007387 */ /* 0x000fe80000100a00 */
[----:B------:R-:W3:Y:S01]  /*1bcf0*/  LDL.LU.64 R200, [R1+0x870] ;  /* 0x0008700001c87983 */ /* 0x000ee20000300a00 */
[----:B----4-:R-:W-:-:S03]  /*1bd00*/  IMAD.WIDE R148, R3, 0x4, R244 ;  /* 0x0000000403947825 */ /* 0x010fc600078e02f4 */
[----:B------:R-:W4:Y:S04]  /*1bd10*/  LDL.LU.64 R246, [R1+0x868] ;  /* 0x0008680001f67983 */ /* 0x000f280000300a00 */
[----:B------:R-:W-:Y:S04]  /*1bd20*/  STL.64 [R1+0x8f8], R68 ;  /* 0x0008f84401007387 */ /* 0x000fe80000100a00 */
[----:B------:R-:W-:Y:S01]  /*1bd30*/  STL.64 [R1+0x2570], R68 ;  /* 0x0025704401007387 */ /* 0x000fe20000100a00 */
[----:B------:R-:W-:-:S03]  /*1bd40*/  IMAD.WIDE R22, R3, 0x4, R102 ;  /* 0x0000000403167825 */ /* 0x000fc600078e0266 */
[----:B------:R-:W4:Y:S04]  /*1bd50*/  LDL.LU.64 R102, [R1+0x860] ;  /* 0x0008600001667983 */ /* 0x000f280000300a00 */
[----:B------:R-:W-:Y:S04]  /*1bd60*/  STL.64 [R1+0x8e8], R148 ;  /* 0x0008e89401007387 */ /* 0x000fe80000100a00 */
[----:B------:R-:W-:Y:S04]  /*1bd70*/  STL.64 [R1+0x2578], R148 ;  /* 0x0025789401007387 */ /* 0x000fe80000100a00 */
[----:B------:R-:W-:Y:S04]  /*1bd80*/  STL.64 [R1+0x8f0], R188 ;  /* 0x0008f0bc01007387 */ /* 0x000fe80000100a00 */
[----:B------:R-:W-:Y:S04]  /*1bd90*/  STL.64 [R1+0x2580], R188 ;  /* 0x002580bc01007387 */ /* 0x000fe80000100a00 */
[----:B------:R-:W4:Y:S01]  /*1bda0*/  LDL.LU.64 R208, [R1+0x2670] ;  /* 0x0026700001d07983 */ /* 0x000f220000300a00 */
[----:B------:R-:W-:-:S03]  /*1bdb0*/  IMAD.WIDE R74, R3, 0x4, R100 ;  /* 0x00000004034a7825 */ /* 0x000fc600078e0264 */
[----:B------:R-:W4:Y:S04]  /*1bdc0*/  LDL.LU.64 R100, [R1+0x780] ;  /* 0x0007800001647983 */ /* 0x000f280000300a00 */
[----:B------:R-:W4:Y:S04]  /*1bdd0*/  LDL.LU.64 R198, [R1+0x778] ;  /* 0x0007780001c67983 */ /* 0x000f280000300a00 */
[----:B------:R-:W4:Y:S04]  /*1bde0*/  LDL.LU.64 R244, [R1+0x770] ;  /* 0x0007700001f47983 */ /* 0x000f280000300a00 */
[----:B------:R-:W-:Y:S04]  /*1bdf0*/  STL.64 [R1+0x8e0], R22 ;  /* 0x0008e01601007387 */ /* 0x000fe80000100a00 */
[----:B------:R-:W-:Y:S04]  /*1be00*/  STL.64 [R1+0x2588], R22 ;  /* 0x0025881601007387 */ /* 0x000fe80000100a00 */
[----:B------:R-:W-:Y:S04]  /*1be10*/  STL.64 [R1+0x8d8], R74 ;  /* 0x0008d84a01007387 */ /* 0x000fe80000100a00 */
[----:B------:R-:W-:Y:S01]  /*1be20*/  STL.64 [R1+0x2590], R74 ;  /* 0x0025904a01007387 */ /* 0x000fe20000100a00 */
[----:B--2---:R-:W-:-:S03]  /*1be30*/  IMAD.WIDE R20, R3, 0x4, R98 ;  /* 0x0000000403147825 */ /* 0x004fc600078e0262 */
[----:B------:R-:W2:Y:S01]  /*1be40*/  LDL.LU.64 R98, [R1+0x750] ;  /* 0x0007500001627983 */ /* 0x000ea20000300a00 */
[----:B------:R-:W-:-:S03]  /*1be50*/  IMAD.WIDE R146, R3, 0x4, R202 ;  /* 0x0000000403927825 */ /* 0x000fc600078e02ca */
[----:B------:R-:W2:Y:S04]  /*1be60*/  LDL.LU.64 R196, [R1+0x748] ;  /* 0x0007480001c47983 */ /* 0x000ea80000300a00 */
[----:B------:R-:W2:Y:S01]  /*1be70*/  LDL.LU.64 R202, [R1+0x740] ;  /* 0x0007400001ca7983 */ /* 0x000ea20000300a00 */
[----:B------:R-:W-:-:S03]  /*1be80*/  IMAD.WIDE R88, R3, 0x4, R232 ;  /* 0x0000000403587825 */ /* 0x000fc600078e02e8 */
[----:B------:R-:W-:Y:S04]  /*1be90*/  STL.64 [R1+0x8c8], R146 ;  /* 0x0008c89201007387 */ /* 0x000fe80000100a00 */
[----:B------:R-:W-:Y:S04]  /*1bea0*/  STL.64 [R1+0x2598], R146 ;  /* 0x0025989201007387 */ /* 0x000fe80000100a00 */
[----:B------:R-:W-:Y:S04]  /*1beb0*/  STL.64 [R1+0x8d0], R90 ;  /* 0x0008d05a01007387 */ /* 0x000fe80000100a00 */
[----:B------:R1:W-:Y:S04]  /*1bec0*/  STL.64 [R1+0x25a0], R90 ;  /* 0x0025a05a01007387 */ /* 0x0003e80000100a00 */
[----:B------:R-:W2:Y:S01]  /*1bed0*/  LDL.LU.64 R232, [R1+0x2668] ;  /* 0x0026680001e87983 */ /* 0x000ea20000300a00 */
[----:B---3--:R-:W-:-:S03]  /*1bee0*/  IMAD.WIDE R72, R3, 0x4, R96 ;  /* 0x0000000403487825 */ /* 0x008fc600078e0260 */
[----:B------:R-:W3:Y:S04]  /*1bef0*/  LDL.LU.64 R96, [R1+0x730] ;  /* 0x0007300001607983 */ /* 0x000ee80000300a00 */
[----:B------:R-:W-:Y:S04]  /*1bf00*/  STL.64 [R1+0x8c0], R20 ;  /* 0x0008c01401007387 */ /* 0x000fe80000100a00 */
[----:B------:R-:W-:Y:S01]  /*1bf10*/  STL.64 [R1+0x8b8], R72 ;  /* 0x0008b84801007387 */ /* 0x000fe20000100a00 */
[----:B------:R-:W-:-:S04]  /*1bf20*/  IMAD.WIDE R94, R3, 0x4, R230 ;  /* 0x00000004035e7825 */ /* 0x000fc800078e02e6 */
[----:B------:R-:W-:-:S04]  /*1bf30*/  IMAD.WIDE R92, R3, 0x4, R214 ;  /* 0x00000004035c7825 */ /* 0x000fc800078e02d6 */
[C---:B------:R-:W-:Y:S02]  /*1bf40*/  IMAD.WIDE R144, R3.reuse, 0x4, R200 ;  /* 0x0000000403907825 */ /* 0x040fe400078e02c8 */
[----:B------:R-:W3:Y:S02]  /*1bf50*/  LDL.LU.64 R200, [R1+0x728] ;  /* 0x0007280001c87983 */ /* 0x000ee40000300a00 */
[C---:B----4-:R-:W-:Y:S02]  /*1bf60*/  IMAD.WIDE R10, R3.reuse, 0x4, R246 ;  /* 0x00000004030a7825 */ /* 0x050fe400078e02f6 */
[----:B------:R-:W4:Y:S04]  /*1bf70*/  LDL.LU.64 R246, [R1+0x720] ;  /* 0x0007200001f67983 */ /* 0x000f280000300a00 */
[----:B------:R-:W-:Y:S04]  /*1bf80*/  STL.64 [R1+0x8a8], R144 ;  /* 0x0008a89001007387 */ /* 0x000fe80000100a00 */
[----:B------:R-:W-:Y:S04]  /*1bf90*/  STL.64 [R1+0x8b0], R88 ;  /* 0x0008b05801007387 */ /* 0x000fe80000100a00 */
[----:B------:R-:W4:Y:S01]  /*1bfa0*/  LDL.LU.64 R230, [R1+0x2660] ;  /* 0x0026600001e67983 */ /* 0x000f220000300a00 */
[----:B------:R-:W-:-:S04]  /*1bfb0*/  IMAD.WIDE R194, R3, 0x4, R110 ;  /* 0x0000000403c27825 */ /* 0x000fc800078e026e */
[C---:B------:R-:W-:Y:S02]  /*1bfc0*/  IMAD.WIDE R78, R3.reuse, 0x4, R102 ;  /* 0x00000004034e7825 */ /* 0x040fe400078e0266 */
[----:B------:R-:W4:Y:S04]  /*1bfd0*/  LDL.LU.64 R102, [R1+0x710] ;  /* 0x0007100001667983 */ /* 0x000f280000300a00 */
[----:B------:R-:W-:Y:S01]  /*1bfe0*/  STL.64 [R1+0x8a0], R10 ;  /* 0x0008a00a01007387 */ /* 0x000fe20000100a00 */
[----:B------:R-:W-:-:S03]  /*1bff0*/  IMAD.WIDE R142, R3, 0x4, R100 ;  /* 0x00000004038e7825 */ /* 0x000fc600078e0264 */
[----:B------:R-:W4:Y:S01]  /*1c000*/  LDL.LU.64 R100, [R1+0x6f8] ;  /* 0x0006f80001647983 */ /* 0x000f220000300a00 */
[----:B------:R-:W-:-:S03]  /*1c010*/  IMAD.WIDE R6, R3, 0x4, R198 ;  /* 0x0000000403067825 */ /* 0x000fc600078e02c6 */
[----:B------:R-:W-:Y:S01]  /*1c020*/  STL.64 [R1+0x898], R78 ;  /* 0x0008984e01007387 */ /* 0x000fe20000100a00 */
[----:B------:R-:W-:-:S03]  /*1c030*/  IMAD.WIDE R76, R3, 0x4, R244 ;  /* 0x00000004034c7825 */ /* 0x000fc600078e02f4 */
[----:B------:R-:W-:Y:S04]  /*1c040*/  STL.64 [R1+0x878], R142 ;  /* 0x0008788e01007387 */ /* 0x000fe80000100a00 */
[----:B------:R-:W-:Y:S04]  /*1c050*/  STL.64 [R1+0x890], R94 ;  /* 0x0008905e01007387 */ /* 0x000fe80000100a00 */
[----:B------:R-:W4:Y:S04]  /*1c060*/  LDL.LU.64 R214, [R1+0x2658] ;  /* 0x0026580001d67983 */ /* 0x000f280000300a00 */
[----:B------:R-:W4:Y:S04]  /*1c070*/  LDL.LU.64 R244, [R1+0x6e0] ;  /* 0x0006e00001f47983 */ /* 0x000f280000300a00 */
[----:B------:R-:W-:Y:S01]  /*1c080*/  STL.64 [R1+0x870], R6 ;  /* 0x0008700601007387 */ /* 0x000fe20000100a00 */
[----:B--2---:R-:W-:-:S03]  /*1c090*/  IMAD.WIDE R140, R3, 0x4, R98 ;  /* 0x00000004038c7825 */ /* 0x004fc600078e0262 */
[----:B------:R-:W2:Y:S04]  /*1c0a0*/  LDL.LU.64 R98, [R1+0x6d8] ;  /* 0x0006d80001627983 */ /* 0x000ea80000300a00 */
[----:B------:R-:W-:Y:S04]  /*1c0b0*/  STL.64 [R1+0x868], R76 ;  /* 0x0008684c01007387 */ /* 0x000fe80000100a00 */
[----:B------:R-:W-:Y:S04]  /*1c0c0*/  STL.64 [R1+0x788], R140 ;  /* 0x0007888c01007387 */ /* 0x000fe80000100a00 */
[----:B------:R-:W-:Y:S04]  /*1c0d0*/  STL.64 [R1+0x860], R92 ;  /* 0x0008605c01007387 */ /* 0x000fe80000100a00 */
[----:B------:R-:W2:Y:S01]  /*1c0e0*/  LDL.LU.64 R110, [R1+0x2650] ;  /* 0x00265000016e7983 */ /* 0x000ea20000300a00 */
[----:B------:R-:W-:-:S04]  /*1c0f0*/  IMAD.WIDE R4, R3, 0x4, R196 ;  /* 0x0000000403047825 */ /* 0x000fc800078e02c4 */
[C---:B------:R-:W-:Y:S01]  /*1c100*/  IMAD.WIDE R82, R3.reuse, 0x4, R202 ;  /* 0x0000000403527825 */ /* 0x040fe200078e02ca */
[----:B------:R-:W-:Y:S04]  /*1c110*/  STL.64 [R1+0x780], R4 ;  /* 0x0007800401007387 */ /* 0x000fe80000100a00 */
[----:B------:R-:W2:Y:S01]  /*1c120*/  LDL.LU.64 R202, [R1+0x5b0] ;  /* 0x0005b00001ca7983 */ /* 0x000ea20000300a00 */
[----:B------:R-:W-:-:S04]  /*1c130*/  IMAD.WIDE R192, R3, 0x4, R126 ;  /* 0x0000000403c07825 */ /* 0x000fc800078e027e */
[C---:B---3--:R-:W-:Y:S02]  /*1c140*/  IMAD.WIDE R138, R3.reuse, 0x4, R96 ;  /* 0x00000004038a7825 */ /* 0x048fe400078e0260 */
[----:B------:R-:W3:Y:S04]  /*1c150*/  LDL.LU.64 R96, [R1+0x588] ;  /* 0x0005880001607983 */ /* 0x000ee80000300a00 */
[----:B------:R-:W-:Y:S04]  /*1c160*/  STL.64 [R1+0x778], R82 ;  /* 0x0007785201007387 */ /* 0x000fe80000100a00 */
[----:B------:R-:W-:Y:S04]  /*1c170*/  STL.64 [R1+0x758], R138 ;  /* 0x0007588a01007387 */ /* 0x000fe80000100a00 */
[----:B------:R-:W-:Y:S04]  /*1c180*/  STL.64 [R1+0x770], R194 ;  /* 0x000770c201007387 */ /* 0x000fe80000100a00 */
[----:B------:R-:W3:Y:S01]  /*1c190*/  LDL.LU.64 R126, [R1+0x2648] ;  /* 0x00264800017e7983 */ /* 0x000ee20000300a00 */
[----:B------:R-:W-:-:S04]  /*1c1a0*/  IMAD.WIDE R198, R3, 0x4, R118 ;  /* 0x0000000403c67825 */ /* 0x000fc800078e0276 */
[C---:B------:R-:W-:Y:S02]  /*1c1b0*/  IMAD.WIDE R130, R3.reuse, 0x4, R200 ;  /* 0x0000000403827825 */ /* 0x040fe400078e02c8 */
[----:B------:R-:W3:Y:S02]  /*1c1c0*/  LDL.LU.64 R200, [R1+0x570] ;  /* 0x0005700001c87983 */ /* 0x000ee40000300a00 */
[C---:B----4-:R-:W-:Y:S02]  /*1c1d0*/  IMAD.WIDE R80, R3.reuse, 0x4, R246 ;  /* 0x0000000403507825 */ /* 0x050fe400078e02f6 */
[----:B------:R-:W-:Y:S02]  /*1c1e0*/  STL.64 [R1+0x750], R130 ;  /* 0x0007508201007387 */ /* 0x000fe40000100a00 */
[C---:B------:R-:W-:Y:S02]  /*1c1f0*/  IMAD.WIDE R136, R3.reuse, 0x4, R102 ;  /* 0x0000000403887825 */ /* 0x040fe400078e0266 */
[----:B------:R-:W4:Y:S04]  /*1c200*/  LDL.LU.64 R102, [R1+0x538] ;  /* 0x0005380001667983 */ /* 0x000f280000300a00 */
[----:B------:R-:W-:Y:S01]  /*1c210*/  STL.64 [R1+0x748], R80 ;  /* 0x0007485001007387 */ /* 0x000fe20000100a00 */
[----:B------:R-:W-:-:S04]  /*1c220*/  IMAD.WIDE R156, R3, 0x4, R100 ;  /* 0x00000004039c7825 */ /* 0x000fc800078e0264 */
[C---:B--2---:R-:W-:Y:S02]  /*1c230*/  IMAD.WIDE R54, R3.reuse, 0x4, R110 ;  /* 0x0000000403367825 */ /* 0x044fe400078e026e */
[----:B------:R-:W2:Y:S04]  /*1c240*/  LDL.LU.64 R110, [R1+0x2640] ;  /* 0x00264000016e7983 */ /* 0x000ea80000300a00 */
[----:B------:R-:W-:Y:S04]  /*1c250*/  STL.64 [R1+0x738], R136 ;  /* 0x0007388801007387 */ /* 0x000fe80000100a00 */
[----:B------:R-:W-:Y:S04]  /*1c260*/  STL.64 [R1+0x740], R192 ;  /* 0x000740c001007387 */ /* 0x000fe80000100a00 */
[----:B------:R-:W2:Y:S04]  /*1c270*/  LDL.LU.64 R118, [R1+0x2638] ;  /* 0x0026380001767983 */ /* 0x000ea80000300a00 */
[----:B------:R-:W2:Y:S04]  /*1c280*/  LDL.LU.64 R100, [R1+0x470] ;  /* 0x0004700001647983 */ /* 0x000ea80000300a00 */
[----:B------:R-:W-:Y:S04]  /*1c290*/  STL.64 [R1+0x730], R156 ;  /* 0x0007309c01007387 */ /* 0x000fe80000100a00 */
[----:B------:R-:W2:Y:S01]  /*1c2a0*/  LDL.LU.64 R246, [R1+0x468] ;  /* 0x0004680001f67983 */ /* 0x000ea20000300a00 */
[----:B------:R-:W-:-:S03]  /*1c2b0*/  IMAD.WIDE R134, R3, 0x4, R244 ;  /* 0x0000000403867825 */ /* 0x000fc600078e02f4 */
[----:B------:R-:W-:Y:S01]  /*1c2c0*/  STL.64 [R1+0x728], R54 ;  /* 0x0007283601007387 */ /* 0x000fe20000100a00 */
[----:B------:R-:W-:-:S04]  /*1c2d0*/  IMAD.WIDE R42, R3, 0x4, R98 ;  /* 0x00000004032a7825 */ /* 0x000fc800078e0262 */
[----:B------:R-:W-:-:S04]  /*1c2e0*/  IMAD.WIDE R196, R3, 0x4, R206 ;  /* 0x0000000403c47825 */ /* 0x000fc800078e02ce */
[C---:B---3--:R-:W-:Y:S02]  /*1c2f0*/  IMAD.WIDE R52, R3.reuse, 0x4, R126 ;  /* 0x0000000403347825 */ /* 0x048fe400078e027e */
[----:B------:R-:W3:Y:S04]  /*1c300*/  LDL.LU.64 R126, [R1+0x2630] ;  /* 0x00263000017e7983 */ /* 0x000ee80000300a00 */
[----:B------:R-:W3:Y:S01]  /*1c310*/  LDL.LU.64 R244, [R1+0x450] ;  /* 0x0004500001f47983 */ /* 0x000ee20000300a00 */
[----:B------:R-:W-:-:S03]  /*1c320*/  IMAD.WIDE R132, R3, 0x4, R202 ;  /* 0x0000000403847825 */ /* 0x000fc600078e02ca */
[----:B------:R-:W-:Y:S04]  /*1c330*/  STL.64 [R1+0x718], R134 ;  /* 0x0007188601007387 */ /* 0x000fe80000100a00 */
[----:B------:R-:W-:Y:S01]  /*1c340*/  STL.64 [R1+0x720], R198 ;  /* 0x000720c601007387 */ /* 0x000fe20000100a00 */
[----:B------:R-:W-:-:S03]  /*1c350*/  IMAD.WIDE R58, R3, 0x4, R214 ;  /* 0x00000004033a7825 */ /* 0x000fc600078e02d6 */
[----:B------:R-:W3:Y:S01]  /*1c360*/  LDL.LU.64 R206, [R1+0x2628] ;  /* 0x0026280001ce7983 */ /* 0x000ee20000300a00 */
[----:B------:R-:W-:-:S03]  /*1c370*/  IMAD.WIDE R158, R3, 0x4, R96 ;  /* 0x00000004039e7825 */ /* 0x000fc600078e0260 */
[----:B------:R-:W3:Y:S04]  /*1c380*/  LDL.LU.64 R98, [R1+0x448] ;  /* 0x0004480001627983 */ /* 0x000ee80000300a00 */
        /* <DEDUP_REMOVED lines=10> */
[----:B----4-:R-:W-:-:S03]  /*1c430*/  IMAD.WIDE R40, R3, 0x4, R102 ;  /* 0x0000000403287825 */ /* 0x010fc600078e0266 */
[----:B------:R-:W-:Y:S04]  /*1c440*/  STL.64 [R1+0x6e0], R158 ;  /* 0x0006e09e01007387 */ /* 0x000fe80000100a00 */
[----:B------:R-:W-:Y:S01]  /*1c450*/  STL.64 [R1+0x6d8], R58 ;  /* 0x0006d83a01007387 */ /* 0x000fe20000100a00 */
[----:B------:R-:W-:-:S03]  /*1c460*/  IMAD.WIDE R200, R3, 0x4, R238 ;  /* 0x0000000403c87825 */ /* 0x000fc600078e02ee */
[----:B------:R-:W4:Y:S04]  /*1c470*/  LDL.LU.64 R102, [R1+0x410] ;  /* 0x0004100001667983 */ /* 0x000f280000300a00 */
[----:B------:R-:W4:Y:S04]  /*1c480*/  LDL.LU.64 R230, [R1+0x2610] ;  /* 0x0026100001e67983 */ /* 0x000f280000300a00 */
[----:B------:R-:W-:Y:S04]  /*1c490*/  STL.64 [R1+0x5b8], R128 ;  /* 0x0005b88001007387 */ /* 0x000fe80000100a00 */
[----:B------:R-:W-:Y:S01]  /*1c4a0*/  STL.64 [R1+0x660], R202 ;  /* 0x000660ca01007387 */ /* 0x000fe20000100a00 */
[----:B------:R-:W-:-:S03]  /*1c4b0*/  IMAD.WIDE R62, R3, 0x4, R232 ;  /* 0x00000004033e7825 */ /* 0x000fc600078e02e8 */
[----:B------:R-:W4:Y:S04]  /*1c4c0*/  LDL.LU.64 R238, [R1+0x2608] ;  /* 0x0026080001ee7983 */ /* 0x000f280000300a00 */
[----:B------:R-:W-:Y:S01]  /*1c4d0*/  STL.64 [R1+0x5b0], R40 ;  /* 0x0005b02801007387 */ /* 0x000fe20000100a00 */
[----:B------:R-:W-:-:S04]  /*1c4e0*/  IMAD.WIDE R60, R3, 0x4, R208 ;  /* 0x00000004033c7825 */ /* 0x000fc800078e02d0 */
[C---:B--2---:R-:W-:Y:S02]  /*1c4f0*/  IMAD.WIDE R48, R3.reuse, 0x4, R100 ;  /* 0x0000000403307825 */ /* 0x044fe400078e0264 */
[----:B------:R-:W2:Y:S04]  /*1c500*/  LDL.LU.64 R100, [R1+0x3f0] ;  /* 0x0003f00001647983 */ /* 0x000ea80000300a00 */
[----:B------:R-:W-:Y:S01]  /*1c510*/  STL.64 [R1+0x588], R56 ;  /* 0x0005883801007387 */ /* 0x000fe20000100a00 */
[----:B------:R-:W-:-:S03]  /*1c520*/  IMAD.WIDE R248, R3, 0x4, R246 ;  /* 0x0000000403f87825 */ /* 0x000fc600078e02f6 */
[----:B------:R-:W2:Y:S01]  /*1c530*/  LDL.LU.64 R232, [R1+0x2600] ;  /* 0x0026000001e87983 */ /* 0x000ea20000300a00 */
[----:B------:R-:W-:-:S03]  /*1c540*/  IMAD.WIDE R246, R3, 0x4, R112 ;  /* 0x0000000403f67825 */ /* 0x000fc600078e0270 */
[----:B------:R-:W-:Y:S04]  /*1c550*/  STL.64 [R1+0x578], R48 ;  /* 0x0005783001007387 */ /* 0x000fe80000100a00 */
[----:B------:R-:W-:Y:S04]  /*1c560*/  STL.64 [R1+0x580], R200 ;  /* 0x000580c801007387 */ /* 0x000fe80000100a00 */
[----:B------:R-:W2:Y:S04]  /*1c570*/  LDL.LU.64 R112, [R1+0x25f8] ;  /* 0x0025f80001707983 */ /* 0x000ea80000300a00 */
[----:B------:R-:W-:Y:S04]  /*1c580*/  STL.64 [R1+0x570], R248 ;  /* 0x000570f801007387 */ /* 0x000fe80000100a00 */
[----:B------:R-:W-:Y:S04]  /*1c590*/  STL.64 [R1+0x538], R62 ;  /* 0x0005383e01007387 */ /* 0x000fe80000100a00 */
[----:B------:R-:W2:Y:S01]  /*1c5a0*/  LDL.LU.64 R208, [R1+0x25f0] ;  /* 0x0025f00001d07983 */ /* 0x000ea20000300a00 */
[----:B---3--:R-:W-:-:S04]  /*1c5b0*/  IMAD.WIDE R34, R3, 0x4, R244 ;  /* 0x0000000403227825 */ /* 0x008fc800078e02f4 */
[C---:B------:R-:W-:Y:S01]  /*1c5c0*/  IMAD.WIDE R244, R3.reuse, 0x4, R104 ;  /* 0x0000000403f47825 */ /* 0x040fe200078e0268 */
[----:B------:R3:W-:Y:S03]  /*1c5d0*/  STL.64 [R1+0x478], R34 ;  /* 0x0004782201007387 */ /* 0x0007e60000100a00 */
[C---:B------:R-:W-:Y:S01]  /*1c5e0*/  IMAD.WIDE R46, R3.reuse, 0x4, R98 ;  /* 0x00000004032e7825 */ /* 0x040fe200078e0262 */
[----:B------:R-:W-:Y:S04]  /*1c5f0*/  STL.64 [R1+0x530], R246 ;  /* 0x000530f601007387 */ /* 0x000fe80000100a00 */
[----:B------:R-:W3:Y:S01]  /*1c600*/  LDL.LU.64 R104, [R1+0x25e8] ;  /* 0x0025e80001687983 */ /* 0x000ee20000300a00 */
[----:B------:R-:W-:-:S03]  /*1c610*/  IMAD.WIDE R66, R3, 0x4, R120 ;  /* 0x0000000403427825 */ /* 0x000fc600078e0278 */
[----:B------:R-:W-:Y:S04]  /*1c620*/  STL.64 [R1+0x470], R46 ;  /* 0x0004702e01007387 */ /* 0x000fe80000100a00 */
[----:B------:R-:W-:Y:S01]  /*1c630*/  STL.64 [R1+0x468], R60 ;  /* 0x0004683c01007387 */ /* 0x000fe20000100a00 */
[----:B------:R-:W-:-:S04]  /*1c640*/  IMAD.WIDE R18, R3, 0x4, R96 ;  /* 0x0000000403127825 */ /* 0x000fc800078e0260 */
[----:B------:R-:W-:-:S04]  /*1c650*/  IMAD.WIDE R98, R3, 0x4, R164 ;  /* 0x0000000403627825 */ /* 0x000fc800078e02a4 */
[----:B------:R-:W-:-:S04]  /*1c660*/  IMAD.WIDE R64, R3, 0x4, R216 ;  /* 0x0000000403407825 */ /* 0x000fc800078e02d8 */
[----:B------:R-:W-:-:S04]  /*1c670*/  IMAD.WIDE R96, R3, 0x4, R224 ;  /* 0x0000000403607825 */ /* 0x000fc800078e02e0 */
[----:B----4-:R-:W-:-:S04]  /*1c680*/  IMAD.WIDE R16, R3, 0x4, R102 ;  /* 0x0000000403107825 */ /* 0x010fc800078e0266 */
[----:B------:R-:W-:Y:S01]  /*1c690*/  IMAD.WIDE R38, R3, 0x4, R240 ;  /* 0x0000000403267825 */ /* 0x000fe200078e02f0 */
[----:B------:R-:W-:-:S04]  /*1c6a0*/  IADD3 R0, R252, 0x103, RZ ;  /* 0x00000103fc007810 */ /* 0x000fc80007ffe0ff */
[----:B------:R-:W-:Y:S02]  /*1c6b0*/  ISETP.GE.AND P1, PT, R0, c[0x0][0x17c], PT ;  /* 0x00005f0000007a0c */ /* 0x000fe40003f26270 */
[----:B------:R-:W-:-:S04]  /*1c6c0*/  IADD3 R0, R252, 0x1, RZ ;  /* 0x00000001fc007810 */ /* 0x000fc80007ffe0ff */
[----:B------:R-:W-:Y:S01]  /*1c6d0*/  ISETP.GE.AND P3, PT, R0, c[0x0][0x17c], PT ;  /* 0x00005f0000007a0c */ /* 0x000fe20003f66270 */
[----:B------:R-:W-:-:S05]  /*1c6e0*/  IMAD.MOV.U32 R0, RZ, RZ, c[0x0][0x180] ;  /* 0x00006000ff007624 */ /* 0x000fca00078e00ff */
[----:B------:R-:W-:-:S04]  /*1c6f0*/  IADD3 R0, R0, -0x40, RZ ;  /* 0xffffffc000007810 */ /* 0x000fc80007ffe0ff */
[----:B------:R-:W-:Y:S01]  /*1c700*/  ISETP.GE.U32.AND P2, PT, R0, 0x7fffffa1, PT ;  /* 0x7fffffa10000780c */ /* 0x000fe20003f46070 */
[----:B------:R-:W-:-:S05]  /*1c710*/  IMAD.MOV.U32 R0, RZ, RZ, 0x1f ;  /* 0x0000001fff007424 */ /* 0x000fca00078e00ff */
[----:B------:R-:W-:-:S04]  /*1c720*/  IADD3 R0, R0, c[0x0][0x180], RZ ;  /* 0x0000600000007a10 */ /* 0x000fc80007ffe0ff */
[----:B------:R-:W-:Y:S01]  /*1c730*/  ISETP.GE.AND P5, PT, R0, 0x20, PT ;  /* 0x000000200000780c */ /* 0x000fe20003fa6270 */
[C---:B--2---:R-:W-:Y:S02]  /*1c740*/  IMAD.WIDE R250, R3.reuse, 0x4, R112 ;  /* 0x0000000403fa7825 */ /* 0x044fe400078e0270 */
[----:B------:R-:W2:Y:S04]  /*1c750*/  LDL.LU.64 R112, [R1+0x25e0] ;  /* 0x0025e00001707983 */ /* 0x000ea80000300a00 */
[----:B------:R-:W4:Y:S04]  /*1c760*/  LDL.LU.64 R120, [R1+0x25d8] ;  /* 0x0025d80001787983 */ /* 0x000f280000300a00 */
[----:B------:R-:W-:Y:S04]  /*1c770*/  STL.64 [R1+0x458], R18 ;  /* 0x0004581201007387 */ /* 0x000fe80000100a00 */
[----:B------:R-:W-:Y:S01]  /*1c780*/  STL.64 [R1+0x460], R244 ;  /* 0x000460f401007387 */ /* 0x000fe20000100a00 */
[----:B------:R-:W-:-:S03]  /*1c790*/  IMAD.WIDE R44, R3, 0x4, R208 ;  /* 0x00000004032c7825 */ /* 0x000fc600078e02d0 */
[----:B------:R-:W2:Y:S04]  /*1c7a0*/  LDL.LU.64 R164, [R1+0x25d0] ;  /* 0x0025d00001a47983 */ /* 0x000ea80000300a00 */
[----:B------:R-:W-:Y:S04]  /*1c7b0*/  STL.64 [R1+0x450], R250 ;  /* 0x000450fa01007387 */ /* 0x000fe80000100a00 */
[----:B------:R-:W-:Y:S04]  /*1c7c0*/  STL.64 [R1+0x448], R66 ;  /* 0x0004484201007387 */ /* 0x000fe80000100a00 */
[----:B------:R-:W2:Y:S04]  /*1c7d0*/  LDL.LU.64 R208, [R1+0x25c8] ;  /* 0x0025c80001d07983 */ /* 0x000ea80000300a00 */
[----:B------:R-:W3:Y:S04]  /*1c7e0*/  LDL.LU.64 R216, [R1+0x25c0] ;  /* 0x0025c00001d87983 */ /* 0x000ee80000300a00 */
[----:B------:R1:W-:Y:S01]  /*1c7f0*/  STL.64 [R1+0x438], R16 ;  /* 0x0004381001007387 */ /* 0x0003e20000100a00 */
[----:B------:R-:W-:-:S03]  /*1c800*/  IMAD.WIDE R8, R3, 0x4, R232 ;  /* 0x0000000403087825 */ /* 0x000fc600078e02e8 */
[----:B------:R-:W-:Y:S04]  /*1c810*/  STL.64 [R1+0x440], R98 ;  /* 0x0004406201007387 */ /* 0x000fe80000100a00 */
[----:B------:R-:W4:Y:S04]  /*1c820*/  LDL.LU.64 R224, [R1+0x25b8] ;  /* 0x0025b80001e07983 */ /* 0x000f280000300a00 */
[----:B------:R-:W-:Y:S04]  /*1c830*/  STL.64 [R1+0x430], R44 ;  /* 0x0004302c01007387 */ /* 0x000fe80000100a00 */
[----:B------:R-:W-:Y:S04]  /*1c840*/  STL.64 [R1+0x428], R64 ;  /* 0x0004284001007387 */ /* 0x000fe80000100a00 */
[----:B------:R-:W4:Y:S04]  /*1c850*/  LDL.LU.64 R232, [R1+0x25b0] ;  /* 0x0025b00001e87983 */ /* 0x000f280000300a00 */
[----:B------:R-:W4:Y:S01]  /*1c860*/  LDL.LU.64 R240, [R1+0x25a8] ;  /* 0x0025a80001f07983 */ /* 0x000f220000300a00 */
[----:B------:R-:W-:-:S03]  /*1c870*/  IMAD.WIDE R14, R3, 0x4, R100 ;  /* 0x00000004030e7825 */ /* 0x000fc600078e0264 */
[----:B------:R-:W4:Y:S04]  /*1c880*/  LDL.LU.64 R182, [R1+0x1610] ;  /* 0x0016100001b67983 */ /* 0x000f280000300a00 */
[----:B------:R-:W4:Y:S04]  /*1c890*/  LDL.LU.64 R168, [R1+0x1618] ;  /* 0x0016180001a87983 */ /* 0x000f280000300a00 */
[----:B------:R-:W4:Y:S04]  /*1c8a0*/  LDL.LU.64 R170, [R1+0xfd0] ;  /* 0x000fd00001aa7983 */ /* 0x000f280000300a00 */
[----:B------:R-:W4:Y:S04]  /*1c8b0*/  LDL.LU.64 R178, [R1+0xfc0] ;  /* 0x000fc00001b27983 */ /* 0x000f280000300a00 */
[----:B------:R-:W4:Y:S04]  /*1c8c0*/  LDL.LU.64 R172, [R1+0x15e8] ;  /* 0x0015e80001ac7983 */ /* 0x000f280000300a00 */
[----:B------:R-:W4:Y:S04]  /*1c8d0*/  LDL.64 R174, [R1+0x1608] ;  /* 0x0016080001ae7983 */ /* 0x000f280000100a00 */
[----:B------:R-:W-:Y:S04]  /*1c8e0*/  STL.64 [R1+0x418], R14 ;  /* 0x0004180e01007387 */ /* 0x000fe80000100a00 */
[----:B------:R-:W4:Y:S01]  /*1c8f0*/  LDL R0, [R1+0x1590] ;  /* 0x0015900001007983 */ /* 0x000f220000100800 */
[----:B------:R-:W-:-:S03]  /*1c900*/  IMAD.WIDE R102, R3, 0x4, R242 ;  /* 0x0000000403667825 */ /* 0x000fc600078e02f2 */
[----:B------:R-:W-:Y:S01]  /*1c910*/  STL.64 [R1+0x420], R96 ;  /* 0x0004206001007387 */ /* 0x000fe20000100a00 */
[----:B------:R-:W-:-:S03]  /*1c920*/  IMAD.WIDE R50, R3, 0x4, R238 ;  /* 0x0000000403327825 */ /* 0x000fc600078e02ee */
[----:B------:R-:W-:Y:S01]  /*1c930*/  STL.64 [R1+0x410], R8 ;  /* 0x0004100801007387 */ /* 0x000fe20000100a00 */
[----:B------:R-:W-:-:S03]  /*1c940*/  IMAD.WIDE R36, R3, 0x4, R236 ;  /* 0x0000000403247825 */ /* 0x000fc600078e02ec */
[----:B------:R-:W-:Y:S01]  /*1c950*/  STL.64 [R1+0x408], R38 ;  /* 0x0004082601007387 */ /* 0x000fe20000100a00 */
[----:B------:R-:W-:-:S04]  /*1c960*/  IMAD.WIDE R100, R3, 0x4, R234 ;  /* 0x0000000403647825 */ /* 0x000fc800078e02ea */
[----:B------:R-:W-:Y:S02]  /*1c970*/  IMAD.MOV.U32 R177, RZ, RZ, c[0x0][0x188] ;  /* 0x00006200ffb17624 */ /* 0x000fe400078e00ff */
[----:B------:R-:W-:-:S04]  /*1c980*/  IMAD.WIDE R236, R3, 0x4, R226 ;  /* 0x0000000403ec7825 */ /* 0x000fc800078e02e2 */
[----:B------:R-:W-:-:S04]  /*1c990*/  IMAD.WIDE R238, R3, 0x4, R228 ;  /* 0x0000000403ee7825 */ /* 0x000fc800078e02e4 */
[----:B------:R-:W-:-:S04]  /*1c9a0*/  IMAD.WIDE R228, R3, 0x4, R218 ;  /* 0x0000000403e47825 */ /* 0x000fc800078e02da */
[----:B------:R-:W-:Y:S02]  /*1c9b0*/  IMAD.SHL.U32 R177, R177, 0x20, RZ ;  /* 0x00000020b1b17824 */ /* 0x000fe400078e00ff */
[----:B--2---:R-:W-:-:S04]  /*1c9c0*/  IMAD.WIDE R218, R3, 0x4, R208 ;  /* 0x0000000403da7825 */ /* 0x004fc800078e02d0 */
[----:B---3--:R-:W-:-:S04]  /*1c9d0*/  IMAD.WIDE R226, R3, 0x4, R216 ;  /* 0x0000000403e27825 */ /* 0x008fc800078e02d8 */
[----:B------:R-:W-:-:S04]  /*1c9e0*/  IMAD.WIDE R216, R3, 0x4, R206 ;  /* 0x0000000403d87825 */ /* 0x000fc800078e02ce */
[----:B----4-:R-:W-:-:S05]  /*1c9f0*/  IMAD.WIDE R12, R3, 0x4, R240 ;  /* 0x00000004030c7825 */ /* 0x010fca00078e02f0 */
[----:B------:R2:W-:Y:S04]  /*1ca00*/  STL.64 [R1+0x3f8], R12 ;  /* 0x0003f80c01007387 */ /* 0x0005e80000100a00 */
[----:B------:R-:W-:Y:S04]  /*1ca10*/  STL.64 [R1+0x400], R102 ;  /* 0x0004006601007387 */ /* 0x000fe80000100a00 */
[----:B------:R3:W-:Y:S04]  /*1ca20*/  STL.64 [R1+0x3f0], R50 ;  /* 0x0003f03201007387 */ /* 0x0007e80000100a00 */
[----:B------:R4:W-:Y:S04]  /*1ca30*/  STL.64 [R1+0x328], R36 ;  /* 0x0003282401007387 */ /* 0x0009e80000100a00 */
[----:B------:R2:W-:Y:S04]  /*1ca40*/  STL.64 [R1+0x320], R100 ;  /* 0x0003206401007387 */ /* 0x0005e80000100a00 */
[----:B-1----:R-:W2:Y:S04]  /*1ca50*/  LDL.64 R90, [R1+0x15e0] ;  /* 0x0015e000015a7983 */ /* 0x002ea80000100a00 */
        /* <DEDUP_REMOVED lines=10> */
[----:B------:R-:W4:Y:S01]  /*1cb00*/  LDL.64 R26, [R1+0x13a8] ;  /* 0x0013a800011a7983 */ /* 0x000f220000100a00 */
[----:B------:R-:W-:-:S03]  /*1cb10*/  IMAD.WIDE R206, R3, 0x4, R124 ;  /* 0x0000000403ce7825 */ /* 0x000fc600078e027c */
        /* <DEDUP_REMOVED lines=22> */
[----:B------:R1:W-:Y:S01]  /*1cc80*/  LDGSTS.E [R2+0x27e00], [R104.64], !P2 ;  /* 0x27e0000068027fae */ /* 0x0003e2000d121844 */
[----:B------:R-:W-:-:S03]  /*1cc90*/  IMAD.WIDE R220, R3, 0x4, R210 ;  /* 0x0000000403dc7825 */ /* 0x000fc600078e02d2 */
[----:B------:R-:W4:Y:S01]  /*1cca0*/  LDL.64 R32, [R1+0xdd8] ;  /* 0x000dd80001207983 */ /* 0x000f220000100a00 */
[----:B------:R-:W-:-:S03]  /*1ccb0*/  IMAD.WIDE R214, R3, 0x4, R204 ;  /* 0x0000000403d67825 */ /* 0x000fc600078e02cc */
[----:B------:R1:W-:Y:S01]  /*1ccc0*/  LDGSTS.E [R2+0x27f00], [R106.64], !P2 ;  /* 0x27f000006a027fae */ /* 0x0003e2000d121844 */
[----:B------:R-:W-:-:S03]  /*1ccd0*/  IMAD.WIDE R210, R3, 0x4, R164 ;  /* 0x0000000403d27825 */ /* 0x000fc600078e02a4 */
[----:B------:R-:W4:Y:S01]  /*1cce0*/  LDL.64 R168, [R1+0xd88] ;  /* 0x000d880001a87983 */ /* 0x000f220000100a00 */
[----:B------:R-:W-:-:S03]  /*1ccf0*/  IMAD.WIDE R204, R3, 0x4, R122 ;  /* 0x0000000403cc7825 */ /* 0x000fc600078e027a */
[----:B------:R-:W0:Y:S01]  /*1cd00*/  LDGDEPBAR ;  /* 0x00000000000079af */ /* 0x000e220000000000 */
[----:B------:R-:W-:-:S03]  /*1cd10*/  IMAD.WIDE R164, R3, 0x4, R118 ;  /* 0x0000000403a47825 */ /* 0x000fc600078e0276 */
[----:B------:R1:W-:Y:S01]  /*1cd20*/  LDGSTS.E [R0+0x10000], [R174.64], P6 ;  /* 0x10000000ae007fae */ /* 0x0003e2000b121844 */
[----:B------:R-:W-:-:S03]  /*1cd30*/  IMAD.WIDE R122, R3, 0x4, R112 ;  /* 0x00000004037a7825 */ /* 0x000fc600078e0270 */
[----:B------:R-:W4:Y:S01]  /*1cd40*/  LDL.64 R182, [R1+0xbb8] ;  /* 0x000bb80001b67983 */ /* 0x000f220000100a00 */
[----:B------:R-:W-:-:S03]  /*1cd50*/  IMAD.WIDE R118, R3, 0x4, R108 ;  /* 0x0000000403767825 */ /* 0x000fc600078e026c */
[----:B------:R-:W4:Y:S01]  /*1cd60*/  LDL.64 R176, [R1+0xb98] ;  /* 0x000b980001b07983 */ /* 0x000f220000100a00 */
[----:B------:R-:W-:-:S03]  /*1cd70*/  IMAD.WIDE R112, R3, 0x4, R170 ;  /* 0x0000000403707825 */ /* 0x000fc600078e02aa */
[----:B------:R-:W4:Y:S01]  /*1cd80*/  LDL.64 R170, [R1+0xd38] ;  /* 0x000d380001aa7983 */ /* 0x000f220000100a00 */
[----:B------:R-:W-:-:S03]  /*1cd90*/  IMAD.WIDE R108, R3, 0x4, R172 ;  /* 0x00000004036c7825 */ /* 0x000fc600078e02ac */
[----:B------:R-:W4:Y:S04]  /*1cda0*/  LDL.64 R172, [R1+0xcf8] ;  /* 0x000cf80001ac7983 */ /* 0x000f280000100a00 */
[----:B-1----:R-:W4:Y:S01]  /*1cdb0*/  LDL.64 R174, [R1+0xbe8] ;  /* 0x000be80001ae7983 */ /* 0x002f220000100a00 */
[----:B------:R-:W-:-:S04]  /*1cdc0*/  IMAD.WIDE R242, R3, 0x4, R232 ;  /* 0x0000000403f27825 */ /* 0x000fc800078e02e8 */
[----:B------:R-:W-:-:S04]  /*1cdd0*/  IMAD.WIDE R232, R3, 0x4, R222 ;  /* 0x0000000403e87825 */ /* 0x000fc800078e02de */
[----:B------:R-:W-:-:S04]  /*1cde0*/  IMAD.WIDE R222, R3, 0x4, R212 ;  /* 0x0000000403de7825 */ /* 0x000fc800078e02d4 */
[----:B------:R-:W-:-:S04]  /*1cdf0*/  IMAD.WIDE R212, R3, 0x4, R166 ;  /* 0x0000000403d47825 */ /* 0x000fc800078e02a6 */
[----:B------:R-:W-:-:S04]  /*1ce00*/  IMAD.WIDE R166, R3, 0x4, R120 ;  /* 0x0000000403a67825 */ /* 0x000fc800078e0278 */
[----:B------:R-:W-:-:S04]  /*1ce10*/  IMAD.WIDE R120, R3, 0x4, R110 ;  /* 0x0000000403787825 */ /* 0x000fc800078e026e */
[----:B------:R-:W-:Y:S02]  /*1ce20*/  IMAD.WIDE R110, R3, 0x4, R178 ;  /* 0x00000004036e7825 */ /* 0x000fe400078e02b2 */
[----:B------:R-:W4:Y:S04]  /*1ce30*/  LDL.64 R178, [R1+0xb78] ;  /* 0x000b780001b27983 */ /* 0x000f280000100a00 */
[----:B--2---:R1:W-:Y:S04]  /*1ce40*/  LDGSTS.E [R0+0x10400], [R90.64], P6 ;  /* 0x104000005a007fae */ /* 0x0043e8000b121844 */
[----:B---3--:R2:W-:Y:S04]  /*1ce50*/  LDGSTS.E [R0+0x10800], [R146.64], P6 ;  /* 0x1080000092007fae */ /* 0x0085e8000b121844 */
[----:B----4-:R3:W-:Y:S04]  /*1ce60*/  LDGSTS.E [R0+0x10c00], [R74.64], P6 ;  /* 0x10c000004a007fae */ /* 0x0107e8000b121844 */
[----:B-1----:R-:W4:Y:S04]  /*1ce70*/  LDL.LU.64 R90, [R1+0x25a0] ;  /* 0x0025a000015a7983 */ /* 0x002f280000300a00 */
[----:B--2---:R-:W2:Y:S04]  /*1ce80*/  LDL.LU.64 R146, [R1+0x2598] ;  /* 0x0025980001927983 */ /* 0x004ea80000300a00 */
[----:B---3--:R-:W3:Y:S04]  /*1ce90*/  LDL.LU.64 R74, [R1+0x2590] ;  /* 0x00259000014a7983 */ /* 0x008ee80000300a00 */
[----:B------:R1:W-:Y:S04]  /*1cea0*/  LDGSTS.E [R0+0x11000], [R22.64], P6 ;  /* 0x1100000016007fae */ /* 0x0003e8000b121844 */
[----:B------:R1:W-:Y:S04]  /*1ceb0*/  LDGSTS.E [R0+0x11400], [R188.64], P6 ;  /* 0x11400000bc007fae */ /* 0x0003e8000b121844 */
[----:B------:R1:W-:Y:S04]  /*1cec0*/  LDGSTS.E [R0+0x11800], [R148.64], P6 ;  /* 0x1180000094007fae */ /* 0x0003e8000b121844 */
[----:B-1----:R-:W2:Y:S04]  /*1ced0*/  LDL.LU.64 R22, [R1+0x2588] ;  /* 0x0025880001167983 */ /* 0x002ea80000300a00 */
[----:B------:R-:W2:Y:S04]  /*1cee0*/  LDL.LU.64 R188, [R1+0x2580] ;  /* 0x0025800001bc7983 */ /* 0x000ea80000300a00 */
[----:B------:R-:W2:Y:S04]  /*1cef0*/  LDL.LU.64 R148, [R1+0x2578] ;  /* 0x0025780001947983 */ /* 0x000ea80000300a00 */
        /* <DEDUP_REMOVED lines=46> */
[----:B------:R1:W-:Y:S04]  /*1d1e0*/  LDGSTS.E [R0+0x17c00], [R178.64], P6 ;  /* 0x17c00000b2007fae */ /* 0x0003e8000b121844 */
[----:B------:R-:W3:Y:S04]  /*1d1f0*/  LDL R2, [R1+0x1fc4] ;  /* 0x001fc40001027983 */ /* 0x000ee80000100800 */
[----:B------:R-:W3:Y:S04]  /*1d200*/  LDL.64 R182, [R1+0x1600] ;  /* 0x0016000001b67983 */ /* 0x000ee80000100a00 */
[----:B------:R-:W3:Y:S04]  /*1d210*/  LDL.64 R176, [R1+0x1598] ;  /* 0x0015980001b07983 */ /* 0x000ee80000100a00 */
        /* <DEDUP_REMOVED lines=21> */
[----:B-1----:R-:W4:Y:S04]  /*1d370*/  LDL.64 R154, [R1+0x15d8] ;  /* 0x0015d800019a7983 */ /* 0x002f280000100a00 */
[----:B------:R-:W4:Y:S04]  /*1d380*/  LDL.64 R148, [R1+0x1570] ;  /* 0x0015700001947983 */ /* 0x000f280000100a00 */
[----:B--2---:R-:W2:Y:S04]  /*1d390*/  LDL.64 R34, [R1+0x15b8] ;  /* 0x0015b80001227983 */ /* 0x004ea80000100a00 */
[----:B------:R-:W2:Y:S04]  /*1d3a0*/  LDL.64 R48, [R1+0x1550] ;  /* 0x0015500001307983 */ /* 0x000ea80000100a00 */
[----:B------:R1:W-:Y:S04]  /*1d3b0*/  LDGSTS.E [R0+0x1d000], [R18.64], P6 ;  /* 0x1d00000012007fae */ /* 0x0003e8000b121844 */
[----:B------:R-:W2:Y:S04]  /*1d3c0*/  LDL.64 R150, [R1+0x1468] ;  /* 0x0014680001967983 */ /* 0x000ea80000100a00 */
[----:B------:R1:W-:Y:S04]  /*1d3d0*/  LDGSTS.E [R0+0x1d400], [R16.64], P6 ;  /* 0x1d40000010007fae */ /* 0x0003e8000b121844 */
[----:B------:R-:W2:Y:S04]  /*1d3e0*/  LDL.64 R162, [R1+0x1438] ;  /* 0x0014380001a27983 */ /* 0x000ea80000100a00 */
[----:B------:R-:W2:Y:S04]  /*1d3f0*/  LDL.64 R144, [R1+0x13e0] ;  /* 0x0013e00001907983 */ /* 0x000ea80000100a00 */
[----:B-1----:R-:W2:Y:S04]  /*1d400*/  LDL.64 R16, [R1+0x1408] ;  /* 0x0014080001107983 */ /* 0x002ea80000100a00 */
[----:B------:R-:W2:Y:S04]  /*1d410*/  LDL.64 R128, [R1+0x13c0] ;  /* 0x0013c00001807983 */ /* 0x000ea80000100a00 */
        /* <DEDUP_REMOVED lines=9> */
[----:B------:R-:W2:Y:S04]  /*1d4b0*/  LDL.64 R142, [R1+0xf20] ;  /* 0x000f2000018e7983 */ /* 0x000ea80000100a00 */
[----:B------:R-:W2:Y:S04]  /*1d4c0*/  LDL.64 R170, [R1+0xec0] ;  /* 0x000ec00001aa7983 */ /* 0x000ea80000100a00 */
[----:B------:R-:W2:Y:S04]  /*1d4d0*/  LDL.64 R172, [R1+0xe90] ;  /* 0x000e900001ac7983 */ /* 0x000ea80000100a00 */
[----:B------:R-:W2:Y:S04]  /*1d4e0*/  LDL.64 R136, [R1+0xe70] ;  /* 0x000e700001887983 */ /* 0x000ea80000100a00 */
[----:B------:R-:W2:Y:S04]  /*1d4f0*/  LDL.64 R132, [R1+0xe40] ;  /* 0x000e400001847983 */ /* 0x000ea80000100a00 */
        /* <DEDUP_REMOVED lines=8> */
[----:B------:R-:W2:Y:S04]  /*1d580*/  LDL.64 R174, [R1+0xdd0] ;  /* 0x000dd00001ae7983 */ /* 0x000ea80000100a00 */
[----:B------:R-:W2:Y:S04]  /*1d590*/  LDL.64 R138, [R1+0xd80] ;  /* 0x000d8000018a7983 */ /* 0x000ea80000100a00 */
[----:B------:R-:W2:Y:S04]  /*1d5a0*/  LDL.64 R168, [R1+0xd30] ;  /* 0x000d300001a87983 */ /* 0x000ea80000100a00 */
[----:B---3--:R3:W-:Y:S04]  /*1d5b0*/  LDGSTS.E [R2+0x10100], [R182.64], P6 ;  /* 0x10100000b6027fae */ /* 0x0087e8000b121844 */
[----:B---3--:R-:W3:Y:S04]  /*1d5c0*/  LDL.LU.64 R182, [R1+0x24c0] ;  /* 0x0024c00001b67983 */ /* 0x008ee80000300a00 */
[----:B----4-:R4:W-:Y:S04]  /*1d5d0*/  LDGSTS.E [R2+0x10500], [R154.64], P6 ;  /* 0x105000009a027fae */ /* 0x0109e8000b121844 */
[----:B--2---:R2:W-:Y:S04]  /*1d5e0*/  LDGSTS.E [R2+0x10900], [R34.64], P6 ;  /* 0x1090000022027fae */ /* 0x0045e8000b121844 */
[----:B----4-:R-:W4:Y:S04]  /*1d5f0*/  LDL.LU.64 R154, [R1+0x24b8] ;  /* 0x0024b800019a7983 */ /* 0x010f280000300a00 */
[----:B------:R1:W-:Y:S04]  /*1d600*/  LDGSTS.E [R2+0x10d00], [R176.64], P6 ;  /* 0x10d00000b0027fae */ /* 0x0003e8000b121844 */
[----:B--2---:R-:W2:Y:S04]  /*1d610*/  LDL.LU.64 R34, [R1+0x24b0] ;  /* 0x0024b00001227983 */ /* 0x004ea80000300a00 */
[----:B------:R1:W-:Y:S04]  /*1d620*/  LDGSTS.E [R2+0x11100], [R148.64], P6 ;  /* 0x1110000094027fae */ /* 0x0003e8000b121844 */
[----:B-1----:R-:W2:Y:S04]  /*1d630*/  LDL.LU.64 R176, [R1+0x24a8] ;  /* 0x0024a80001b07983 */ /* 0x002ea80000300a00 */
[----:B------:R1:W-:Y:S04]  /*1d640*/  LDGSTS.E [R2+0x11500], [R48.64], P6 ;  /* 0x1150000030027fae */ /* 0x0003e8000b121844 */
[----:B------:R-:W2:Y:S04]  /*1d650*/  LDL.LU.64 R148, [R1+0x24a0] ;  /* 0x0024a00001947983 */ /* 0x000ea80000300a00 */
        /* <DEDUP_REMOVED lines=31> */
[----:B---3--:R-:W3:Y:S04]  /*1d850*/  LDL.LU.64 R170, [R1+0x2420] ;  /* 0x0024200001aa7983 */ /* 0x008ee80000300a00 */
[----:B------:R1:W-:Y:S04]  /*1d860*/  LDGSTS.E [R2+0x15900], [R136.64], P6 ;  /* 0x1590000088027fae */ /* 0x0003e8000b121844 */
[----:B-1----:R-:W2:Y:S04]  /*1d870*/  LDL.LU.64 R172, [R1+0x2418] ;  /* 0x0024180001ac7983 */ /* 0x002ea80000300a00 */
[----:B------:R1:W-:Y:S04]  /*1d880*/  LDGSTS.E [R2+0x15d00], [R132.64], P6 ;  /* 0x15d0000084027fae */ /* 0x0003e8000b121844 */
[----:B------:R-:W2:Y:S04]  /*1d890*/  LDL.LU.64 R136, [R1+0x2410] ;  /* 0x0024100001887983 */ /* 0x000ea80000300a00 */
[----:B------:R1:W-:Y:S04]  /*1d8a0*/  LDGSTS.E [R2+0x16100], [R174.64], P6 ;  /* 0x16100000ae027fae */ /* 0x0003e8000b121844 */
[----:B-1----:R-:W2:Y:S04]  /*1d8b0*/  LDL.LU.64 R132, [R1+0x2408] ;  /* 0x0024080001847983 */ /* 0x002ea80000300a00 */
[----:B------:R1:W-:Y:S04]  /*1d8c0*/  LDGSTS.E [R2+0x16500], [R138.64], P6 ;  /* 0x165000008a027fae */ /* 0x0003e8000b121844 */
[----:B------:R1:W-:Y:S04]  /*1d8d0*/  LDGSTS.E [R2+0x16900], [R168.64], P6 ;  /* 0x16900000a8027fae */ /* 0x0003e8000b121844 */
[----:B------:R-:W4:Y:S04]  /*1d8e0*/  LDL.LU.64 R174, [R1+0x2400] ;  /* 0x0024000001ae7983 */ /* 0x000f280000300a00 */
[----:B-1----:R-:W4:Y:S04]  /*1d8f0*/  LDL.LU.64 R138, [R1+0x23f8] ;  /* 0x0023f800018a7983 */ /* 0x002f280000300a00 */
[----:B------:R-:W4:Y:S04]  /*1d900*/  LDL.LU.64 R168, [R1+0x23f0] ;  /* 0x0023f00001a87983 */ /* 0x000f280000300a00 */
[----:B--2---:R1:W-:Y:S04]  /*1d910*/  LDGSTS.E [R2+0x16d00], [R132.64], P6 ;  /* 0x16d0000084027fae */ /* 0x0043e8000b121844 */
[----:B---3--:R2:W-:Y:S04]  /*1d920*/  LDGSTS.E [R2+0x17100], [R170.64], P6 ;  /* 0x17100000aa027fae */ /* 0x0085e8000b121844 */
        /* <DEDUP_REMOVED lines=20> */
[----:B------:R-:W2:Y:S04]  /*1da70*/  LDL R0, [R1+0x1fc0] ;  /* 0x001fc00001007983 */ /* 0x000ea80000100800 */
[----:B------:R1:W-:Y:S04]  /*1da80*/  LDGSTS.E [R2+0x1ad00], [R6.64], P6 ;  /* 0x1ad0000006027fae */ /* 0x0003e8000b121844 */
[----:B-1----:R-:W2:Y:S04]  /*1da90*/  LDL.64 R10, [R1+0x15f8] ;  /* 0x0015f800010a7983 */ /* 0x002ea80000100a00 */
[----:B------:R1:W-:Y:S04]  /*1daa0*/  LDGSTS.E [R2+0x1b100], [R4.64], P6 ;  /* 0x1b10000004027fae */ /* 0x0003e8000b121844 */
[----:B------:R-:W3:Y:S04]  /*1dab0*/  LDL.64 R48, [R1+0x15d0] ;  /* 0x0015d00001307983 */ /* 0x000ee80000100a00 */
[----:B------:R-:W4:Y:S04]  /*1dac0*/  LDL.64 R22, [R1+0x1588] ;  /* 0x0015880001167983 */ /* 0x000f280000100a00 */
[----:B-1----:R-:W4:Y:S04]  /*1dad0*/  LDL.64 R4, [R1+0x15b0] ;  /* 0x0015b00001047983 */ /* 0x002f280000100a00 */
        /* <DEDUP_REMOVED lines=14> */
[----:B------:R-:W4:Y:S04]  /*1dbc0*/  LDL.64 R28, [R1+0x13d8] ;  /* 0x0013d800011c7983 */ /* 0x000f280000100a00 */
[----:B------:R-:W4:Y:S04]  /*1dbd0*/  LDL.64 R30, [R1+0x13b8] ;  /* 0x0013b800011e7983 */ /* 0x000f280000100a00 */
[----:B------:R1:W-:Y:S04]  /*1dbe0*/  LDGSTS.E [R2+0x1d500], [R44.64], P6 ;  /* 0x1d5000002c027fae */ /* 0x0003e8000b121844 */
[----:B-1----:R-:W4:Y:S04]  /*1dbf0*/  LDL.LU.64 R130, [R1+0x23b8] ;  /* 0x0023b80001827983 */ /* 0x002f280000300a00 */
[----:B------:R1:W-:Y:S04]  /*1dc00*/  LDGSTS.E [R2+0x1d900], [R8.64], P6 ;  /* 0x1d90000008027fae */ /* 0x0003e8000b121844 */
[----:B------:R-:W4:Y:S04]  /*1dc10*/  LDL.LU.64 R156, [R1+0x23b0] ;  /* 0x0023b000019c7983 */ /* 0x000f280000300a00 */
        /* <DEDUP_REMOVED lines=15> */
[----:B-1----:R-:W4:Y:S04]  /*1dd10*/  LDL.LU.64 R8, [R1+0x2370] ;  /* 0x0023700001087983 */ /* 0x002f280000300a00 */
[----:B------:R1:W-:Y:S04]  /*1dd20*/  LDGSTS.E [R2+0x1fd00], [R112.64], P6 ;  /* 0x1fd0000070027fae */ /* 0x0003e8000b121844 */
[----:B------:R-:W4:Y:S04]  /*1dd30*/  LDL.LU.64 R50, [R1+0x2368] ;  /* 0x0023680001327983 */ /* 0x000f280000300a00 */
[----:B--2---:R2:W-:Y:S04]  /*1dd40*/  LDGSTS.E [R0+0x10200], [R10.64], P6 ;  /* 0x102000000a007fae */ /* 0x0045e8000b121844 */
[----:B---3--:R3:W-:Y:S04]  /*1dd50*/  LDGSTS.E [R0+0x10600], [R48.64], P6 ;  /* 0x1060000030007fae */ /* 0x0087e8000b121844 */
[----:B--2---:R-:W2:Y:S04]  /*1dd60*/  LDL.LU.64 R10, [R1+0x2360] ;  /* 0x00236000010a7983 */ /* 0x004ea80000300a00 */
[----:B----4-:R4:W-:Y:S04]  /*1dd70*/  LDGSTS.E [R0+0x10a00], [R4.64], P6 ;  /* 0x10a0000004007fae */ /* 0x0109e8000b121844 */
[----:B---3--:R-:W3:Y:S04]  /*1dd80*/  LDL.LU.64 R48, [R1+0x2358] ;  /* 0x0023580001307983 */ /* 0x008ee80000300a00 */
[----:B------:R1:W-:Y:S04]  /*1dd90*/  LDGSTS.E [R0+0x10e00], [R22.64], P6 ;  /* 0x10e0000016007fae */ /* 0x0003e8000b121844 */
[----:B----4-:R-:W4:Y:S04]  /*1dda0*/  LDL.LU.64 R4, [R1+0x2350] ;  /* 0x0023500001047983 */ /* 0x010f280000300a00 */
        /* <DEDUP_REMOVED lines=15> */
[----:B------:R-:W3:Y:S04]  /*1dea0*/  LDL.LU.64 R28, [R1+0x2310] ;  /* 0x00231000011c7983 */ /* 0x000ee80000300a00 */
[----:B-1----:R-:W3:Y:S04]  /*1deb0*/  LDL.LU.64 R30, [R1+0x2308] ;  /* 0x00230800011e7983 */ /* 0x002ee80000300a00 */
[----:B--2---:R1:W-:Y:S04]  /*1dec0*/  LDGSTS.E [R0+0x13200], [R24.64], P6 ;  /* 0x1320000018007fae */ /* 0x0043e8000b121844 */
[----:B------:R2:W-:Y:S04]  /*1ded0*/  LDGSTS.E [R0+0x13600], [R26.64], P6 ;  /* 0x136000001a007fae */ /* 0x0005e8000b121844 */
[----:B------:R3:W-:Y:S04]  /*1dee0*/  LDGSTS.E [R0+0x13a00], [R20.64], P6 ;  /* 0x13a0000014007fae */ /* 0x0007e8000b121844 */
        /* <DEDUP_REMOVED lines=19> */
[----:B------:R1:W5:Y:S04]  /*1e020*/  LDL.LU.64 R130, [R1+0x22b0] ;  /* 0x0022b00001827983 */ /* 0x0003680000300a00 */
[----:B------:R1:W5:Y:S04]  /*1e030*/  LDL.LU.64 R128, [R1+0x22a8] ;  /* 0x0022a80001807983 */ /* 0x0003680000300a00 */
[----:B------:R1:W-:Y:S04]  /*1e040*/  LDGSTS.E [R0+0x16200], [R134.64], P6 ;  /* 0x1620000086007fae */ /* 0x0003e8000b121844 */
[----:B------:R1:W-:Y:S04]  /*1e050*/  LDGSTS.E [R0+0x16600], [R132.64], P6 ;  /* 0x1660000084007fae */ /* 0x0003e8000b121844 */
[----:B------:R1:W-:Y:S04]  /*1e060*/  LDGSTS.E [R0+0x16a00], [R138.64], P6 ;  /* 0x16a000008a007fae */ /* 0x0003e8000b121844 */
[----:B-1----:R1:W5:Y:S04]  /*1e070*/  LDL.LU.64 R134, [R1+0x22a0] ;  /* 0x0022a00001867983 */ /* 0x0023680000300a00 */
        /* <DEDUP_REMOVED lines=18> */
[----:B------:R-:W2:Y:S04]  /*1e1a0*/  LDL R2, [R1+0x1fbc] ;  /* 0x001fbc0001027983 */ /* 0x000ea80000100800 */
[----:B------:R1:W-:Y:S04]  /*1e1b0*/  LDGSTS.E [R0+0x19200], [R86.64], P6 ;  /* 0x1920000056007fae */ /* 0x0003e8000b121844 */
[----:B------:R1:W-:Y:S04]  /*1e1c0*/  LDGSTS.E [R0+0x19600], [R84.64], P6 ;  /* 0x1960000054007fae */ /* 0x0003e8000b121844 */
[----:B------:R1:W-:Y:S04]  /*1e1d0*/  LDGSTS.E [R0+0x19a00], [R70.64], P6 ;  /* 0x19a0000046007fae */ /* 0x0003e8000b121844 */
[----:B------:R1:W-:Y:S04]  /*1e1e0*/  LDGSTS.E [R0+0x19e00], [R68.64], P6 ;  /* 0x19e0000044007fae */ /* 0x0003e8000b121844 */
[----:B------:R1:W-:Y:S04]  /*1e1f0*/  LDGSTS.E [R0+0x1a200], [R74.64], P6 ;  /* 0x1a2000004a007fae */ /* 0x0003e8000b121844 */
[----:B------:R1:W-:Y:S04]  /*1e200*/  LDGSTS.E [R0+0x1a600], [R72.64], P6 ;  /* 0x1a60000048007fae */ /* 0x0003e8000b121844 */
[----:B------:R1:W-:Y:S04]  /*1e210*/  LDGSTS.E [R0+0x1aa00], [R78.64], P6 ;  /* 0x1aa000004e007fae */ /* 0x0003e8000b121844 */
[----:B------:R1:W5:Y:S04]  /*1e220*/  LDL.LU.64 R154, [R1+0x2250] ;  /* 0x00225000019a7983 */ /* 0x0003680000300a00 */
[----:B------:R1:W-:Y:S04]  /*1e230*/  LDGSTS.E [R0+0x1ae00], [R76.64], P6 ;  /* 0x1ae000004c007fae */ /* 0x0003e8000b121844 */
[----:B------:R1:W5:Y:S04]  /*1e240*/  LDL.LU.64 R152, [R1+0x2248] ;  /* 0x0022480001987983 */ /* 0x0003680000300a00 */
[----:B------:R1:W-:Y:S04]  /*1e250*/  LDGSTS.E [R0+0x1b200], [R82.64], P6 ;  /* 0x1b20000052007fae */ /* 0x0003e8000b121844 */
[----:B-1----:R1:W5:Y:S04]  /*1e260*/  LDL.LU.64 R86, [R1+0x2240] ;  /* 0x0022400001567983 */ /* 0x0023680000300a00 */
[----:B------:R1:W-:Y:S04]  /*1e270*/  LDGSTS.E [R0+0x1b600], [R80.64], P6 ;  /* 0x1b60000050007fae */ /* 0x0003e8000b121844 */
[----:B------:R1:W5:Y:S04]  /*1e280*/  LDL.LU.64 R84, [R1+0x2238] ;  /* 0x0022380001547983 */ /* 0x0003680000300a00 */
        /* <DEDUP_REMOVED lines=31> */
[----:B---3--:R3:W5:Y:S04]  /*1e480*/  LDL.LU.64 R64, [R1+0x21b8] ;  /* 0x0021b80001407983 */ /* 0x0087680000300a00 */
[----:B------:R3:W-:Y:S04]  /*1e490*/  LDGSTS.E [R0+0x1fa00], [R118.64], P6 ;  /* 0x1fa0000076007fae */ /* 0x0007e8000b121844 */
[----:B-1----:R3:W5:Y:S04]  /*1e4a0*/  LDL.LU.64 R38, [R1+0x21b0] ;  /* 0x0021b00001267983 */ /* 0x0027680000300a00 */
[----:B------:R3:W-:Y:S04]  /*1e4b0*/  LDGSTS.E [R0+0x1fe00], [R110.64], P6 ;  /* 0x1fe000006e007fae */ /* 0x0007e8000b121844 */
[----:B------:R3:W5:Y:S04]  /*1e4c0*/  LDL.LU.64 R36, [R1+0x21a8] ;  /* 0x0021a80001247983 */ /* 0x0007680000300a00 */
[----:B--2---:R1:W-:Y:S04]  /*1e4d0*/  LDGSTS.E [R2+0x10300], [R42.64], P6 ;  /* 0x103000002a027fae */ /* 0x0043e8000b121844 */
[----:B------:R2:W-:Y:S04]  /*1e4e0*/  LDGSTS.E [R2+0x10700], [R40.64], P6 ;  /* 0x1070000028027fae */ /* 0x0005e8000b121844 */
[----:B------:R3:W-:Y:S04]  /*1e4f0*/  LDGSTS.E [R2+0x10b00], [R46.64], P6 ;  /* 0x10b000002e027fae */ /* 0x0007e8000b121844 */
[----:B-1----:R1:W5:Y:S04]  /*1e500*/  LDL.LU.64 R42, [R1+0x21a0] ;  /* 0x0021a000012a7983 */ /* 0x0023680000300a00 */
[----:B--2---:R1:W5:Y:S04]  /*1e510*/  LDL.LU.64 R40, [R1+0x2198] ;  /* 0x0021980001287983 */ /* 0x0043680000300a00 */
[----:B---3--:R1:W5:Y:S04]  /*1e520*/  LDL.LU.64 R46, [R1+0x2190] ;  /* 0x00219000012e7983 */ /* 0x0083680000300a00 */
[----:B------:R2:W-:Y:S04]  /*1e530*/  LDGSTS.E [R2+0x10f00], [R44.64], P6 ;  /* 0x10f000002c027fae */ /* 0x0005e8000b121844 */
[----:B------:R3:W-:Y:S04]  /*1e540*/  LDGSTS.E [R2+0x11300], [R50.64], P6 ;  /* 0x1130000032027fae */ /* 0x0007e8000b121844 */
[----:B------:R1:W-:Y:S04]  /*1e550*/  LDGSTS.E [R2+0x11700], [R48.64], P6 ;  /* 0x1170000030027fae */ /* 0x0003e8000b121844 */
[----:B--2---:R2:W5:Y:S04]  /*1e560*/  LDL.LU.64 R44, [R1+0x2188] ;  /* 0x00218800012c7983 */ /* 0x0045680000300a00 */
[----:B---3--:R2:W5:Y:S04]  /*1e570*/  LDL.LU.64 R50, [R1+0x2180] ;  /* 0x0021800001327983 */ /* 0x0085680000300a00 */
[----:B-1----:R2:W5:Y:S04]  /*1e580*/  LDL.LU.64 R48, [R1+0x2178] ;  /* 0x0021780001307983 */ /* 0x0025680000300a00 */
[----:B------:R1:W-:Y:S04]  /*1e590*/  LDGSTS.E [R2+0x11b00], [R22.64], P6 ;  /* 0x11b0000016027fae */ /* 0x0003e8000b121844 */
[----:B------:R3:W-:Y:S04]  /*1e5a0*/  LDGSTS.E [R2+0x11f00], [R20.64], P6 ;  /* 0x11f0000014027fae */ /* 0x0007e8000b121844 */
[----:B------:R2:W-:Y:S04]  /*1e5b0*/  LDGSTS.E [R2+0x12300], [R26.64], P6 ;  /* 0x123000001a027fae */ /* 0x0005e8000b121844 */
[----:B-1----:R1:W5:Y:S04]  /*1e5c0*/  LDL.LU.64 R22, [R1+0x2170] ;  /* 0x0021700001167983 */ /* 0x0023680000300a00 */
[----:B---3--:R1:W5:Y:S04]  /*1e5d0*/  LDL.LU.64 R20, [R1+0x2168] ;  /* 0x0021680001147983 */ /* 0x0083680000300a00 */
[----:B--2---:R1:W5:Y:S04]  /*1e5e0*/  LDL.LU.64 R26, [R1+0x2160] ;  /* 0x00216000011a7983 */ /* 0x0043680000300a00 */
[----:B----4-:R2:W-:Y:S04]  /*1e5f0*/  LDGSTS.E [R2+0x12700], [R24.64], P6 ;  /* 0x1270000018027fae */ /* 0x0105e8000b121844 */
[----:B------:R3:W-:Y:S04]  /*1e600*/  LDGSTS.E [R2+0x12b00], [R30.64], P6 ;  /* 0x12b000001e027fae */ /* 0x0007e8000b121844 */
[----:B------:R4:W-:Y:S04]  /*1e610*/  LDGSTS.E [R2+0x12f00], [R28.64], P6 ;  /* 0x12f000001c027fae */ /* 0x0009e8000b121844 */
[----:B--2---:R1:W5:Y:S04]  /*1e620*/  LDL.LU.64 R24, [R1+0x2158] ;  /* 0x0021580001187983 */ /* 0x0043680000300a00 */
[----:B---3--:R1:W5:Y:S04]  /*1e630*/  LDL.LU.64 R30, [R1+0x2150] ;  /* 0x00215000011e7983 */ /* 0x0083680000300a00 */
[----:B----4-:R1:W5:Y:S04]  /*1e640*/  LDL.LU.64 R28, [R1+0x2148] ;  /* 0x00214800011c7983 */ /* 0x0103680000300a00 */
[----:B------:R2:W-:Y:S04]  /*1e650*/  LDGSTS.E [R2+0x13300], [R34.64], P6 ;  /* 0x1330000022027fae */ /* 0x0005e8000b121844 */
        /* <DEDUP_REMOVED lines=88> */
[----:B------:R1:W-:Y:S04]  /*1ebe0*/  LDGSTS.E [R2+0x1e700], [R228.64], P6 ;  /* 0x1e700000e4027fae */ /* 0x0003e8000b121844 */
[----:B------:R1:W-:Y:S04]  /*1ebf0*/  LDGSTS.E [R2+0x1eb00], [R220.64], P6 ;  /* 0x1eb00000dc027fae */ /* 0x0003e8000b121844 */
[----:B------:R1:W-:Y:S04]  /*1ec00*/  LDGSTS.E [R2+0x1ef00], [R212.64], P6 ;  /* 0x1ef00000d4027fae */ /* 0x0003e8000b121844 */
[----:B------:R1:W-:Y:S04]  /*1ec10*/  LDGSTS.E [R2+0x1f300], [R204.64], P6 ;  /* 0x1f300000cc027fae */ /* 0x0003e8000b121844 */
[----:B------:R1:W-:Y:S04]  /*1ec20*/  LDGSTS.E [R2+0x1f700], [R124.64], P6 ;  /* 0x1f7000007c027fae */ /* 0x0003e8000b121844 */
[----:B------:R1:W-:Y:S04]  /*1ec30*/  LDGSTS.E [R2+0x1fb00], [R116.64], P6 ;  /* 0x1fb0000074027fae */ /* 0x0003e8000b121844 */
[----:B------:R1:W-:Y:S04]  /*1ec40*/  LDGSTS.E [R2+0x1ff00], [R108.64], P6 ;  /* 0x1ff000006c027fae */ /* 0x0003e8000b121844 */
[----:B------:R-:W0:Y:S01]  /*1ec50*/  LDGDEPBAR ;  /* 0x00000000000079af */ /* 0x000e220000000000 */
[----:B------:R-:W-:Y:S05]  /*1ec60*/  @!P5 BRA `(.L_x_0) ;  /* 0x000327400000d947 */ /* 0x000fea0003800000 */
[----:B-----5:R-:W2:Y:S04]  /*1ec70*/  LDL.LU.64 R134, [R1+0x15c8] ;  /* 0x0015c80001867983 */ /* 0x020ea80000300a00 */
[----:B------:R-:W3:Y:S04]  /*1ec80*/  LDL.LU.64 R130, [R1+0x15a8] ;  /* 0x0015a80001827983 */ /* 0x000ee80000300a00 */
[----:B------:R-:W4:Y:S04]  /*1ec90*/  LDL.LU.64 R128, [R1+0x15f0] ;  /* 0x0015f00001807983 */ /* 0x000f280000300a00 */
[----:B------:R-:W3:Y:S04]  /*1eca0*/  LDL.LU.64 R144, [R1+0x1620] ;  /* 0x0016200001907983 */ /* 0x000ee80000300a00 */
[----:B------:R-:W3:Y:S04]  /*1ecb0*/  LDL.LU.64 R146, [R1+0x1628] ;  /* 0x0016280001927983 */ /* 0x000ee80000300a00 */
[----:B------:R-:W4:Y:S04]  /*1ecc0*/  LDL.LU.64 R136, [R1+0x668] ;  /* 0x0006680001887983 */ /* 0x000f280000300a00 */
[----:B------:R-:W4:Y:S04]  /*1ecd0*/  LDL.LU.64 R152, [R1+0x670] ;  /* 0x0006700001987983 */ /* 0x000f280000300a00 */
[----:B------:R-:W4:Y:S04]  /*1ece0*/  LDL.LU.64 R138, [R1+0x678] ;  /* 0x00067800018a7983 */ /* 0x000f280000300a00 */
[----:B------:R-:W4:Y:S04]  /*1ecf0*/  LDL.LU.64 R132, [R1+0x680] ;  /* 0x0006800001847983 */ /* 0x000f280000300a00 */
[----:B------:R-:W4:Y:S01]  /*1ed00*/  LDL.LU.64 R140, [R1+0x688] ;  /* 0x00068800018c7983 */ /* 0x000f220000300a00 */
[----:B--2---:R-:W-:-:S02]  /*1ed10*/  IMAD.MOV.U32 R142, RZ, RZ, R134 ;  /* 0x000000ffff8e7224 */ /* 0x004fc400078e0086 */
[----:B------:R-:W-:Y:S02]  /*1ed20*/  IMAD.MOV.U32 R143, RZ, RZ, R135 ;  /* 0x000000ffff8f7224 */ /* 0x000fe400078e0087 */
[----:B------:R-:W2:Y:S04]  /*1ed30*/  LDL.LU.64 R134, [R1+0x690] ;  /* 0x0006900001867983 */ /* 0x000ea80000300a00 */
[----:B------:R-:W2:Y:S04]  /*1ed40*/  LDL.LU.64 R154, [R1+0x12c8] ;  /* 0x0012c800019a7983 */ /* 0x000ea80000300a00 */
[----:B------:R-:W2:Y:S04]  /*1ed50*/  LDL.LU.64 R148, [R1+0x12d0] ;  /* 0x0012d00001947983 */ /* 0x000ea80000300a00 */
[----:B---3--:R3:W-:Y:S04]  /*1ed60*/  STL [R1+0x199c], R144 ;  /* 0x00199c9001007387 */ /* 0x0087e80000100800 */
[----:B------:R-:W2:Y:S01]  /*1ed70*/  LDL.LU.64 R150, [R1+0xfc8] ;  /* 0x000fc80001967983 */ /* 0x000ea20000300a00 */
[----:B------:R-:W-:-:S05]  /*1ed80*/  IMAD.MOV.U32 R0, RZ, RZ, R145 ;  /* 0x000000ffff007224 */ /* 0x000fca00078e0091 */
[----:B------:R1:W-:Y:S04]  /*1ed90*/  STL [R1+0x1998], R0 ;  /* 0x0019980001007387 */ /* 0x0003e80000100800 */
[----:B------:R4:W-:Y:S04]  /*1eda0*/  STL [R1+0x19a4], R146 ;  /* 0x0019a49201007387 */ /* 0x0009e80000100800 */
[----:B---3--:R-:W3:Y:S01]  /*1edb0*/  LDL.LU.64 R144, [R1+0xfd8] ;  /* 0x000fd80001907983 */ /* 0x008ee20000300a00 */
[----:B-1----:R-:W-:-:S05]  /*1edc0*/  IMAD.MOV.U32 R0, RZ, RZ, R147 ;  /* 0x000000ffff007224 */ /* 0x002fca00078e0093 */
[----:B------:R1:W-:Y:S04]  /*1edd0*/  STL [R1+0x19a0], R0 ;  /* 0x0019a00001007387 */ /* 0x0003e80000100800 */
[----:B----4-:R4:W-:Y:S04]  /*1ede0*/  STL [R1+0x19ac], R136 ;  /* 0x0019ac8801007387 */ /* 0x0109e80000100800 */
[----:B------:R-:W3:Y:S01]  /*1edf0*/  LDL.LU.64 R146, [R1+0x698] ;  /* 0x0006980001927983 */ /* 0x000ee20000300a00 */
[----:B-1----:R-:W-:-:S05]  /*1ee00*/  IMAD.MOV.U32 R0, RZ, RZ, R137 ;  /* 0x000000ffff007224 */ /* 0x002fca00078e0089 */
[----:B------:R1:W-:Y:S04]  /*1ee10*/  STL [R1+0x19a8], R0 ;  /* 0x0019a80001007387 */ /* 0x0003e80000100800 */
[----:B------:R-:W-:Y:S04]  /*1ee20*/  STL [R1+0x19b4], R152 ;  /* 0x0019b49801007387 */ /* 0x000fe80000100800 */
[----:B----4-:R-:W4:Y:S01]  /*1ee30*/  LDL.LU.64 R136, [R1+0x6a0] ;  /* 0x0006a00001887983 */ /* 0x010f220000300a00 */
[----:B-1----:R-:W-:-:S05]  /*1ee40*/  IMAD.MOV.U32 R0, RZ, RZ, R153 ;  /* 0x000000ffff007224 */ /* 0x002fca00078e0099 */
[----:B------:R1:W-:Y:S04]  /*1ee50*/  STL [R1+0x19b0], R0 ;  /* 0x0019b00001007387 */ /* 0x0003e80000100800 */
[----:B------:R1:W-:Y:S02]  /*1ee60*/  STL [R1+0x19bc], R138 ;  /* 0x0019bc8a01007387 */ /* 0x0003e40000100800 */
[----:B-1----:R-:W-:Y:S02]  /*1ee70*/  IMAD.MOV.U32 R0, RZ, RZ, R139 ;  /* 0x000000ffff007224 */ /* 0x002fe400078e008b */
[----:B------:R-:W4:Y:S04]  /*1ee80*/  LDL.LU.64 R138, [R1+0x6a8] ;  /* 0x0006a800018a7983 */ /* 0x000f280000300a00 */
[----:B------:R1:W-:Y:S04]  /*1ee90*/  STL [R1+0x19b8], R0 ;  /* 0x0019b80001007387 */ /* 0x0003e80000100800 */
[----:B------:R1:W-:Y:S02]  /*1eea0*/  STL [R1+0x19c4], R132 ;  /* 0x0019c48401007387 */ /* 0x0003e40000100800 */
[----:B-1----:R-:W-:-:S02]  /*1eeb0*/  MOV R0, R133 ;  /* 0x0000008500007202 */ /* 0x002fc40000000f00 */
[----:B------:R-:W4:Y:S04]  /*1eec0*/  LDL.LU.64 R132, [R1+0x6c0] ;  /* 0x0006c00001847983 */ /* 0x000f280000300a00 */
[----:B------:R1:W-:Y:S04]  /*1eed0*/  STL [R1+0x19c0], R0 ;  /* 0x0019c00001007387 */ /* 0x0003e80000100800 */
[----:B------:R1:W-:Y:S02]  /*1eee0*/  STL [R1+0x19cc], R140 ;  /* 0x0019cc8c01007387 */ /* 0x0003e40000100800 */
[----:B-1----:R-:W-:-:S02]  /*1eef0*/  IMAD.MOV.U32 R0, RZ, RZ, R141 ;  /* 0x000000ffff007224 */ /* 0x002fc400078e008d */
[----:B------:R-:W4:Y:S04]  /*1ef00*/  LDL.LU.64 R140, [R1+0x1330] ;  /* 0x00133000018c7983 */ /* 0x000f280000300a00 */
[----:B------:R1:W-:Y:S04]  /*1ef10*/  STL [R1+0x19c8], R0 ;  /* 0x0019c80001007387 */ /* 0x0003e80000100800 */
[----:B--2---:R2:W-:Y:S01]  /*1ef20*/  STL [R1+0x19d4], R134 ;  /* 0x0019d48601007387 */ /* 0x0045e20000100800 */
[----:B-1----:R-:W-:-:S03]  /*1ef30*/  IMAD.MOV.U32 R0, RZ, RZ, R135 ;  /* 0x000000ffff007224 */ /* 0x002fc600078e0087 */
[----:B--2---:R-:W2:Y:S04]  /*1ef40*/  LDL.LU.64 R134, [R1+0x1338] ;  /* 0x0013380001867983 */ /* 0x004ea80000300a00 */
[----:B------:R1:W-:Y:S04]  /*1ef50*/  STL [R1+0x19d0], R0 ;  /* 0x0019d00001007387 */ /* 0x0003e80000100800 */
[----:B------:R1:W-:Y:S04]  /*1ef60*/  STL [R1+0x19dc], R154 ;  /* 0x0019dc9a01007387 */ /* 0x0003e80000100800 */
[----:B------:R-:W2:Y:S01]  /*1ef70*/  LDL.LU.64 R152, [R1+0x12e0] ;  /* 0x0012e00001987983 */ /* 0x000ea20000300a00 */
[----:B-1----:R-:W-:-:S05]  /*1ef80*/  IMAD.MOV.U32 R0, RZ, RZ, R155 ;  /* 0x000000ffff007224 */ /* 0x002fca00078e009b */
[----:B------:R1:W-:Y:S04]  /*1ef90*/  STL [R1+0x19d8], R0 ;  /* 0x0019d80001007387 */ /* 0x0003e80000100800 */
[----:B------:R3:W-:Y:S04]  /*1efa0*/  STL [R1+0x19e4], R148 ;  /* 0x0019e49401007387 */ /* 0x0007e80000100800 */
[----:B------:R-:W2:Y:S01]  /*1efb0*/  LDL.LU.64 R154, [R1+0x12e8] ;  /* 0x0012e800019a7983 */ /* 0x000ea20000300a00 */
[----:B-1----:R-:W-:-:S05]  /*1efc0*/  IMAD.MOV.U32 R0, RZ, RZ, R149 ;  /* 0x000000ffff007224 */ /* 0x002fca00078e0095 */
[----:B------:R1:W-:Y:S04]  /*1efd0*/  STL [R1+0x19e0], R0 ;  /* 0x0019e00001007387 */ /* 0x0003e80000100800 */
[----:B------:R1:W-:Y:S04]  /*1efe0*/  STL [R1+0x19ec], R150 ;  /* 0x0019ec9601007387 */ /* 0x0003e80000100800 */
[----:B---3--:R-:W3:Y:S01]  /*1eff0*/  LDL.LU.64 R148, [R1+0x1270] ;  /* 0x0012700001947983 */ /* 0x008ee20000300a00 */
[----:B-1----:R-:W-:-:S05]  /*1f000*/  IMAD.MOV.U32 R0, RZ, RZ, R151 ;  /* 0x000000ffff007224 */ /* 0x002fca00078e0097 */
[----:B------:R1:W-:Y:S04]  /*1f010*/  STL [R1+0x19e8], R0 ;  /* 0x0019e80001007387 */ /* 0x0003e80000100800 */
[----:B------:R1:W-:Y:S04]  /*1f020*/  STL [R1+0x19f4], R144 ;  /* 0x0019f49001007387 */ /* 0x0003e80000100800 */
[----:B------:R-:W3:Y:S01]  /*1f030*/  LDL.LU.64 R150, [R1+0x1278] ;  /* 0x0012780001967983 */ /* 0x000ee20000300a00 */
[----:B-1----:R-:W-:-:S05]  /*1f040*/  IMAD.MOV.U32 R0, RZ, RZ, R145 ;  /* 0x000000ffff007224 */ /* 0x002fca00078e0091 */
[----:B------:R1:W-:Y:S04]  /*1f050*/  STL [R1+0x19f0], R0 ;  /* 0x0019f00001007387 */ /* 0x0003e80000100800 */
[----:B------:R-:W-:Y:S04]  /*1f060*/  STL [R1+0x19fc], R146 ;  /* 0x0019fc9201007387 */ /* 0x000fe80000100800 */
[----:B------:R-:W3:Y:S01]  /*1f070*/  LDL.LU.64 R144, [R1+0x6c8] ;  /* 0x0006c80001907983 */ /* 0x000ee20000300a00 */
[----:B-1----:R-:W-:-:S05]  /*1f080*/  IMAD.MOV.U32 R0, RZ, RZ, R147 ;  /* 0x000000ffff007224 */ /* 0x002fca00078e0093 */
[----:B------:R1:W-:Y:S04]  /*1f090*/  STL [R1+0x19f8], R0 ;  /* 0x0019f80001007387 */ /* 0x0003e80000100800 */
[----:B----4-:R4:W-:Y:S01]  /*1f0a0*/  STL [R1+0x1a04], R136 ;  /* 0x001a048801007387 */ /* 0x0109e20000100800 */
[----:B-1----:R-:W-:-:S03]  /*1f0b0*/  IMAD.MOV.U32 R0, RZ, RZ, R137 ;  /* 0x000000ffff007224 */ /* 0x002fc600078e0089 */
[----:B----4-:R-:W4:Y:S04]  /*1f0c0*/  LDL.LU.64 R136, [R1+0x6d0] ;  /* 0x0006d00001887983 */ /* 0x010f280000300a00 */
[----:B------:R1:W-:Y:S04]  /*1f0d0*/  STL [R1+0x1a00], R0 ;  /* 0x001a000001007387 */ /* 0x0003e80000100800 */
[----:B------:R1:W-:Y:S02]  /*1f0e0*/  STL [R1+0x1a0c], R138 ;  /* 0x001a0c8a01007387 */ /* 0x0003e40000100800 */
[----:B-1----:R-:W-:-:S02]  /*1f0f0*/  IMAD.MOV.U32 R0, RZ, RZ, R139 ;  /* 0x000000ffff007224 */ /* 0x002fc400078e008b */
[----:B------:R-:W4:Y:S04]  /*1f100*/  LDL.LU.64 R138, [R1+0x13f8] ;  /* 0x0013f800018a7983 */ /* 0x000f280000300a00 */
[----:B------:R1:W-:Y:S04]  /*1f110*/  STL [R1+0x1a08], R0 ;  /* 0x001a080001007387 */ /* 0x0003e80000100800 */
[----:B------:R1:W-:Y:S04]  /*1f120*/  STL [R1+0x1a14], R132 ;  /* 0x001a148401007387 */ /* 0x0003e80000100800 */
[----:B------:R-:W4:Y:S01]  /*1f130*/  LDL.LU.64 R146, [R1+0x1410] ;  /* 0x0014100001927983 */ /* 0x000f220000300a00 */
[----:B-1----:R-:W-:-:S05]  /*1f140*/  IMAD.MOV.U32 R0, RZ, RZ, R133 ;  /* 0x000000ffff007224 */ /* 0x002fca00078e0085 */
[----:B------:R1:W-:Y:S04]  /*1f150*/  STL [R1+0x1a10], R0 ;  /* 0x001a100001007387 */ /* 0x0003e80000100800 */
[----:B------:R-:W-:Y:S04]  /*1f160*/  STL [R1+0x1a1c], R140 ;  /* 0x001a1c8c01007387 */ /* 0x000fe80000100800 */
[----:B------:R-:W4:Y:S01]  /*1f170*/  LDL.LU.64 R132, [R1+0x1340] ;  /* 0x0013400001847983 */ /* 0x000f220000300a00 */
[----:B-1----:R-:W-:-:S05]  /*1f180*/  IMAD.MOV.U32 R0, RZ, RZ, R141 ;  /* 0x000000ffff007224 */ /* 0x002fca00078e008d */
[----:B------:R2:W-:Y:S02]  /*1f190*/  STL [R1+0x1a18], R0 ;  /* 0x001a180001007387 */ /* 0x0005e40000100800 */
[----:B--2---:R-:W-:Y:S02]  /*1f1a0*/  IMAD.MOV.U32 R0, RZ, RZ, R135 ;  /* 0x000000ffff007224 */ /* 0x004fe400078e0087 */
[----:B------:R1:W-:Y:S04]  /*1f1b0*/  STL [R1+0x1a24], R134 ;  /* 0x001a248601007387 */ /* 0x0003e80000100800 */
[----:B-1----:R-:W2:Y:S04]  /*1f1c0*/  LDL.LU.64 R134, [R1+0x1348] ;  /* 0x0013480001867983 */ /* 0x002ea80000300a00 */
[----:B------:R1:W-:Y:S04]  /*1f1d0*/  STL [R1+0x1a20], R0 ;  /* 0x001a200001007387 */ /* 0x0003e80000100800 */
[----:B------:R-:W-:Y:S04]  /*1f1e0*/  STL [R1+0x1a2c], R152 ;  /* 0x001a2c9801007387 */ /* 0x000fe80000100800 */
[----:B------:R-:W2:Y:S01]  /*1f1f0*/  LDL.LU.64 R140, [R1+0x12f8] ;  /* 0x0012f800018c7983 */ /* 0x000ea20000300a00 */
[----:B-1----:R-:W-:-:S05]  /*1f200*/  IMAD.MOV.U32 R0, RZ, RZ, R153 ;  /* 0x000000ffff007224 */ /* 0x002fca00078e0099 */
[----:B------:R1:W-:Y:S04]  /*1f210*/  STL [R1+0x1a28], R0 ;  /* 0x001a280001007387 */ /* 0x0003e80000100800 */
[----:B------:R1:W-:Y:S02]  /*1f220*/  STL [R1+0x1a34], R154 ;  /* 0x001a349a01007387 */ /* 0x0003e40000100800 */
[----:B-1----:R-:W-:Y:S02]  /*1f230*/  IMAD.MOV.U32 R0, RZ, RZ, R155 ;  /* 0x000000ffff007224 */ /* 0x002fe400078e009b */
[----:B------:R-:W2:Y:S04]  /*1f240*/  LDL.LU.64 R154, [R1+0x1300] ;  /* 0x00130000019a7983 */ /* 0x000ea80000300a00 */
[----:B------:R1:W-:Y:S04]  /*1f250*/  STL [R1+0x1a30], R0 ;  /* 0x001a300001007387 */ /* 0x0003e80000100800 */
[----:B---3--:R3:W-:Y:S01]  /*1f260*/  STL [R1+0x1a3c], R148 ;  /* 0x001a3c9401007387 */ /* 0x0087e20000100800 */
[----:B-1----:R-:W-:-:S03]  /*1f270*/  IMAD.MOV.U32 R0, RZ, RZ, R149 ;  /* 0x000000ffff007224 */ /* 0x002fc600078e0095 */
[----:B---3--:R-:W3:Y:S04]  /*1f280*/  LDL.LU.64 R148, [R1+0x1288] ;  /* 0x0012880001947983 */ /* 0x008ee80000300a00 */
[----:B------:R1:W-:Y:S04]  /*1f290*/  STL [R1+0x1a38], R0 ;  /* 0x001a380001007387 */ /* 0x0003e80000100800 */
[----:B------:R1:W-:Y:S02]  /*1f2a0*/  STL [R1+0x1a44], R150 ;  /* 0x001a449601007387 */ /* 0x0003e40000100800 */
[----:B-1----:R-:W-:-:S02]  /*1f2b0*/  IMAD.MOV.U32 R0, RZ, RZ, R151 ;  /* 0x000000ffff007224 */ /* 0x002fc400078e0097 */
[----:B------:R-:W3:Y:S04]  /*1f2c0*/  LDL.LU.64 R150, [R1+0x12a0] ;  /* 0x0012a00001967983 */ /* 0x000ee80000300a00 */
[----:B------:R1:W-:Y:S04]  /*1f2d0*/  STL [R1+0x1a40], R0 ;  /* 0x001a400001007387 */ /* 0x0003e80000100800 */
[----:B------:R-:W-:Y:S04]  /*1f2e0*/  STL [R1+0x1a4c], R144 ;  /* 0x001a4c9001007387 */ /* 0x000fe80000100800 */
[----:B------:R-:W3:Y:S01]  /*1f2f0*/  LDL.LU.64 R152, [R1+0x1488] ;  /* 0x0014880001987983 */ /* 0x000ee20000300a00 */
[----:B-1----:R-:W-:-:S05]  /*1f300*/  IMAD.MOV.U32 R0, RZ, RZ, R145 ;  /* 0x000000ffff007224 */ /* 0x002fca00078e0091 */
[----:B------:R1:W-:Y:S04]  /*1f310*/  STL [R1+0x1a48], R0 ;  /* 0x001a480001007387 */ /* 0x0003e80000100800 */
[----:B----4-:R4:W-:Y:S01]  /*1f320*/  STL [R1+0x1a54], R136 ;  /* 0x001a548801007387 */ /* 0x0109e20000100800 */
[----:B-1----:R-:W-:-:S03]  /*1f330*/  IMAD.MOV.U32 R0, RZ, RZ, R137 ;  /* 0x000000ffff007224 */ /* 0x002fc600078e0089 */
[----:B----4-:R-:W3:Y:S04]  /*1f340*/  LDL.LU.64 R136, [R1+0x1490] ;  /* 0x0014900001887983 */ /* 0x010ee80000300a00 */
[----:B------:R1:W-:Y:S04]  /*1f350*/  STL [R1+0x1a50], R0 ;  /* 0x001a500001007387 */ /* 0x0003e80000100800 */
[----:B------:R1:W-:Y:S02]  /*1f360*/  STL [R1+0x1a5c], R138 ;  /* 0x001a5c8a01007387 */ /* 0x0003e40000100800 */
[----:B-1----:R-:W-:-:S02]  /*1f370*/  IMAD.MOV.U32 R0, RZ, RZ, R139 ;  /* 0x000000ffff007224 */ /* 0x002fc400078e008b */
[----:B------:R-:W3:Y:S04]  /*1f380*/  LDL.LU.64 R138, [R1+0x1428] ;  /* 0x00142800018a7983 */ /* 0x000ee80000300a00 */
[----:B------:R1:W-:Y:S04]  /*1f390*/  STL [R1+0x1a58], R0 ;  /* 0x001a580001007387 */ /* 0x0003e80000100800 */
[----:B------:R-:W-:Y:S04]  /*1f3a0*/  STL [R1+0x1a64], R146 ;  /* 0x001a649201007387 */ /* 0x000fe80000100800 */
[----:B------:R-:W3:Y:S01]  /*1f3b0*/  LDL.LU.64 R144, [R1+0x1440] ;  /* 0x0014400001907983 */ /* 0x000ee20000300a00 */
[----:B-1----:R-:W-:-:S03]  /*1f3c0*/  IMAD.MOV.U32 R0, RZ, RZ, R147 ;  /* 0x000000ffff007224 */ /* 0x002fc600078e0093 */
[----:B------:R-:W-:Y:S04]  /*1f3d0*/  STL [R1+0x1a6c], R132 ;  /* 0x001a6c8401007387 */ /* 0x000fe80000100800 */
[----:B------:R1:W-:Y:S02]  /*1f3e0*/  STL [R1+0x1a60], R0 ;  /* 0x001a600001007387 */ /* 0x0003e40000100800 */
[----:B-1----:R-:W-:Y:S02]  /*1f3f0*/  IMAD.MOV.U32 R0, RZ, RZ, R133 ;  /* 0x000000ffff007224 */ /* 0x002fe400078e0085 */
[----:B------:R-:W3:Y:S04]  /*1f400*/  LDL.LU.64 R132, [R1+0x1350] ;  /* 0x0013500001847983 */ /* 0x000ee80000300a00 */
[----:B------:R1:W-:Y:S04]  /*1f410*/  STL [R1+0x1a68], R0 ;  /* 0x001a680001007387 */ /* 0x0003e80000100800 */
[----:B--2---:R2:W-:Y:S01]  /*1f420*/  STL [R1+0x1a74], R134 ;  /* 0x001a748601007387 */ /* 0x0045e20000100800 */
[----:B-1----:R-:W-:-:S03]  /*1f430*/  IMAD.MOV.U32 R0, RZ, RZ, R135 ;  /* 0x000000ffff007224 */ /* 0x002fc600078e0087 */
[----:B------:R-:W4:Y:S04]  /*1f440*/  LDL.LU.64 R146, [R1+0x1358] ;  /* 0x0013580001927983 */ /* 0x000f280000300a00 */
[----:B------:R1:W-:Y:S04]  /*1f450*/  STL [R1+0x1a70], R0 ;  /* 0x001a700001007387 */ /* 0x0003e80000100800 */
[----:B------:R2:W-:Y:S02]  /*1f460*/  STL [R1+0x1a7c], R140 ;  /* 0x001a7c8c01007387 */ /* 0x0005e40000100800 */
[----:B--2---:R-:W-:-:S02]  /*1f470*/  IMAD.MOV.U32 R134, RZ, RZ, R128 ;  /* 0x000000ffff867224 */ /* 0x004fc400078e0080 */
[----:B------:R-:W-:Y:S02]  /*1f480*/  IMAD.MOV.U32 R135, RZ, RZ, R129 ;  /* 0x000000ffff877224 */ /* 0x000fe400078e0081 */
[----:B------:R-:W2:Y:S01]  /*1f490*/  LDL.LU.64 R128, [R1+0x1308] ;  /* 0x0013080001807983 */ /* 0x000ea20000300a00 */
[----:B-1----:R-:W-:-:S03]  /*1f4a0*/  IMAD.MOV.U32 R0, RZ, RZ, R141 ;  /* 0x000000ffff007224 */ /* 0x002fc600078e008d */
[----:B------:R-:W-:Y:S04]  /*1f4b0*/  STL [R1+0x1a84], R154 ;  /* 0x001a849a01007387 */ /* 0x000fe80000100800 */
[----:B------:R1:W-:Y:S04]  /*1f4c0*/  STL [R1+0x1a78], R0 ;  /* 0x001a780001007387 */ /* 0x0003e80000100800 */
[----:B------:R-:W2:Y:S01]  /*1f4d0*/  LDL.LU.64 R140, [R1+0x1318] ;  /* 0x00131800018c7983 */ /* 0x000ea20000300a00 */
[----:B-1----:R-:W-:-:S03]  /*1f4e0*/  MOV R0, R155 ;  /* 0x0000009b00007202 */ /* 0x002fc60000000f00 */
[----:B---3--:R-:W-:Y:S04]  /*1f4f0*/  STL [R1+0x1a8c], R148 ;  /* 0x001a8c9401007387 */ /* 0x008fe80000100800 */
[----:B------:R1:W-:Y:S04]  /*1f500*/  STL [R1+0x1a80], R0 ;  /* 0x001a800001007387 */ /* 0x0003e80000100800 */
[----:B------:R-:W3:Y:S01]  /*1f510*/  LDL.LU.64 R154, [R1+0x14b8] ;  /* 0x0014b800019a7983 */ /* 0x000ee20000300a00 */
[----:B-1----:R-:W-:-:S03]  /*1f520*/  IMAD.MOV.U32 R0, RZ, RZ, R149 ;  /* 0x000000ffff007224 */ /* 0x002fc600078e0095 */
[----:B------:R-:W-:Y:S04]  /*1f530*/  STL [R1+0x1a94], R150 ;  /* 0x001a949601007387 */ /* 0x000fe80000100800 */
[----:B------:R1:W-:Y:S04]  /*1f540*/  STL [R1+0x1a88], R0 ;  /* 0x001a880001007387 */ /* 0x0003e80000100800 */
[----:B------:R-:W3:Y:S01]  /*1f550*/  LDL.LU.64 R148, [R1+0x14c0] ;  /* 0x0014c00001947983 */ /* 0x000ee20000300a00 */
[----:B-1----:R-:W-:-:S05]  /*1f560*/  IMAD.MOV.U32 R0, RZ, RZ, R151 ;  /* 0x000000ffff007224 */ /* 0x002fca00078e0097 */
        /* <DEDUP_REMOVED lines=9> */
[----:B------:R1:W-:Y:S02]  /*1f600*/  STL [R1+0x1aac], R138 ;  /* 0x001aac8a01007387 */ /* 0x0003e40000100800 */
[----:B-1----:R-:W-:-:S02]  /*1f610*/  IMAD.MOV.U32 R0, RZ, RZ, R139 ;  /* 0x000000ffff007224 */ /* 0x002fc400078e008b */
[----:B------:R-:W-:Y:S04]  /*1f620*/  STL [R1+0x1ab4], R144 ;  /* 0x001ab49001007387 */ /* 0x000fe80000100800 */
[----:B------:R1:W-:Y:S04]  /*1f630*/  STL [R1+0x1aa8], R0 ;  /* 0x001aa80001007387 */ /* 0x0003e80000100800 */
[----:B------:R-:W3:Y:S01]  /*1f640*/  LDL.LU.64 R138, [R1+0x1458] ;  /* 0x00145800018a7983 */ /* 0x000ee20000300a00 */
[----:B-1----:R-:W-:-:S03]  /*1f650*/  IMAD.MOV.U32 R0, RZ, RZ, R145 ;  /* 0x000000ffff007224 */ /* 0x002fc600078e0091 */
[----:B------:R-:W3:Y:S04]  /*1f660*/  LDL.LU.64 R144, [R1+0x1470] ;  /* 0x0014700001907983 */ /* 0x000ee80000300a00 */
[----:B------:R1:W-:Y:S04]  /*1f670*/  STL [R1+0x1ab0], R0 ;  /* 0x001ab00001007387 */ /* 0x0003e80000100800 */
[----:B------:R1:W-:Y:S02]  /*1f680*/  STL [R1+0x1abc], R132 ;  /* 0x001abc8401007387 */ /* 0x0003e40000100800 */
[----:B-1----:R-:W-:-:S02]  /*1f690*/  IMAD.MOV.U32 R0, RZ, RZ, R133 ;  /* 0x000000ffff007224 */ /* 0x002fc400078e0085 */
[----:B------:R-:W3:Y:S04]  /*1f6a0*/  LDL.LU.64 R132, [R1+0x1378] ;  /* 0x0013780001847983 */ /* 0x000ee80000300a00 */
[----:B------:R4:W-:Y:S02]  /*1f6b0*/  STL [R1+0x1ab8], R0 ;  /* 0x001ab80001007387 */ /* 0x0009e40000100800 */
[----:B----4-:R-:W-:Y:S02]  /*1f6c0*/  IMAD.MOV.U32 R0, RZ, RZ, R147 ;  /* 0x000000ffff007224 */ /* 0x010fe400078e0093 */
[----:B------:R-:W-:Y:S04]  /*1f6d0*/  STL [R1+0x1ac4], R146 ;  /* 0x001ac49201007387 */ /* 0x000fe80000100800 */
[----:B------:R1:W-:Y:S04]  /*1f6e0*/  STL [R1+0x1ac0], R0 ;  /* 0x001ac00001007387 */ /* 0x0003e80000100800 */
[----:B--2---:R2:W-:Y:S01]  /*1f6f0*/  STL [R1+0x1acc], R128 ;  /* 0x001acc8001007387 */ /* 0x0045e20000100800 */
[----:B-1----:R-:W-:-:S03]  /*1f700*/  IMAD.MOV.U32 R0, RZ, RZ, R129 ;  /* 0x000000ffff007224 */ /* 0x002fc600078e0081 */
[----:B------:R-:W4:Y:S04]  /*1f710*/  LDL.LU.64 R146, [R1+0x13a0] ;  /* 0x0013a00001927983 */ /* 0x000f280000300a00 */
[----:B------:R-:W-:Y:S04]  /*1f720*/  STL [R1+0x1ad4], R140 ;  /* 0x001ad48c01007387 */ /* 0x000fe80000100800 */
[----:B------:R1:W-:Y:S04]  /*1f730*/  STL [R1+0x1ac8], R0 ;  /* 0x001ac80001007387 */ /* 0x0003e80000100800 */
[----:B--2---:R-:W2:Y:S01]  /*1f740*/  LDL.LU.64 R128, [R1+0x14e8] ;  /* 0x0014e80001807983 */ /* 0x004ea20000300a00 */
[----:B-1----:R-:W-:-:S03]  /*1f750*/  IMAD.MOV.U32 R0, RZ, RZ, R141 ;  /* 0x000000ffff007224 */ /* 0x002fc600078e008d */
[----:B---3--:R-:W-:Y:S04]  /*1f760*/  STL [R1+0x1adc], R154 ;  /* 0x001adc9a01007387 */ /* 0x008fe80000100800 */
[----:B------:R1:W-:Y:S04]  /*1f770*/  STL [R1+0x1ad0], R0 ;  /* 0x001ad00001007387 */ /* 0x0003e80000100800 */
[----:B------:R-:W3:Y:S04]  /*1f780*/  LDL.LU.64 R140, [R1+0x14f0] ;  /* 0x0014f000018c7983 */ /* 0x000ee80000300a00 */
[----:B------:R-:W3:Y:S01]  /*1f790*/  LDL.LU.64 R86, [R1+0x14c8] ;  /* 0x0014c80001567983 */ /* 0x000ee20000300a00 */
[----:B-1----:R-:W-:-:S05]  /*1f7a0*/  IMAD.MOV.U32 R0, RZ, RZ, R155 ;  /* 0x000000ffff007224 */ /* 0x002fca00078e009b */
[----:B------:R1:W-:Y:S04]  /*1f7b0*/  STL [R1+0x1ad8], R0 ;  /* 0x001ad80001007387 */ /* 0x0003e80000100800 */
[----:B------:R-:W-:Y:S01]  /*1f7c0*/  STL [R1+0x1ae4], R148 ;  /* 0x001ae49401007387 */ /* 0x000fe20000100800 */
[----:B-1----:R-:W-:-:S03]  /*1f7d0*/  IMAD.MOV.U32 R0, RZ, RZ, R149 ;  /* 0x000000ffff007224 */ /* 0x002fc600078e0095 */
[----:B------:R-:W-:Y:S04]  /*1f7e0*/  STL [R1+0x1aec], R150 ;  /* 0x001aec9601007387 */ /* 0x000fe80000100800 */
[----:B------:R1:W-:Y:S04]  /*1f7f0*/  STL [R1+0x1ae0], R0 ;  /* 0x001ae00001007387 */ /* 0x0003e80000100800 */
[----:B------:R-:W3:Y:S04]  /*1f800*/  LDL.LU.64 R152, [R1+0x14d0] ;  /* 0x0014d00001987983 */ /* 0x000ee80000300a00 */
[----:B------:R-:W3:Y:S01]  /*1f810*/  LDL.LU.64 R154, [R1+0x14a8] ;  /* 0x0014a800019a7983 */ /* 0x000ee20000300a00 */
[----:B-1----:R-:W-:-:S05]  /*1f820*/  IMAD.MOV.U32 R0, RZ, RZ, R151 ;  /* 0x000000ffff007224 */ /* 0x002fca00078e0097 */
[----:B------:R1:W-:Y:S04]  /*1f830*/  STL [R1+0x1ae8], R0 ;  /* 0x001ae80001007387 */ /* 0x0003e80000100800 */
[----:B------:R1:W-:Y:S04]  /*1f840*/  STL [R1+0x1af4], R136 ;  /* 0x001af48801007387 */ /* 0x0003e80000100800 */
[----:B------:R-:W3:Y:S01]  /*1f850*/  LDL.LU.64 R148, [R1+0x14b0] ;  /* 0x0014b00001947983 */ /* 0x000ee20000300a00 */
[----:B-1----:R-:W-:-:S03]  /*1f860*/  IMAD.MOV.U32 R0, RZ, RZ, R137 ;  /* 0x000000ffff007224 */ /* 0x002fc600078e0089 */
[----:B------:R-:W3:Y:S04]  /*1f870*/  LDL.LU.64 R136, [R1+0x1478] ;  /* 0x0014780001887983 */ /* 0x000ee80000300a00 */
[----:B------:R1:W-:Y:S02]  /*1f880*/  STL [R1+0x1af0], R0 ;  /* 0x001af00001007387 */ /* 0x0003e40000100800 */
[----:B-1----:R-:W-:Y:S02]  /*1f890*/  IMAD.MOV.U32 R0, RZ, RZ, R139 ;  /* 0x000000ffff007224 */ /* 0x002fe400078e008b */
[----:B------:R1:W-:Y:S04]  /*1f8a0*/  STL [R1+0x1afc], R138 ;  /* 0x001afc8a01007387 */ /* 0x0003e80000100800 */
[----:B------:R1:W-:Y:S04]  /*1f8b0*/  STL [R1+0x1af8], R0 ;  /* 0x001af80001007387 */ /* 0x0003e80000100800 */
[----:B------:R-:W-:Y:S04]  /*1f8c0*/  STL [R1+0x1b04], R144 ;  /* 0x001b049001007387 */ /* 0x000fe80000100800 */
[----:B-1----:R-:W3:Y:S01]  /*1f8d0*/  LDL.LU.64 R138, [R1+0x1480] ;  /* 0x00148000018a7983 */ /* 0x002ee20000300a00 */
[----:B------:R-:W-:-:S03]  /*1f8e0*/  IMAD.MOV.U32 R0, RZ, RZ, R145 ;  /* 0x000000ffff007224 */ /* 0x000fc600078e0091 */
[----:B------:R1:W-:Y:S04]  /*1f8f0*/  STL [R1+0x1b0c], R132 ;  /* 0x001b0c8401007387 */ /* 0x0003e80000100800 */
[----:B------:R1:W-:Y:S04]  /*1f900*/  STL [R1+0x1b00], R0 ;  /* 0x001b000001007387 */ /* 0x0003e80000100800 */
[----:B------:R-:W3:Y:S01]  /*1f910*/  LDL.LU.64 R150, [R1+0x1508] ;  /* 0x0015080001967983 */ /* 0x000ee20000300a00 */
[----:B-1----:R-:W-:Y:S02]  /*1f920*/  IMAD.MOV.U32 R132, RZ, RZ, R134 ;  /* 0x000000ffff847224 */ /* 0x002fe400078e0086 */
[----:B------:R-:W-:-:S02]  /*1f930*/  IMAD.MOV.U32 R0, RZ, RZ, R133 ;  /* 0x000000ffff007224 */ /* 0x000fc400078e0085 */
[----:B------:R-:W-:Y:S02]  /*1f940*/  IMAD.MOV.U32 R133, RZ, RZ, R135 ;  /* 0x000000ffff857224 */ /* 0x000fe400078e0087 */
[----:B------:R-:W3:Y:S04]  /*1f950*/  LDL.LU.64 R134, [R1+0x1510] ;  /* 0x0015100001867983 */ /* 0x000ee80000300a00 */
[----:B------:R1:W-:Y:S04]  /*1f960*/  STL [R1+0x1b08], R0 ;  /* 0x001b080001007387 */ /* 0x0003e80000100800 */
[----:B----4-:R4:W-:Y:S01]  /*1f970*/  STL [R1+0x1b14], R146 ;  /* 0x001b149201007387 */ /* 0x0109e20000100800 */
[----:B-1----:R-:W-:-:S03]  /*1f980*/  IMAD.MOV.U32 R0, RZ, RZ, R147 ;  /* 0x000000ffff007224 */ /* 0x002fc600078e0093 */
[----:B----4-:R-:W4:Y:S04]  /*1f990*/  LDL.LU.64 R146, [R1+0x14f8] ;  /* 0x0014f80001927983 */ /* 0x010f280000300a00 */
[----:B------:R1:W-:Y:S04]  /*1f9a0*/  STL [R1+0x1b10], R0 ;  /* 0x001b100001007387 */ /* 0x0003e80000100800 */
[----:B--2---:R2:W-:Y:S01]  /*1f9b0*/  STL [R1+0x1b1c], R128 ;  /* 0x001b1c8001007387 */ /* 0x0045e20000100800 */
[----:B-1----:R-:W-:-:S03]  /*1f9c0*/  IMAD.MOV.U32 R0, RZ, RZ, R129 ;  /* 0x000000ffff007224 */ /* 0x002fc600078e0081 */
[----:B--2---:R-:W2:Y:S04]  /*1f9d0*/  LDL.LU.64 R128, [R1+0x1500] ;  /* 0x0015000001807983 */ /* 0x004ea80000300a00 */
[----:B------:R1:W-:Y:S04]  /*1f9e0*/  STL [R1+0x1b18], R0 ;  /* 0x001b180001007387 */ /* 0x0003e80000100800 */
[----:B---3--:R3:W-:Y:S04]  /*1f9f0*/  STL [R1+0x1b24], R140 ;  /* 0x001b248c01007387 */ /* 0x0087e80000100800 */
[----:B------:R-:W2:Y:S01]  /*1fa00*/  LDL.LU.64 R144, [R1+0x14d8] ;  /* 0x0014d80001907983 */ /* 0x000ea20000300a00 */
[----:B-1----:R-:W-:-:S05]  /*1fa10*/  IMAD.MOV.U32 R0, RZ, RZ, R141 ;  /* 0x000000ffff007224 */ /* 0x002fca00078e008d */
[----:B------:R1:W-:Y:S01]  /*1fa20*/  STL [R1+0x1b20], R0 ;  /* 0x001b200001007387 */ /* 0x0003e20000100800 */
[----:B---3--:R-:W-:Y:S02]  /*1fa30*/  IMAD.MOV.U32 R140, RZ, RZ, R142 ;  /* 0x000000ffff8c7224 */ /* 0x008fe400078e008e */
[----:B------:R-:W-:Y:S01]  /*1fa40*/  IMAD.MOV.U32 R141, RZ, RZ, R143 ;  /* 0x000000ffff8d7224 */ /* 0x000fe200078e008f */
[----:B------:R-:W-:Y:S04]  /*1fa50*/  STL [R1+0x1b2c], R86 ;  /* 0x001b2c5601007387 */ /* 0x000fe80000100800 */
[----:B------:R-:W3:Y:S01]  /*1fa60*/  LDL.LU.64 R142, [R1+0x14e0] ;  /* 0x0014e000018e7983 */ /* 0x000ee20000300a00 */
[----:B-1----:R-:W-:-:S03]  /*1fa70*/  IMAD.MOV.U32 R0, RZ, RZ, R87 ;  /* 0x000000ffff007224 */ /* 0x002fc600078e0057 */
[----:B------:R-:W-:Y:S04]  /*1fa80*/  STL [R1+0x1b34], R152 ;  /* 0x001b349801007387 */ /* 0x000fe80000100800 */
[----:B------:R1:W-:Y:S04]  /*1fa90*/  STL [R1+0x1b28], R0 ;  /* 0x001b280001007387 */ /* 0x0003e80000100800 */
[----:B------:R-:W-:Y:S01]  /*1faa0*/  STL [R1+0x1b3c], R154 ;  /* 0x001b3c9a01007387 */ /* 0x000fe20000100800 */
[----:B-1----:R-:W-:-:S05]  /*1fab0*/  MOV R0, R153 ;  /* 0x0000009900007202 */ /* 0x002fca0000000f00 */
[----:B------:R1:W-:Y:S04]  /*1fac0*/  STL [R1+0x1b30], R0 ;  /* 0x001b300001007387 */ /* 0x0003e80000100800 */
[----:B------:R-:W-:Y:S01]  /*1fad0*/  STL [R1+0x1b44], R148 ;  /* 0x001b449401007387 */ /* 0x000fe20000100800 */
[----:B-1----:R-:W-:-:S05]  /*1fae0*/  IMAD.MOV.U32 R0, RZ, RZ, R155 ;  /* 0x000000ffff007224 */ /* 0x002fca00078e009b */
[----:B------:R1:W-:Y:S04]  /*1faf0*/  STL [R1+0x1b38], R0 ;  /* 0x001b380001007387 */ /* 0x0003e80000100800 */
[----:B------:R-:W-:Y:S01]  /*1fb00*/  STL [R1+0x1b4c], R136 ;  /* 0x001b4c8801007387 */ /* 0x000fe20000100800 */
[----:B-1----:R-:W-:-:S05]  /*1fb10*/  IMAD.MOV.U32 R0, RZ, RZ, R149 ;  /* 0x000000ffff007224 */ /* 0x002fca00078e0095 */
        /* <DEDUP_REMOVED lines=8> */
[----:B------:R1:W-:Y:S04]  /*1fba0*/  STL [R1+0x1b50], R0 ;  /* 0x001b500001007387 */ /* 0x0003e80000100800 */
[----:B------:R-:W-:Y:S01]  /*1fbb0*/  STL [R1+0x1b5c], R150 ;  /* 0x001b5c9601007387 */ /* 0x000fe20000100800 */
[----:B-1----:R-:W-:-:S05]  /*1fbc0*/  IMAD.MOV.U32 R0, RZ, RZ, R151 ;  /* 0x000000ffff007224 */ /* 0x002fca00078e0097 */
[----:B------:R1:W-:Y:S04]  /*1fbd0*/  STL [R1+0x1b58], R0 ;  /* 0x001b580001007387 */ /* 0x0003e80000100800 */
[----:B------:R1:W-:Y:S02]  /*1fbe0*/  STL [R1+0x1b64], R134 ;  /* 0x001b648601007387 */ /* 0x0003e40000100800 */
[----:B-1----:R-:W-:Y:S02]  /*1fbf0*/  IMAD.MOV.U32 R0, RZ, RZ, R135 ;  /* 0x000000ffff007224 */ /* 0x002fe400078e0087 */
        /* <DEDUP_REMOVED lines=10> */
[----:B------:R3:W-:Y:S01]  /*1fca0*/  STL [R1+0x1b7c], R144 ;  /* 0x001b7c9001007387 */ /* 0x0007e20000100800 */
[----:B-1----:R-:W-:-:S05]  /*1fcb0*/  IMAD.MOV.U32 R0, RZ, RZ, R145 ;  /* 0x000000ffff007224 */ /* 0x002fca00078e0091 */
[----:B------:R1:W-:Y:S04]  /*1fcc0*/  STL [R1+0x1b78], R0 ;  /* 0x001b780001007387 */ /* 0x0003e80000100800 */
[----:B---3--:R3:W-:Y:S04]  /*1fcd0*/  STL [R1+0x1b84], R142 ;  /* 0x001b848e01007387 */ /* 0x0087e80000100800 */
[----:B------:R-:W2:Y:S01]  /*1fce0*/  LDL.LU.64 R144, [R1+0x15c0] ;  /* 0x0015c00001907983 */ /* 0x000ea20000300a00 */
[----:B-1----:R-:W-:Y:S02]  /*1fcf0*/  IMAD.MOV.U32 R0, RZ, RZ, R143 ;  /* 0x000000ffff007224 */ /* 0x002fe400078e008f */
[----:B------:R-:W-:-:S03]  /*1fd00*/  IMAD.MOV.U32 R150, RZ, RZ, R140 ;  /* 0x000000ffff967224 */ /* 0x000fc600078e008c */
[----:B------:R1:W-:Y:S01]  /*1fd10*/  STL [R1+0x1b80], R0 ;  /* 0x001b800001007387 */ /* 0x0003e20000100800 */
[----:B------:R-:W-:-:S03]  /*1fd20*/  IMAD.MOV.U32 R151, RZ, RZ, R141 ;  /* 0x000000ffff977224 */ /* 0x000fc600078e008d */
[----:B------:R-:W-:Y:S04]  /*1fd30*/  STL [R1+0x1b8c], R104 ;  /* 0x001b8c6801007387 */ /* 0x000fe80000100800 */
[----:B------:R-:W-:Y:S04]  /*1fd40*/  STL [R1+0x1b88], R105 ;  /* 0x001b886901007387 */ /* 0x000fe80000100800 */
[----:B------:R-:W2:Y:S04]  /*1fd50*/  LDL.LU.64 R140, [R1+0x15b8] ;  /* 0x0015b800018c7983 */ /* 0x000ea80000300a00 */
[----:B------:R-:W-:Y:S04]  /*1fd60*/  STL [R1+0x1b94], R106 ;  /* 0x001b946a01007387 */ /* 0x000fe80000100800 */
[----:B------:R-:W-:Y:S04]  /*1fd70*/  STL [R1+0x1b90], R107 ;  /* 0x001b906b01007387 */ /* 0x000fe80000100800 */
[----:B---3--:R-:W3:Y:S01]  /*1fd80*/  LDL.LU.64 R142, [R1+0x15b0] ;  /* 0x0015b000018e7983 */ /* 0x008ee20000300a00 */
[----:B-1----:R-:W-:-:S03]  /*1fd90*/  IMAD.MOV.U32 R0, RZ, RZ, R149 ;  /* 0x000000ffff007224 */ /* 0x002fc600078e0095 */
[----:B------:R-:W-:Y:S04]  /*1fda0*/  STL [R1+0x1b9c], R148 ;  /* 0x001b9c9401007387 */ /* 0x000fe80000100800 */
[----:B------:R1:W-:Y:S04]  /*1fdb0*/  STL [R1+0x1b98], R0 ;  /* 0x001b980001007387 */ /* 0x0003e80000100800 */
[----:B------:R1:W-:Y:S02]  /*1fdc0*/  STL [R1+0x1ba4], R136 ;  /* 0x001ba48801007387 */ /* 0x0003e40000100800 */
[----:B-1----:R-:W-:-:S02]  /*1fdd0*/  IMAD.MOV.U32 R0, RZ, RZ, R137 ;  /* 0x000000ffff007224 */ /* 0x002fc400078e0089 */
[----:B------:R-:W3:Y:S04]  /*1fde0*/  LDL.LU.64 R136, [R1+0x15a0] ;  /* 0x0015a00001887983 */ /* 0x000ee80000300a00 */
        /* <DEDUP_REMOVED lines=21> */
[----:B------:R1:W-:Y:S02]  /*1ff40*/  STL [R1+0x1bd4], R150 ;  /* 0x001bd49601007387 */ /* 0x0003e40000100800 */
[----:B-1----:R-:W-:-:S02]  /*1ff50*/  IMAD.MOV.U32 R0, RZ, RZ, R151 ;  /* 0x000000ffff007224 */ /* 0x002fc400078e0097 */
[----:B------:R-:W2:Y:S04]  /*1ff60*/  LDL.LU.64 R150, [R1+0x1568] ;  /* 0x0015680001967983 */ /* 0x000ea80000300a00 */
        /* <DEDUP_REMOVED lines=22> */
[----:B-1----:R-:W-:-:S02]  /*200d0*/  MOV R0, R139 ;  /* 0x0000008b00007202 */ /* 0x002fc40000000f00 */
        /* <DEDUP_REMOVED lines=103> */
[----:B-1----:R-:W-:-:S03]  /*20750*/  MOV R0, R129 ;  /* 0x0000008100007202 */ /* 0x002fc60000000f00 */
        /* <DEDUP_REMOVED lines=94> */
[----:B------:R-:W-:Y:S04]  /*20d40*/  STL [R1+0x1d94], R144 ;  /* 0x001d949001007387 */ /* 0x000fe80000100800 */
[----:B------:R-:W2:Y:S01]  /*20d50*/  LDL.LU.64 R150, [R1+0xf38] ;  /* 0x000f380001967983 */ /* 0x000ea20000300a00 */
[----:B-1----:R-:W-:-:S05]  /*20d60*/  IMAD.MOV.U32 R0, RZ, RZ, R145 ;  /* 0x000000ffff007224 */ /* 0x002fca00078e0091 */
[----:B------:R1:W-:Y:S04]  /*20d70*/  STL [R1+0x1d90], R0 ;  /* 0x001d900001007387 */ /* 0x0003e80000100800 */
[----:B------:R3:W-:Y:S01]  /*20d80*/  STL [R1+0x1d9c], R140 ;  /* 0x001d9c8c01007387 */ /* 0x0007e20000100800 */
[----:B-1----:R-:W-:-:S03]  /*20d90*/  IMAD.MOV.U32 R0, RZ, RZ, R141 ;  /* 0x000000ffff007224 */ /* 0x002fc600078e008d */
[----:B---3--:R-:W3:Y:S04]  /*20da0*/  LDL.LU.64 R140, [R1+0xf30] ;  /* 0x000f3000018c7983 */ /* 0x008ee80000300a00 */
        /* <DEDUP_REMOVED lines=27> */
[----:B------:R-:W4:Y:S04]  /*20f60*/  LDL.LU.64 R144, [R1+0xeb8] ;  /* 0x000eb80001907983 */ /* 0x000f280000300a00 */
[----:B------:R2:W-:Y:S02]  /*20f70*/  STL [R1+0x1dd0], R0 ;  /* 0x001dd00001007387 */ /* 0x0005e40000100800 */
[----:B--2---:R-:W-:-:S02]  /*20f80*/  IMAD.MOV.U32 R0, RZ, RZ, R129 ;  /* 0x000000ffff007224 */ /* 0x004fc400078e0081 */
[----:B------:R1:W-:Y:S04]  /*20f90*/  STL [R1+0x1ddc], R128 ;  /* 0x001ddc8001007387 */ /* 0x0003e80000100800 */
[----:B------:R-:W2:Y:S04]  /*20fa0*/  LDL.LU.64 R146, [R1+0xeb0] ;  /* 0x000eb00001927983 */ /* 0x000ea80000300a00 */
[----:B------:R1:W-:Y:S04]  /*20fb0*/  STL [R1+0x1dd8], R0 ;  /* 0x001dd80001007387 */ /* 0x0003e80000100800 */
[----:B------:R-:W-:Y:S04]  /*20fc0*/  STL [R1+0x1de4], R148 ;  /* 0x001de49401007387 */ /* 0x000fe80000100800 */
[----:B-1----:R-:W2:Y:S01]  /*20fd0*/  LDL.LU.64 R128, [R1+0xe98] ;  /* 0x000e980001807983 */ /* 0x002ea20000300a00 */
[----:B------:R-:W-:-:S03]  /*20fe0*/  IMAD.MOV.U32 R0, RZ, RZ, R149 ;  /* 0x000000ffff007224 */ /* 0x000fc600078e0095 */
[----:B------:R-:W-:Y:S04]  /*20ff0*/  STL [R1+0x1dec], R150 ;  /* 0x001dec9601007387 */ /* 0x000fe80000100800 */
        /* <DEDUP_REMOVED lines=35> */
[----:B------:R2:W-:Y:S02]  /*21230*/  STL [R1+0x1e28], R0 ;  /* 0x001e280001007387 */ /* 0x0005e40000100800 */
[----:B--2---:R-:W-:Y:S02]  /*21240*/  IMAD.MOV.U32 R0, RZ, RZ, R147 ;  /* 0x000000ffff007224 */ /* 0x004fe400078e0093 */
[----:B------:R1:W-:Y:S04]  /*21250*/  STL [R1+0x1e34], R146 ;  /* 0x001e349201007387 */ /* 0x0003e80000100800 */
[----:B------:R-:W-:Y:S04]  /*21260*/  STL [R1+0x1e3c], R128 ;  /* 0x001e3c8001007387 */ /* 0x000fe80000100800 */
[----:B------:R2:W-:Y:S04]  /*21270*/  STL [R1+0x1e30], R0 ;  /* 0x001e300001007387 */ /* 0x0005e80000100800 */
[----:B-1----:R-:W4:Y:S01]  /*21280*/  LDL.LU.64 R146, [R1+0xe18] ;  /* 0x000e180001927983 */ /* 0x002f220000300a00 */
[----:B--2---:R-:W-:-:S03]  /*21290*/  IMAD.MOV.U32 R0, RZ, RZ, R129 ;  /* 0x000000ffff007224 */ /* 0x004fc600078e0081 */
[----:B------:R-:W2:Y:S04]  /*212a0*/  LDL.LU.64 R128, [R1+0xe10] ;  /* 0x000e100001807983 */ /* 0x000ea80000300a00 */
[----:B------:R1:W-:Y:S04]  /*212b0*/  STL [R1+0x1e38], R0 ;  /* 0x001e380001007387 */ /* 0x0003e80000100800 */
[----:B------:R-:W-:Y:S04]  /*212c0*/  STL [R1+0x1e44], R150 ;  /* 0x001e449601007387 */ /* 0x000fe80000100800 */
[----:B------:R-:W2:Y:S01]  /*212d0*/  LDL.LU.64 R148, [R1+0xdd8] ;  /* 0x000dd80001947983 */ /* 0x000ea20000300a00 */
[----:B-1----:R-:W-:-:S05]  /*212e0*/  IMAD.MOV.U32 R0, RZ, RZ, R151 ;  /* 0x000000ffff007224 */ /* 0x002fca00078e0097 */
        /* <DEDUP_REMOVED lines=13> */
[----:B------:R1:W-:Y:S04]  /*213c0*/  STL [R1+0x1e64], R136 ;  /* 0x001e648801007387 */ /* 0x0003e80000100800 */
[----:B------:R-:W3:Y:S01]  /*213d0*/  LDL.LU.64 R150, [R1+0xd88] ;  /* 0x000d880001967983 */ /* 0x000ee20000300a00 */
[----:B-1----:R-:W-:-:S03]  /*213e0*/  IMAD.MOV.U32 R0, RZ, RZ, R137 ;  /* 0x000000ffff007224 */ /* 0x002fc600078e0089 */
[----:B------:R-:W-:Y:S04]  /*213f0*/  STL [R1+0x1e6c], R138 ;  /* 0x001e6c8a01007387 */ /* 0x000fe80000100800 */
[----:B------:R1:W-:Y:S04]  /*21400*/  STL [R1+0x1e60], R0 ;  /* 0x001e600001007387 */ /* 0x0003e80000100800 */
[----:B------:R-:W3:Y:S01]  /*21410*/  LDL.LU.64 R136, [R1+0xd80] ;  /* 0x000d800001887983 */ /* 0x000ee20000300a00 */
[----:B-1----:R-:W-:-:S03]  /*21420*/  IMAD.MOV.U32 R0, RZ, RZ, R139 ;  /* 0x000000ffff007224 */ /* 0x002fc600078e008b */
[----:B------:R-:W-:Y:S04]  /*21430*/  STL [R1+0x1e74], R132 ;  /* 0x001e748401007387 */ /* 0x000fe80000100800 */
[----:B------:R1:W-:Y:S04]  /*21440*/  STL [R1+0x1e68], R0 ;  /* 0x001e680001007387 */ /* 0x0003e80000100800 */
[----:B------:R-:W3:Y:S01]  /*21450*/  LDL.LU.64 R138, [R1+0xd48] ;  /* 0x000d4800018a7983 */ /* 0x000ee20000300a00 */
[----:B-1----:R-:W-:-:S03]  /*21460*/  MOV R0, R133 ;  /* 0x0000008500007202 */ /* 0x002fc60000000f00 */
[----:B------:R-:W-:Y:S04]  /*21470*/  STL [R1+0x1e7c], R134 ;  /* 0x001e7c8601007387 */ /* 0x000fe80000100800 */
[----:B------:R1:W-:Y:S04]  /*21480*/  STL [R1+0x1e70], R0 ;  /* 0x001e700001007387 */ /* 0x0003e80000100800 */
[----:B------:R-:W3:Y:S01]  /*21490*/  LDL.LU.64 R132, [R1+0xd40] ;  /* 0x000d400001847983 */ /* 0x000ee20000300a00 */
[----:B-1----:R-:W-:-:S03]  /*214a0*/  IMAD.MOV.U32 R0, RZ, RZ, R135 ;  /* 0x000000ffff007224 */ /* 0x002fc600078e0087 */
[----:B----4-:R-:W-:Y:S04]  /*214b0*/  STL [R1+0x1e84], R144 ;  /* 0x001e849001007387 */ /* 0x010fe80000100800 */
[----:B------:R1:W-:Y:S04]  /*214c0*/  STL [R1+0x1e78], R0 ;  /* 0x001e780001007387 */ /* 0x0003e80000100800 */
[----:B------:R-:W4:Y:S01]  /*214d0*/  LDL.LU.64 R134, [R1+0xd38] ;  /* 0x000d380001867983 */ /* 0x000f220000300a00 */
[----:B-1----:R-:W-:-:S03]  /*214e0*/  IMAD.MOV.U32 R0, RZ, RZ, R145 ;  /* 0x000000ffff007224 */ /* 0x002fc600078e0091 */
[----:B------:R-:W4:Y:S04]  /*214f0*/  LDL.LU.64 R144, [R1+0xd30] ;  /* 0x000d300001907983 */ /* 0x000f280000300a00 */
[----:B------:R1:W-:Y:S02]  /*21500*/  STL [R1+0x1e80], R0 ;  /* 0x001e800001007387 */ /* 0x0003e40000100800 */
[----:B-1----:R-:W-:Y:S02]  /*21510*/  IMAD.MOV.U32 R0, RZ, RZ, R147 ;  /* 0x000000ffff007224 */ /* 0x002fe400078e0093 */
[----:B------:R1:W-:Y:S04]  /*21520*/  STL [R1+0x1e8c], R146 ;  /* 0x001e8c9201007387 */ /* 0x0003e80000100800 */
[----:B--2---:R-:W-:Y:S04]  /*21530*/  STL [R1+0x1e94], R128 ;  /* 0x001e948001007387 */ /* 0x004fe80000100800 */
[----:B------:R2:W-:Y:S04]  /*21540*/  STL [R1+0x1e88], R0 ;  /* 0x001e880001007387 */ /* 0x0005e80000100800 */
[----:B-1----:R-:W4:Y:S01]  /*21550*/  LDL.LU.64 R146, [R1+0xd28] ;  /* 0x000d280001927983 */ /* 0x002f220000300a00 */
[----:B--2---:R-:W-:-:S03]  /*21560*/  IMAD.MOV.U32 R0, RZ, RZ, R129 ;  /* 0x000000ffff007224 */ /* 0x004fc600078e0081 */
[----:B------:R-:W-:Y:S04]  /*21570*/  STL [R1+0x1e9c], R148 ;  /* 0x001e9c9401007387 */ /* 0x000fe80000100800 */
[----:B------:R1:W-:Y:S04]  /*21580*/  STL [R1+0x1e90], R0 ;  /* 0x001e900001007387 */ /* 0x0003e80000100800 */
[----:B------:R-:W2:Y:S01]  /*21590*/  LDL.LU.64 R128, [R1+0xd20] ;  /* 0x000d200001807983 */ /* 0x000ea20000300a00 */
[----:B-1----:R-:W-:-:S03]  /*215a0*/  IMAD.MOV.U32 R0, RZ, RZ, R149 ;  /* 0x000000ffff007224 */ /* 0x002fc600078e0095 */
[----:B---3--:R-:W-:Y:S04]  /*215b0*/  STL [R1+0x1ea4], R140 ;  /* 0x001ea48c01007387 */ /* 0x008fe80000100800 */
[----:B------:R1:W-:Y:S02]  /*215c0*/  STL [R1+0x1e98], R0 ;  /* 0x001e980001007387 */ /* 0x0003e40000100800 */
[----:B-1----:R-:W-:Y:S02]  /*215d0*/  IMAD.MOV.U32 R0, RZ, RZ, R141 ;  /* 0x000000ffff007224 */ /* 0x002fe400078e008d */
        /* <DEDUP_REMOVED lines=26> */
[----:B------:R1:W-:Y:S04]  /*21780*/  STL [R1+0x1edc], R134 ;  /* 0x001edc8601007387 */ /* 0x0003e80000100800 */
[----:B------:R-:W-:Y:S04]  /*21790*/  STL [R1+0x1ee4], R144 ;  /* 0x001ee49001007387 */ /* 0x000fe80000100800 */
[----:B------:R4:W-:Y:S04]  /*217a0*/  STL [R1+0x1ed8], R0 ;  /* 0x001ed80001007387 */ /* 0x0009e80000100800 */
[----:B-1----:R-:W3:Y:S04]  /*217b0*/  LDL.LU.64 R134, [R1+0xbc8] ;  /* 0x000bc80001867983 */ /* 0x002ee80000300a00 */
[----:B------:R-:W3:Y:S01]  /*217c0*/  LDL.LU.64 R152, [R1+0xbc0] ;  /* 0x000bc00001987983 */ /* 0x000ee20000300a00 */
[----:B----4-:R-:W-:-:S05]  /*217d0*/  IMAD.MOV.U32 R0, RZ, RZ, R145 ;  /* 0x000000ffff007224 */ /* 0x010fca00078e0091 */
[----:B------:R1:W-:Y:S04]  /*217e0*/  STL [R1+0x1ee0], R0 ;  /* 0x001ee00001007387 */ /* 0x0003e80000100800 */
[----:B------:R-:W-:Y:S01]  /*217f0*/  STL [R1+0x1eec], R146 ;  /* 0x001eec9201007387 */ /* 0x000fe20000100800 */
[----:B-1----:R-:W-:-:S03]  /*21800*/  IMAD.MOV.U32 R0, RZ, RZ, R147 ;  /* 0x000000ffff007224 */ /* 0x002fc600078e0093 */
[----:B------:R-:W4:Y:S04]  /*21810*/  LDL.LU.64 R154, [R1+0xbb8] ;  /* 0x000bb800019a7983 */ /* 0x000f280000300a00 */
[----:B------:R1:W-:Y:S04]  /*21820*/  STL [R1+0x1ee8], R0 ;  /* 0x001ee80001007387 */ /* 0x0003e80000100800 */
[----:B--2---:R2:W-:Y:S04]  /*21830*/  STL [R1+0x1ef4], R128 ;  /* 0x001ef48001007387 */ /* 0x0045e80000100800 */
[----:B------:R-:W4:Y:S01]  /*21840*/  LDL.LU.64 R148, [R1+0xbb0] ;  /* 0x000bb00001947983 */ /* 0x000f220000300a00 */
[----:B-1----:R-:W-:-:S03]  /*21850*/  IMAD.MOV.U32 R0, RZ, RZ, R129 ;  /* 0x000000ffff007224 */ /* 0x002fc600078e0081 */
[----:B--2---:R-:W2:Y:S04]  /*21860*/  LDL.LU.64 R128, [R1+0xba8] ;  /* 0x000ba80001807983 */ /* 0x004ea80000300a00 */
[----:B------:R3:W-:Y:S02]  /*21870*/  STL [R1+0x1ef0], R0 ;  /* 0x001ef00001007387 */ /* 0x0007e40000100800 */
[----:B---3--:R-:W-:Y:S02]  /*21880*/  IMAD.MOV.U32 R0, RZ, RZ, R141 ;  /* 0x000000ffff007224 */ /* 0x008fe400078e008d */
[----:B------:R-:W-:Y:S04]  /*21890*/  STL [R1+0x1efc], R140 ;  /* 0x001efc8c01007387 */ /* 0x000fe80000100800 */
[----:B------:R-:W3:Y:S04]  /*218a0*/  LDL.LU.64 R150, [R1+0xba0] ;  /* 0x000ba00001967983 */ /* 0x000ee80000300a00 */
[----:B------:R1:W-:Y:S02]  /*218b0*/  STL [R1+0x1ef8], R0 ;  /* 0x001ef80001007387 */ /* 0x0003e40000100800 */
[----:B-1----:R-:W-:-:S02]  /*218c0*/  IMAD.MOV.U32 R0, RZ, RZ, R143 ;  /* 0x000000ffff007224 */ /* 0x002fc400078e008f */
[----:B------:R-:W-:Y:S04]  /*218d0*/  STL [R1+0x1f04], R142 ;  /* 0x001f048e01007387 */ /* 0x000fe80000100800 */
[----:B------:R-:W3:Y:S04]  /*218e0*/  LDL.LU.64 R144, [R1+0xb98] ;  /* 0x000b980001907983 */ /* 0x000ee80000300a00 */
[----:B------:R-:W3:Y:S04]  /*218f0*/  LDL.LU.64 R146, [R1+0xb90] ;  /* 0x000b900001927983 */ /* 0x000ee80000300a00 */
[----:B------:R1:W-:Y:S02]  /*21900*/  STL [R1+0x1f00], R0 ;  /* 0x001f000001007387 */ /* 0x0003e40000100800 */
[----:B-1----:R-:W-:-:S02]  /*21910*/  IMAD.MOV.U32 R0, RZ, RZ, R131 ;  /* 0x000000ffff007224 */ /* 0x002fc400078e0083 */
[----:B------:R1:W-:Y:S04]  /*21920*/  STL [R1+0x1f0c], R130 ;  /* 0x001f0c8201007387 */ /* 0x0003e80000100800 */
[----:B------:R-:W3:Y:S04]  /*21930*/  LDL.LU.64 R140, [R1+0xb88] ;  /* 0x000b8800018c7983 */ /* 0x000ee80000300a00 */
[----:B-1----:R-:W3:Y:S04]  /*21940*/  LDL.LU.64 R130, [R1+0xb80] ;  /* 0x000b800001827983 */ /* 0x002ee80000300a00 */
[----:B------:R1:W-:Y:S02]  /*21950*/  STL [R1+0x1f08], R0 ;  /* 0x001f080001007387 */ /* 0x0003e40000100800 */
[----:B-1----:R-:W-:-:S02]  /*21960*/  IMAD.MOV.U32 R0, RZ, RZ, R137 ;  /* 0x000000ffff007224 */ /* 0x002fc400078e0089 */
[----:B------:R-:W-:Y:S04]  /*21970*/  STL [R1+0x1f14], R136 ;  /* 0x001f148801007387 */ /* 0x000fe80000100800 */
[----:B------:R-:W3:Y:S04]  /*21980*/  LDL.LU.64 R142, [R1+0xb78] ;  /* 0x000b7800018e7983 */ /* 0x000ee80000300a00 */
[----:B------:R1:W-:Y:S02]  /*21990*/  STL [R1+0x1f10], R0 ;  /* 0x001f100001007387 */ /* 0x0003e40000100800 */
[----:B-1----:R-:W-:-:S02]  /*219a0*/  IMAD.MOV.U32 R0, RZ, RZ, R139 ;  /* 0x000000ffff007224 */ /* 0x002fc400078e008b */
[----:B------:R1:W-:Y:S04]  /*219b0*/  STL [R1+0x1f1c], R138 ;  /* 0x001f1c8a01007387 */ /* 0x0003e80000100800 */
[----:B------:R-:W3:Y:S04]  /*219c0*/  LDL.LU.64 R136, [R1+0xb70] ;  /* 0x000b700001887983 */ /* 0x000ee80000300a00 */
[----:B------:R-:W-:Y:S04]  /*219d0*/  STL [R1+0x1f24], R132 ;  /* 0x001f248401007387 */ /* 0x000fe80000100800 */
[----:B------:R1:W-:Y:S04]  /*219e0*/  STL [R1+0x1f18], R0 ;  /* 0x001f180001007387 */ /* 0x0003e80000100800 */
[----:B-1----:R-:W3:Y:S01]  /*219f0*/  LDL.LU.64 R138, [R1+0xb68] ;  /* 0x000b6800018a7983 */ /* 0x002ee20000300a00 */
[----:B------:R-:W-:-:S03]  /*21a00*/  IMAD.MOV.U32 R0, RZ, RZ, R133 ;  /* 0x000000ffff007224 */ /* 0x000fc600078e0085 */
[----:B------:R-:W3:Y:S04]  /*21a10*/  LDL.LU.64 R132, [R1+0xb60] ;  /* 0x000b600001847983 */ /* 0x000ee80000300a00 */
[----:B------:R1:W-:Y:S02]  /*21a20*/  STL [R1+0x1f20], R0 ;  /* 0x001f200001007387 */ /* 0x0003e40000100800 */
[----:B-1----:R-:W-:Y:S02]  /*21a30*/  IMAD.MOV.U32 R0, RZ, RZ, R135 ;  /* 0x000000ffff007224 */ /* 0x002fe400078e0087 */
[----:B------:R1:W-:Y:S04]  /*21a40*/  STL [R1+0x1f2c], R134 ;  /* 0x001f2c8601007387 */ /* 0x0003e80000100800 */
[----:B------:R-:W-:Y:S04]  /*21a50*/  STL [R1+0x1f34], R152 ;  /* 0x001f349801007387 */ /* 0x000fe80000100800 */
[----:B------:R1:W-:Y:S04]  /*21a60*/  STL [R1+0x1f28], R0 ;  /* 0x001f280001007387 */ /* 0x0003e80000100800 */
[----:B-1----:R-:W3:Y:S01]  /*21a70*/  LDL.LU.64 R134, [R1+0xb58] ;  /* 0x000b580001867983 */ /* 0x002ee20000300a00 */
[----:B------:R-:W-:-:S03]  /*21a80*/  IMAD.MOV.U32 R0, RZ, RZ, R153 ;  /* 0x000000ffff007224 */ /* 0x000fc600078e0099 */
[----:B----4-:R-:W-:Y:S04]  /*21a90*/  STL [R1+0x1f3c], R154 ;  /* 0x001f3c9a01007387 */ /* 0x010fe80000100800 */
[----:B------:R1:W-:Y:S02]  /*21aa0*/  STL [R1+0x1f30], R0 ;  /* 0x001f300001007387 */ /* 0x0003e40000100800 */
[----:B-1----:R-:W-:Y:S02]  /*21ab0*/  IMAD.MOV.U32 R0, RZ, RZ, R155 ;  /* 0x000000ffff007224 */ /* 0x002fe400078e009b */
[----:B------:R-:W-:Y:S04]  /*21ac0*/  STL [R1+0x1f44], R148 ;  /* 0x001f449401007387 */ /* 0x000fe80000100800 */
[----:B------:R1:W-:Y:S04]  /*21ad0*/  STL [R1+0x1f38], R0 ;  /* 0x001f380001007387 */ /* 0x0003e80000100800 */
[----:B--2---:R-:W-:Y:S01]  /*21ae0*/  STL [R1+0x1f4c], R128 ;  /* 0x001f4c8001007387 */ /* 0x004fe20000100800 */
[----:B-1----:R-:W-:-:S05]  /*21af0*/  MOV R0, R149 ;  /* 0x0000009500007202 */ /* 0x002fca0000000f00 */
[----:B------:R1:W-:Y:S02]  /*21b00*/  STL [R1+0x1f40], R0 ;  /* 0x001f400001007387 */ /* 0x0003e40000100800 */
[----:B-1----:R-:W-:Y:S02]  /*21b10*/  IMAD.MOV.U32 R0, RZ, RZ, R129 ;  /* 0x000000ffff007224 */ /* 0x002fe400078e0081 */
[----:B------:R-:W2:Y:S04]  /*21b20*/  LDL.LU.64 R128, [R1+0xb50] ;  /* 0x000b500001807983 */ /* 0x000ea80000300a00 */
[----:B------:R1:W-:Y:S04]  /*21b30*/  STL [R1+0x1f48], R0 ;  /* 0x001f480001007387 */ /* 0x0003e80000100800 */
[----:B---3--:R-:W-:Y:S01]  /*21b40*/  STL [R1+0x1f54], R150 ;  /* 0x001f549601007387 */ /* 0x008fe20000100800 */
[----:B-1----:R-:W-:-:S03]  /*21b50*/  IMAD.MOV.U32 R0, RZ, RZ, R151 ;  /* 0x000000ffff007224 */ /* 0x002fc600078e0097 */
[----:B------:R-:W-:Y:S04]  /*21b60*/  STL [R1+0x1f5c], R144 ;  /* 0x001f5c9001007387 */ /* 0x000fe80000100800 */
[----:B------:R1:W-:Y:S04]  /*21b70*/  STL [R1+0x1f50], R0 ;  /* 0x001f500001007387 */ /* 0x0003e80000100800 */
[----:B------:R-:W-:Y:S01]  /*21b80*/  STL [R1+0x1f64], R146 ;  /* 0x001f649201007387 */ /* 0x000fe20000100800 */
[----:B-1----:R-:W-:-:S05]  /*21b90*/  IMAD.MOV.U32 R0, RZ, RZ, R145 ;  /* 0x000000ffff007224 */ /* 0x002fca00078e0091 */
[----:B------:R1:W-:Y:S04]  /*21ba0*/  STL [R1+0x1f58], R0 ;  /* 0x001f580001007387 */ /* 0x0003e80000100800 */
[----:B------:R-:W-:Y:S01]  /*21bb0*/  STL [R1+0x1f6c], R140 ;  /* 0x001f6c8c01007387 */ /* 0x000fe20000100800 */
[----:B-1----:R-:W-:-:S05]  /*21bc0*/  IMAD.MOV.U32 R0, RZ, RZ, R147 ;  /* 0x000000ffff007224 */ /* 0x002fca00078e0093 */
[----:B------:R1:W-:Y:S04]  /*21bd0*/  STL [R1+0x1f60], R0 ;  /* 0x001f600001007387 */ /* 0x0003e80000100800 */
[----:B------:R3:W-:Y:S01]  /*21be0*/  STL [R1+0x1f74], R130 ;  /* 0x001f748201007387 */ /* 0x0007e20000100800 */
[----:B-1----:R-:W-:-:S05]  /*21bf0*/  IMAD.MOV.U32 R0, RZ, RZ, R141 ;  /* 0x000000ffff007224 */ /* 0x002fca00078e008d */
[----:B------:R1:W-:Y:S04]  /*21c00*/  STL [R1+0x1f68], R0 ;  /* 0x001f680001007387 */ /* 0x0003e80000100800 */
[----:B---3--:R-:W3:Y:S01]  /*21c10*/  S2R R130, SR_TID.X ;  /* 0x0000000000827919 */ /* 0x008ee20000002100 */
[----:B-1----:R-:W-:-:S05]  /*21c20*/  IMAD.MOV.U32 R0, RZ, RZ, R131 ;  /* 0x000000ffff007224 */ /* 0x002fca00078e0083 */
[----:B------:R1:W-:Y:S04]  /*21c30*/  STL [R1+0x1f70], R0 ;  /* 0x001f700001007387 */ /* 0x0003e80000100800 */
[----:B------:R-:W-:Y:S01]  /*21c40*/  STL [R1+0x1f7c], R142 ;  /* 0x001f7c8e01007387 */ /* 0x000fe20000100800 */
[----:B-1----:R-:W-:Y:S02]  /*21c50*/  IMAD.MOV.U32 R0, RZ, RZ, R143 ;  /* 0x000000ffff007224 */ /* 0x002fe400078e008f */
[----:B------:R-:W-:Y:S01]  /*21c60*/  IMAD.MOV.U32 R2, RZ, RZ, R137 ;  /* 0x000000ffff027224 */ /* 0x000fe200078e0089 */
[----:B------:R-:W-:Y:S04]  /*21c70*/  STL [R1+0x1f84], R136 ;  /* 0x001f848801007387 */ /* 0x000fe80000100800 */
[----:B------:R-:W-:Y:S01]  /*21c80*/  STL [R1+0x1f78], R0 ;  /* 0x001f780001007387 */ /* 0x000fe20000100800 */
[----:B---3--:R-:W-:-:S03]  /*21c90*/  LOP3.LUT R5, R130, 0x3, RZ, 0xc0, !PT ;  /* 0x0000000382057812 */ /* 0x008fc600078ec0ff */
[----:B------:R-:W-:Y:S04]  /*21ca0*/  STL [R1+0x1f8c], R138 ;  /* 0x001f8c8a01007387 */ /* 0x000fe80000100800 */
[----:B------:R1:W-:Y:S01]  /*21cb0*/  STL [R1+0x1f80], R2 ;  /* 0x001f800201007387 */ /* 0x0003e20000100800 */
[----:B------:R-:W-:-:S03]  /*21cc0*/  IMAD.MOV.U32 R4, RZ, RZ, R133 ;  /* 0x000000ffff047224 */ /* 0x000fc600078e0085 */
[----:B------:R-:W-:Y:S01]  /*21cd0*/  STL [R1+0x1f94], R132 ;  /* 0x001f948401007387 */ /* 0x000fe20000100800 */
[----:B-1----:R-:W-:-:S05]  /*21ce0*/  IMAD.MOV.U32 R2, RZ, RZ, R139 ;  /* 0x000000ffff027224 */ /* 0x002fca00078e008b */
[----:B------:R-:W-:Y:S04]  /*21cf0*/  STL [R1+0x1f88], R2 ;  /* 0x001f880201007387 */ /* 0x000fe80000100800 */
[----:B------:R-:W-:Y:S04]  /*21d00*/  STL [R1+0x1f9c], R134 ;  /* 0x001f9c8601007387 */ /* 0x000fe80000100800 */
[----:B------:R1:W-:Y:S02]  /*21d10*/  STL [R1+0x1f90], R4 ;  /* 0x001f900401007387 */ /* 0x0003e40000100800 */
[----:B-1----:R-:W-:-:S05]  /*21d20*/  IMAD.MOV.U32 R4, RZ, RZ, R135 ;  /* 0x000000ffff047224 */ /* 0x002fca00078e0087 */
[----:B------:R1:W-:Y:S02]  /*21d30*/  STL [R1+0x1f98], R4 ;  /* 0x001f980401007387 */ /* 0x0003e40000100800 */
[----:B-1----:R-:W-:-:S05]  /*21d40*/  LOP3.LUT R4, R130, 0x1c, RZ, 0xc0, !PT ;  /* 0x0000001c82047812 */ /* 0x002fca00078ec0ff */
[----:B------:R-:W-:Y:S02]  /*21d50*/  IMAD R105, R5, 0x220, R4 ;  /* 0x0000022005697824 */ /* 0x000fe400078e0204 */
[----:B--2---:R-:W-:Y:S01]  /*21d60*/  IMAD.MOV.U32 R6, RZ, RZ, R129 ;  /* 0x000000ffff067224 */ /* 0x004fe200078e0081 */
[----:B------:R-:W-:Y:S04]  /*21d70*/  STL [R1+0x1fa4], R128 ;  /* 0x001fa48001007387 */ /* 0x000fe80000100800 */
[----:B------:R1:W-:Y:S04]  /*21d80*/  STL [R1+0x1fa0], R6 ;  /* 0x001fa00601007387 */ /* 0x0003e80000100800 */
[----:B-1----:R-:W2:Y:S04]  /*21d90*/  LDL.LU.64 R6, [R1+0x1650] ;  /* 0x0016500001067983 */ /* 0x002ea80000300a00 */
[----:B------:R-:W3:Y:S01]  /*21da0*/  LDL.LU.64 R4, [R1+0x1648] ;  /* 0x0016480001047983 */ /* 0x000ee20000300a00 */
[C---:B------:R-:W-:Y:S01]  /*21db0*/  LOP3.LUT R0, R130.reuse, 0x7, RZ, 0xc0, !PT ;  /* 0x0000000782007812 */ /* 0x040fe200078ec0ff */
[----:B------:R-:W-:-:S04]  /*21dc0*/  IMAD.SHL.U32 R2, R130, 0x2, RZ ;  /* 0x0000000282027824 */ /* 0x000fc800078e00ff */
[----:B------:R-:W-:-:S05]  /*21dd0*/  IMAD R0, R0, 0x90, RZ ;  /* 0x0000009000007824 */ /* 0x000fca00078e02ff */
[----:B------:R-:W-:Y:S02]  /*21de0*/  LOP3.LUT R0, R0, 0x30, R2, 0x78, !PT ;  /* 0x0000003000007812 */ /* 0x000fe400078e7802 */
[----:B------:R-:W-:-:S05]  /*21df0*/  LOP3.LUT R2, R130, 0x20, RZ, 0xc0, !PT ;  /* 0x0000002082027812 */ /* 0x000fca00078ec0ff */
[----:B------:R-:W-:-:S05]  /*21e00*/  IMAD.SHL.U32 R2, R2, 0x20, RZ ;  /* 0x0000002002027824 */ /* 0x000fca00078e00ff */
[----:B------:R-:W-:Y:S01]  /*21e10*/  LOP3.LUT R104, R0, R2, RZ, 0xfc, !PT ;  /* 0x0000000200687212 */ /* 0x000fe200078efcff */
[----:B--2---:R1:W-:Y:S04]  /*21e20*/  STL.64 [R1+0x1798], R6 ;  /* 0x0017980601007387 */ /* 0x0043e80000100a00 */
[----:B-1----:R-:W2:Y:S04]  /*21e30*/  LDL.LU.64 R6, [R1+0x1640] ;  /* 0x0016400001067983 */ /* 0x002ea80000300a00 */
[----:B---3--:R1:W-:Y:S04]  /*21e40*/  STL.64 [R1+0x1670], R4 ;  /* 0x0016700401007387 */ /* 0x0083e80000100a00 */
[----:B------:R-:W-:Y:S04]  /*21e50*/  STL [R1+0x1fac], R104 ;  /* 0x001fac6801007387 */ /* 0x000fe80000100800 */
[----:B-1----:R-:W3:Y:S04]  /*21e60*/  LDL.LU.64 R4, [R1+0x1638] ;  /* 0x0016380001047983 */ /* 0x002ee80000300a00 */
[----:B--2---:R1:W-:Y:S04]  /*21e70*/  STL.64 [R1+0x1988], R6 ;  /* 0x0019880601007387 */ /* 0x0043e80000100a00 */
[----:B-1----:R-:W2:Y:S04]  /*21e80*/  LDL.LU.64 R6, [R1+0x1630] ;  /* 0x0016300001067983 */ /* 0x002ea80000300a00 */
[----:B---3--:R1:W-:Y:S04]  /*21e90*/  STL.64 [R1+0x1890], R4 ;  /* 0x0018900401007387 */ /* 0x0083e80000100a00 */
        /* <DEDUP_REMOVED lines=176> */
[----:B-1----:R-:W3:Y:S01]  /*229a0*/  LDL.LU.64 R4, [R1+0x320] ;  /* 0x0003200001047983 */ /* 0x002ee20000300a00 */
[----:B------:R-:W-:-:S04]  /*229b0*/  SHF.R.S32.HI R2, RZ, 0x1f, R3 ;  /* 0x0000001fff027819 */ /* 0x000fc80000011403 */
[----:B------:R-:W-:Y:S01]  /*229c0*/  SHF.L.U64.HI R2, R3, 0x2, R2 ;  /* 0x0000000203027819 */ /* 0x000fe20000010202 */
[----:B------:R-:W-:Y:S01]  /*229d0*/  IMAD.MOV.U32 R3, RZ, RZ, -0x1 ;  /* 0xffffffffff037424 */ /* 0x000fe200078e00ff */
[----:B--2---:R-:W-:Y:S04]  /*229e0*/  STL.64 [R1+0x16e0], R6 ;  /* 0x0016e00601007387 */ /* 0x004fe80000100a00 */
[----:B------:R-:W-:Y:S04]  /*229f0*/  STL.64 [R1+0x18d0], R242 ;  /* 0x0018d0f201007387 */ /* 0x000fe80000100a00 */
[----:B---3--:R1:W-:Y:S04]  /*22a00*/  STL.64 [R1+0x15b8], R4 ;  /* 0x0015b80401007387 */ /* 0x0083e80000100a00 */
        /* <DEDUP_REMOVED lines=23> */
[----:B------:R-:W-:Y:S01]  /*22b80*/  STL.64 [R1+0x18a0], R122 ;  /* 0x0018a07a01007387 */ /* 0x000fe20000100a00 */
[----:B-1----:R-:W-:-:S03]  /*22b90*/  IMAD.MOV.U32 R4, RZ, RZ, 0x1 ;  /* 0x00000001ff047424 */ /* 0x002fc600078e00ff */
        /* <DEDUP_REMOVED lines=8> */
[----:B------:R-:W-:Y:S04]  /*22c20*/  STL [R1+0xa8c], R4 ;  /* 0x000a8c0401007387 */ /* 0x000fe80000100800 */
[----:B------:R-:W-:Y:S04]  /*22c30*/  STL [R1+0x9f0], RZ ;  /* 0x0009f0ff01007387 */ /* 0x000fe80000100800 */
[----:B------:R1:W-:Y:S04]  /*22c40*/  STL [R1+0x1598], R3 ;  /* 0x0015980301007387 */ /* 0x0003e80000100800 */
[----:B------:R2:W-:Y:S04]  /*22c50*/  STL [R1+0x9f4], RZ ;  /* 0x0009f4ff01007387 */ /* 0x0005e80000100800 */
        /* <DEDUP_REMOVED lines=598> */
[----:B------:R2:W-:Y:S04]  /*251c0*/  STL [R1], RZ ;  /* 0x000000ff01007387 */ /* 0x0005e80000100800 */
        /* <DEDUP_REMOVED lines=212> */
[----:B------:R2:W-:Y:S01]  /*25f10*/  STL [R1+0x10b4], RZ ;  /* 0x0010b4ff01007387 */ /* 0x0005e20000100800 */
[----:B------:R-:W-:-:S03]  /*25f20*/  IMAD.MOV.U32 R131, RZ, RZ, 0x1f ;  /* 0x0000001fff837424 */ /* 0x000fc600078e00ff */
[----:B------:R2:W-:Y:S04]  /*25f30*/  STL [R1+0x10b8], RZ ;  /* 0x0010b8ff01007387 */ /* 0x0005e80000100800 */
[----:B------:R2:W-:Y:S04]  /*25f40*/  STL [R1+0x10bc], RZ ;  /* 0x0010bcff01007387 */ /* 0x0005e80000100800 */
[----:B------:R2:W-:Y:S04]  /*25f50*/  STL [R1+0x1130], RZ ;  /* 0x001130ff01007387 */ /* 0x0005e80000100800 */
[----:B------:R2:W-:Y:S04]  /*25f60*/  STL [R1+0x1134], RZ ;  /* 0x001134ff01007387 */ /* 0x0005e80000100800 */
[----:B------:R2:W-:Y:S01]  /*25f70*/  STL [R1+0x1138], RZ ;  /* 0x001138ff01007387 */ /* 0x0005e20000100800 */
[----:B------:R-:W-:-:S03]  /*25f80*/  IADD3 R131, R131, c[0x0][0x180], RZ ;  /* 0x0000600083837a10 */ /* 0x000fc60007ffe0ff */
[----:B------:R2:W-:Y:S04]  /*25f90*/  STL [R1+0x113c], RZ ;  /* 0x00113cff01007387 */ /* 0x0005e80000100800 */
[----:B------:R2:W-:Y:S04]  /*25fa0*/  STL [R1+0x5c0], RZ ;  /* 0x0005c0ff01007387 */ /* 0x0005e80000100800 */
[----:B------:R2:W-:Y:S04]  /*25fb0*/  STL [R1+0x5c4], RZ ;  /* 0x0005c4ff01007387 */ /* 0x0005e80000100800 */
[----:B------:R2:W-:Y:S01]  /*25fc0*/  STL [R1+0x5c8], RZ ;  /* 0x0005c8ff01007387 */ /* 0x0005e20000100800 */
[----:B------:R-:W-:-:S03]  /*25fd0*/  SHF.R.S32.HI R36, RZ, 0x1f, R131 ;  /* 0x0000001fff247819 */ /* 0x000fc60000011483 */
[----:B------:R2:W-:Y:S04]  /*25fe0*/  STL [R1+0x5cc], RZ ;  /* 0x0005ccff01007387 */ /* 0x0005e80000100800 */
[----:B------:R2:W-:Y:S04]  /*25ff0*/  STL [R1+0x610], RZ ;  /* 0x000610ff01007387 */ /* 0x0005e80000100800 */
[----:B------:R2:W-:Y:S04]  /*26000*/  STL [R1+0x614], RZ ;  /* 0x000614ff01007387 */ /* 0x0005e80000100800 */
[----:B------:R2:W-:Y:S01]  /*26010*/  STL [R1+0x618], RZ ;  /* 0x000618ff01007387 */ /* 0x0005e20000100800 */
[----:B------:R-:W-:-:S03]  /*26020*/  LEA.HI R36, R36, R131, RZ, 0x5 ;  /* 0x0000008324247211 */ /* 0x000fc600078f28ff */
[----:B------:R2:W-:Y:S04]  /*26030*/  STL [R1+0x61c], RZ ;  /* 0x00061cff01007387 */ /* 0x0005e80000100800 */
[----:B------:R2:W-:Y:S04]  /*26040*/  STL [R1+0x640], RZ ;  /* 0x000640ff01007387 */ /* 0x0005e80000100800 */
[----:B------:R2:W-:Y:S04]  /*26050*/  STL [R1+0x644], RZ ;  /* 0x000644ff01007387 */ /* 0x0005e80000100800 */
[----:B------:R2:W-:Y:S01]  /*26060*/  STL [R1+0x648], RZ ;  /* 0x000648ff01007387 */ /* 0x0005e20000100800 */
[----:B-1----:R-:W-:-:S03]  /*26070*/  SHF.R.S32.HI R3, RZ, 0x5, R36 ;  /* 0x00000005ff037819 */ /* 0x002fc60000011424 */
[----:B------:R2:W-:Y:S04]  /*26080*/  STL [R1+0x64c], RZ ;  /* 0x00064cff01007387 */ /* 0x0005e80000100800 */
[----:B------:R2:W-:Y:S04]  /*26090*/  STL [R1+0x6b0], RZ ;  /* 0x0006b0ff01007387 */ /* 0x0005e80000100800 */
[----:B------:R2:W-:Y:S01]  /*260a0*/  STL [R1+0x6b4], RZ ;  /* 0x0006b4ff01007387 */ /* 0x0005e20000100800 */
[----:B------:R-:W-:-:S03]  /*260b0*/  LOP3.LUT R108, R105, 0x20, RZ, 0x3c, !PT ;  /* 0x00000020696c7812 */ /* 0x000fc600078e3cff */
[----:B------:R2:W-:Y:S01]  /*260c0*/  STL [R1+0x6b8], RZ ;  /* 0x0006b8ff01007387 */ /* 0x0005e20000100800 */
[----:B------:R-:W-:-:S03]  /*260d0*/  LOP3.LUT R107, R105, 0x40, RZ, 0x3c, !PT ;  /* 0x00000040696b7812 */ /* 0x000fc600078e3cff */
[----:B------:R2:W-:Y:S01]  /*260e0*/  STL [R1+0x6bc], RZ ;  /* 0x0006bcff01007387 */ /* 0x0005e20000100800 */
[----:B------:R-:W-:-:S03]  /*260f0*/  LOP3.LUT R106, R105, 0x60, RZ, 0x3c, !PT ;  /* 0x00000060696a7812 */ /* 0x000fc600078e3cff */
[----:B------:R2:W-:Y:S01]  /*26100*/  STL [R1+0x840], RZ ;  /* 0x000840ff01007387 */ /* 0x0005e20000100800 */
[----:B------:R-:W-:-:S03]  /*26110*/  IADD3 R105, R3, -0x2, RZ ;  /* 0xfffffffe03697810 */ /* 0x000fc60007ffe0ff */
[----:B------:R2:W-:Y:S01]  /*26120*/  STL [R1+0x844], RZ ;  /* 0x000844ff01007387 */ /* 0x0005e20000100800 */
[----:B------:R-:W-:-:S03]  /*26130*/  LOP3.LUT R3, R104, 0x40, RZ, 0x3c, !PT ;  /* 0x0000004068037812 */ /* 0x000fc600078e3cff */
[----:B------:R2:W-:Y:S04]  /*26140*/  STL [R1+0x848], RZ ;  /* 0x000848ff01007387 */ /* 0x0005e80000100800 */
[----:B------:R2:W-:Y:S04]  /*26150*/  STL [R1+0x84c], RZ ;  /* 0x00084cff01007387 */ /* 0x0005e80000100800 */
[----:B------:R2:W-:Y:S04]  /*26160*/  STL [R1+0x880], RZ ;  /* 0x000880ff01007387 */ /* 0x0005e80000100800 */
[----:B------:R2:W-:Y:S04]  /*26170*/  STL [R1+0x884], RZ ;  /* 0x000884ff01007387 */ /* 0x0005e80000100800 */
[----:B------:R2:W-:Y:S04]  /*26180*/  STL [R1+0x888], RZ ;  /* 0x000888ff01007387 */ /* 0x0005e80000100800 */
[----:B------:R2:W-:Y:S04]  /*26190*/  STL [R1+0x88c], RZ ;  /* 0x00088cff01007387 */ /* 0x0005e80000100800 */
[----:B------:R2:W-:Y:S01]  /*261a0*/  STL [R1+0x1fd0], R3 ;  /* 0x001fd00301007387 */ /* 0x0005e20000100800 */
[----:B------:R-:W-:-:S04]  /*261b0*/  IMAD.MOV.U32 R131, RZ, RZ, c[0x0][0x188] ;  /* 0x00006200ff837624 */ /* 0x000fc800078e00ff */
[----:B------:R-:W-:-:S05]  /*261c0*/  IMAD.SHL.U32 R131, R131, 0x20, RZ ;  /* 0x0000002083837824 */ /* 0x000fca00078e00ff */
[----:B------:R-:W-:Y:S01]  /*261d0*/  SHF.R.S32.HI R0, RZ, 0x1f, R131 ;  /* 0x0000001fff007819 */ /* 0x000fe20000011483 */
[----:B------:R-:W-:Y:S01]  /*261e0*/  CS2R R100, SRZ ;  /* 0x0000000000647805 */ /* 0x000fe2000001ff00 */
[----:B------:R-:W-:Y:S01]  /*261f0*/  CS2R R102, SRZ ;  /* 0x0000000000667805 */ /* 0x000fe2000001ff00 */
[----:B------:R-:W-:Y:S01]  /*26200*/  CS2R R96, SRZ ;  /* 0x0000000000607805 */ /* 0x000fe2000001ff00 */
[----:B------:R-:W-:Y:S01]  /*26210*/  SHF.L.U64.HI R0, R131, 0x2, R0 ;  /* 0x0000000283007819 */ /* 0x000fe20000010200 */
[----:B------:R-:W-:Y:S01]  /*26220*/  CS2R R98, SRZ ;  /* 0x0000000000627805 */ /* 0x000fe2000001ff00 */
        /* <DEDUP_REMOVED lines=85> */
[----:B--2---:R-:W-:-:S02]  /*26780*/  CS2R R130, SRZ ;  /* 0x0000000000827805 */ /* 0x004fc4000001ff00 */
.L_x_1:
[----:B--2---:R-:W2:Y:S01]  /*26790*/  LDL.LU R3, [R1+0x1598] ;  /* 0x0015980001037983 */ /* 0x004ea20000300800 */
[----:B------:R-:W-:-:S04]  /*267a0*/  DEPBAR.LE SB0, 0x2 ;  /* 0x000080800000791a */ /* 0x000fc80000000000 */
[----:B------:R-:W3:Y:S04]  /*267b0*/  LDL R110, [R1+0x1fac] ;  /* 0x001fac00016e7983 */ /* 0x000ee80000100800 */
[----:B------:R-:W1:Y:S04]  /*267c0*/  S2R R105, SR_TID.X ;  /* 0x0000000000697919 */ /* 0x000e680000002100 */
[----:B------:R-:W4:Y:S04]  /*267d0*/  S2R R108, SR_TID.X ;  /* 0x00000000006c7919 */ /* 0x000f280000002100 */
[----:B-----5:R1:W-:Y:S04]  /*267e0*/  STL [R1+0x24ac], R0 ;  /* 0x0024ac0001007387 */ /* 0x0203e80000100800 */
[----:B------:R1:W-:Y:S04]  /*267f0*/  STL [R1+0x24a8], R2 ;  /* 0x0024a80201007387 */ /* 0x0003e80000100800 */
[----:B------:R-:W-:Y:S01]  /*26800*/  STL [R1+0x1fe4], R252 ;  /* 0x001fe4fc01007387 */ /* 0x000fe20000100800 */
[----:B-1----:R-:W-:-:S02]  /*26810*/  LOP3.LUT R106, R105, 0x1c, RZ, 0xc0, !PT ;  /* 0x0000001c696a7812 */ /* 0x002fc400078ec0ff */
[C---:B------:R-:W-:Y:S02]  /*26820*/  LOP3.LUT R104, R105.reuse, 0x3, RZ, 0xc0, !PT ;  /* 0x0000000369687812 */ /* 0x040fe400078ec0ff */
[C---:B------:R-:W-:Y:S02]  /*26830*/  LOP3.LUT R107, R105.reuse, 0x1c, RZ, 0xc0, !PT ;  /* 0x0000001c696b7812 */ /* 0x040fe400078ec0ff */
[----:B------:R-:W-:Y:S01]  /*26840*/  LOP3.LUT R105, R105, 0x3, RZ, 0xc0, !PT ;  /* 0x0000000369697812 */ /* 0x000fe200078ec0ff */
[----:B------:R-:W-:Y:S01]  /*26850*/  IMAD R104, R104, 0x220, R106 ;  /* 0x0000022068687824 */ /* 0x000fe200078e026a */
[C---:B----4-:R-:W-:Y:S02]  /*26860*/  LOP3.LUT R106, R108.reuse, 0x3, RZ, 0xc0, !PT ;  /* 0x000000036c6a7812 */ /* 0x050fe400078ec0ff */
[C---:B------:R-:W-:Y:S01]  /*26870*/  LOP3.LUT R109, R108.reuse, 0x1c, RZ, 0xc0, !PT ;  /* 0x0000001c6c6d7812 */ /* 0x040fe200078ec0ff */
[----:B------:R-:W-:Y:S01]  /*26880*/  IMAD R105, R105, 0x220, R107 ;  /* 0x0000022069697824 */ /* 0x000fe200078e026b */
[----:B------:R-:W-:-:S02]  /*26890*/  LOP3.LUT R107, R108, 0x1c, RZ, 0xc0, !PT ;  /* 0x0000001c6c6b7812 */ /* 0x000fc400078ec0ff */
[----:B------:R-:W-:Y:S02]  /*268a0*/  LOP3.LUT R108, R108, 0x3, RZ, 0xc0, !PT ;  /* 0x000000036c6c7812 */ /* 0x000fe400078ec0ff */
[----:B------:R-:W-:Y:S01]  /*268b0*/  LOP3.LUT R104, R104, 0x20, RZ, 0x3c, !PT ;  /* 0x0000002068687812 */ /* 0x000fe200078e3cff */
[----:B------:R-:W-:Y:S02]  /*268c0*/  IMAD R106, R106, 0x220, R107 ;  /* 0x000002206a6a7824 */ /* 0x000fe400078e026b */
[----:B------:R-:W-:-:S03]  /*268d0*/  IMAD R108, R108, 0x220, R109 ;  /* 0x000002206c6c7824 */ /* 0x000fc600078e026d */
[----:B------:R-:W-:Y:S02]  /*268e0*/  LOP3.LUT R106, R106, 0x60, RZ, 0x3c, !PT ;  /* 0x000000606a6a7812 */ /* 0x000fe400078e3cff */
[----:B------:R-:W-:Y:S01]  /*268f0*/  LOP3.LUT R108, R108, 0x40, RZ, 0x3c, !PT ;  /* 0x000000406c6c7812 */ /* 0x000fe200078e3cff */
[----:B------:R-:W-:Y:S01]  /*26900*/  BAR.SYNC.DEFER_BLOCKING 0x0 ;  /* 0x0000000000007b1d */ /* 0x000fe20000010000 */
[----:B--2---:R-:W-:-:S04]  /*26910*/  IADD3 R3, R3, 0x1, RZ ;  /* 0x0000000103037810 */ /* 0x004fc80007ffe0ff */
[----:B------:R-:W-:-:S04]  /*26920*/  ISETP.GT.AND P2, PT, R3, 0x1, PT ;  /* 0x000000010300780c */ /* 0x000fc80003f44270 */
[----:B------:R-:W-:-:S05]  /*26930*/  SEL R0, R3, RZ, !P2 ;  /* 0x000000ff03007207 */ /* 0x000fca0005000000 */
[C---:B------:R-:W-:Y:S01]  /*26940*/  IMAD R105, R0.reuse, 0x4000, R105 ;  /* 0x0000400000697824 */ /* 0x040fe200078e0269 */
[----:B------:R1:W-:Y:S01]  /*26950*/  STL [R1+0x1598], R0 ;  /* 0x0015980001007387 */ /* 0x0003e20000100800 */
[C---:B------:R-:W-:Y:S02]  /*26960*/  IMAD R104, R0.reuse, 0x4000, R104 ;  /* 0x0000400000687824 */ /* 0x040fe400078e0268 */
[C---:B------:R-:W-:Y:S01]  /*26970*/  IMAD R2, R0.reuse, 0x4000, R108 ;  /* 0x0000400000027824 */ /* 0x040fe200078e026c */
[----:B------:R-:W-:Y:S01]  /*26980*/  STL [R1+0x158c], R105 ;  /* 0x00158c6901007387 */ /* 0x000fe20000100800 */
[----:B---3--:R-:W-:-:S03]  /*26990*/  IMAD R3, R0, 0x10000, R110 ;  /* 0x0001000000037824 */ /* 0x008fc600078e026e */
[----:B------:R-:W-:Y:S01]  /*269a0*/  STL [R1+0x1580], R104 ;  /* 0x0015806801007387 */ /* 0x000fe20000100800 */
[----:B-1----:R-:W-:-:S03]  /*269b0*/  IMAD R0, R0, 0x4000, R106 ;  /* 0x0000400000007824 */ /* 0x002fc600078e026a */
[----:B------:R-:W2:Y:S04]  /*269c0*/  LDL.LU.64 R108, [R1+0x9f0] ;  /* 0x0009f000016c7983 */ /* 0x000ea80000300a00 */
[----:B------:R-:W2:Y:S04]  /*269d0*/  LDL.LU.64 R110, [R1+0x9f8] ;  /* 0x0009f800016e7983 */ /* 0x000ea80000300a00 */
[----:B------:R-:W-:Y:S04]  /*269e0*/  STL [R1+0x1584], R2 ;  /* 0x0015840201007387 */ /* 0x000fe80000100800 */
[----:B------:R-:W3:Y:S04]  /*269f0*/  LDL.LU.64 R116, [R1+0x7d0] ;  /* 0x0007d00001747983 */ /* 0x000ee80000300a00 */
[----:B------:R-:W-:Y:S04]  /*26a00*/  STL [R1+0x1588], R0 ;  /* 0x0015880001007387 */ /* 0x000fe80000100800 */
[----:B------:R-:W3:Y:S04]  /*26a10*/  LDL.LU.64 R118, [R1+0x7d8] ;  /* 0x0007d80001767983 */ /* 0x000ee80000300a00 */
[----:B------:R-:W-:Y:S04]  /*26a20*/  LDS R232, [R105+0x20000] ;  /* 0x0200000069e87984 */ /* 0x000fe80000000800 */
        /* <DEDUP_REMOVED lines=14> */
[----:B------:R1:W-:Y:S04]  /*26b10*/  LDS R219, [R104+0x20980] ;  /* 0x0209800068db7984 */ /* 0x0003e80000000800 */
[----:B------:R-:W4:Y:S04]  /*26b20*/  LDSM.16.M88.4 R240, [R3] ;  /* 0x0000000003f0783b */ /* 0x000f280000000200 */
[----:B-1----:R-:W3:Y:S04]  /*26b30*/  LDL.LU.64 R104, [R1+0x310] ;  /* 0x0003100001687983 */ /* 0x002ee80000300a00 */
[----:B------:R-:W3:Y:S04]  /*26b40*/  LDL.LU.64 R106, [R1+0x318] ;  /* 0x00031800016a7983 */ /* 0x000ee80000300a00 */
[----:B------:R-:W1:Y:S04]  /*26b50*/  LDSM.16.M88.4 R236, [R3+0x800] ;  /* 0x0008000003ec783b */ /* 0x000e680000000200 */
[----:B------:R-:W-:Y:S04]  /*26b60*/  LDS R220, [R2+0x20000] ;  /* 0x0200000002dc7984 */ /* 0x000fe80000000800 */
[----:B------:R-:W-:Y:S04]  /*26b70*/  LDS R222, [R2+0x20800] ;  /* 0x0208000002de7984 */ /* 0x000fe80000000800 */
[----:B------:R-:W-:Y:S04]  /*26b80*/  LDS R221, [R0+0x20000] ;  /* 0x0200000000dd7984 */ /* 0x000fe80000000800 */
[----:B------:R-:W2:Y:S04]  /*26b90*/  LDS R223, [R0+0x20800] ;  /* 0x0208000000df7984 */ /* 0x000ea80000000800 */
[----:B------:R-:W-:Y:S04]  /*26ba0*/  LDS R228, [R2+0x20080] ;  /* 0x0200800002e47984 */ /* 0x000fe80000000800 */
[----:B------:R-:W-:Y:S04]  /*26bb0*/  LDS R230, [R2+0x20880] ;  /* 0x0208800002e67984 */ /* 0x000fe80000000800 */
[----:B------:R-:W-:Y:S04]  /*26bc0*/  LDS R229, [R0+0x20080] ;  /* 0x0200800000e57984 */ /* 0x000fe80000000800 */
[----:B------:R-:W2:Y:S04]  /*26bd0*/  LDS R231, [R0+0x20880] ;  /* 0x0208800000e77984 */ /* 0x000ea80000000800 */
[----:B----4-:R-:W-:Y:S04]  /*26be0*/  STL [R1+0x2e6c], R242 ;  /* 0x002e6cf201007387 */ /* 0x010fe80000100800 */
[----:B------:R-:W-:Y:S04]  /*26bf0*/  STL [R1+0x2e68], R243 ;  /* 0x002e68f301007387 */ /* 0x000fe80000100800 */
[----:B------:R-:W4:Y:S04]  /*26c00*/  LDL.LU.64 R112, [R1+0x1e0] ;  /* 0x0001e00001707983 */ /* 0x000f280000300a00 */
[----:B------:R-:W4:Y:S04]  /*26c10*/  LDL.LU.64 R114, [R1+0x1e8] ;  /* 0x0001e80001727983 */ /* 0x000f280000300a00 */
[----:B-1----:R-:W-:Y:S04]  /*26c20*/  STL [R1+0x2e64], R238 ;  /* 0x002e64ee01007387 */ /* 0x002fe80000100800 */
[----:B------:R-:W-:Y:S04]  /*26c30*/  STL [R1+0x2e60], R239 ;  /* 0x002e60ef01007387 */ /* 0x000fe80000100800 */
[----:B------:R-:W-:Y:S04]  /*26c40*/  LDS R224, [R2+0x20100] ;  /* 0x0201000002e07984 */ /* 0x000fe80000000800 */
[----:B------:R-:W-:Y:S04]  /*26c50*/  LDS R226, [R2+0x20900] ;  /* 0x0209000002e27984 */ /* 0x000fe80000000800 */
[----:B------:R-:W-:Y:S04]  /*26c60*/  LDS R225, [R0+0x20100] ;  /* 0x0201000000e17984 */ /* 0x000fe80000000800 */
[----:B------:R-:W1:Y:S04]  /*26c70*/  LDS R227, [R0+0x20900] ;  /* 0x0209000000e37984 */ /* 0x000e680000000800 */
[----:B------:R-:W-:Y:S04]  /*26c80*/  LDS R212, [R2+0x20180] ;  /* 0x0201800002d47984 */ /* 0x000fe80000000800 */
[----:B------:R-:W-:Y:S04]  /*26c90*/  LDS R214, [R2+0x20980] ;  /* 0x0209800002d67984 */ /* 0x000fe80000000800 */
[----:B------:R-:W-:Y:S04]  /*26ca0*/  LDS R213, [R0+0x20180] ;  /* 0x0201800000d57984 */ /* 0x000fe80000000800 */
[----:B------:R-:W1:Y:S01]  /*26cb0*/  LDS R215, [R0+0x20980] ;  /* 0x0209800000d77984 */ /* 0x000e620000000800 */
[-C--:B--2---:R-:W-:Y:S03]  /*26cc0*/  HMMA.1688.F32.TF32 R120, R232, R240.reuse, R108 ;  /* 0x000000f0e878723c */ /* 0x084fe6000008106c */
[----:B------:R-:W2:Y:S04]  /*26cd0*/  LDL.LU.64 R108, [R1+0x9d0] ;  /* 0x0009d000016c7983 */ /* 0x000ea80000300a00 */
[----:B------:R-:W2:Y:S01]  /*26ce0*/  LDL.LU.64 R110, [R1+0x9d8] ;  /* 0x0009d800016e7983 */ /* 0x000ea20000300a00 */
[-C--:B---3--:R-:W-:Y:S11]  /*26cf0*/  HMMA.1688.F32.TF32 R116, R204, R240.reuse, R116 ;  /* 0x000000f0cc74723c */ /* 0x088ff60000081074 */
[----:B------:R-:W-:Y:S04]  /*26d00*/  @!UPT UIADD3 URZ, URZ, URZ, URZ ;  /* 0x0000003f3f3ff290 */ /* 0x000fe8000fffe03f */
[----:B------:R-:W-:Y:S04]  /*26d10*/  STL.64 [R1+0xb70], R120 ;  /* 0x000b707801007387 */ /* 0x000fe80000100a00 */
[----:B------:R3:W-:Y:S02]  /*26d20*/  STL.64 [R1+0xb78], R122 ;  /* 0x000b787a01007387 */ /* 0x0007e40000100a00 */
[-C--:B---3--:R-:W-:Y:S08]  /*26d30*/  HMMA.1688.F32.TF32 R120, R220, R240.reuse, R100 ;  /* 0x000000f0dc78723c */ /* 0x088ff00000081064 */
[-C--:B------:R-:W-:Y:S11]  /*26d40*/  HMMA.1688.F32.TF32 R100, R228, R240.reuse, R92 ;  /* 0x000000f0e464723c */ /* 0x080ff6000008105c */
[----:B------:R-:W-:Y:S04]  /*26d50*/  @!UPT UIADD3 URZ, URZ, URZ, URZ ;  /* 0x0000003f3f3ff290 */ /* 0x000fe8000fffe03f */
[----:B------:R-:W-:Y:S04]  /*26d60*/  STL.64 [R1+0xb60], R120 ;  /* 0x000b607801007387 */ /* 0x000fe80000100a00 */
[----:B------:R-:W-:Y:S04]  /*26d70*/  STL.64 [R1+0xb68], R122 ;  /* 0x000b687a01007387 */ /* 0x000fe80000100a00 */
[----:B------:R-:W-:Y:S04]  /*26d80*/  STL.64 [R1+0xb40], R116 ;  /* 0x000b407401007387 */ /* 0x000fe80000100a00 */
[----:B------:R-:W-:Y:S01]  /*26d90*/  STL.64 [R1+0xb48], R118 ;  /* 0x000b487601007387 */ /* 0x000fe20000100a00 */
[-C--:B------:R-:W-:Y:S03]  /*26da0*/  HMMA.1688.F32.TF32 R92, R208, R240.reuse, R104 ;  /* 0x000000f0d05c723c */ /* 0x080fe60000081068 */
[----:B------:R-:W3:Y:S04]  /*26db0*/  LDL.LU.64 R104, [R1+0x7c0] ;  /* 0x0007c00001687983 */ /* 0x000ee80000300a00 */
[----:B------:R1:W-:Y:S04]  /*26dc0*/  STL.64 [R1+0xb30], R100 ;  /* 0x000b306401007387 */ /* 0x0003e80000100a00 */
[----:B------:R1:W-:Y:S04]  /*26dd0*/  STL.64 [R1+0xb38], R102 ;  /* 0x000b386601007387 */ /* 0x0003e80000100a00 */
[----:B------:R-:W3:Y:S08]  /*26de0*/  LDL.LU.64 R106, [R1+0x7c8] ;  /* 0x0007c800016a7983 */ /* 0x000ef00000300a00 */
[----:B------:R1:W-:Y:S04]  /*26df0*/  STL.64 [R1+0xb10], R92 ;  /* 0x000b105c01007387 */ /* 0x0003e80000100a00 */
[----:B------:R1:W-:Y:S04]  /*26e00*/  STL.64 [R1+0xb18], R94 ;  /* 0x000b185e01007387 */ /* 0x0003e80000100a00 */
[----:B-1----:R-:W3:Y:S04]  /*26e10*/  LDL.LU.64 R100, [R1+0x300] ;  /* 0x0003000001647983 */ /* 0x002ee80000300a00 */
[----:B------:R-:W3:Y:S04]  /*26e20*/  LDL.LU.64 R102, [R1+0x308] ;  /* 0x0003080001667983 */ /* 0x000ee80000300a00 */
[----:B------:R-:W3:Y:S04]  /*26e30*/  LDL.LU.64 R92, [R1+0x1d0] ;  /* 0x0001d000015c7983 */ /* 0x000ee80000300a00 */
[----:B------:R-:W3:Y:S01]  /*26e40*/  LDL.LU.64 R94, [R1+0x1d8] ;  /* 0x0001d800015e7983 */ /* 0x000ee20000300a00 */
[-C--:B------:R-:W-:Y:S08]  /*26e50*/  HMMA.1688.F32.TF32 R16, R224, R240.reuse, R16 ;  /* 0x000000f0e010723c */ /* 0x080ff00000081010 */
[-C--:B------:R-:W-:Y:S11]  /*26e60*/  HMMA.1688.F32.TF32 R8, R212, R240.reuse, R8 ;  /* 0x000000f0d408723c */ /* 0x080ff60000081008 */
[----:B------:R-:W-:Y:S04]  /*26e70*/  @!UPT UIADD3 URZ, URZ, URZ, URZ ;  /* 0x0000003f3f3ff290 */ /* 0x000fe8000fffe03f */
[----:B------:R4:W-:Y:S01]  /*26e80*/  STL.64 [R1+0xaf8], R18 ;  /* 0x000af81201007387 */ /* 0x0009e20000100a00 */
[----:B------:R-:W-:Y:S01]  /*26e90*/  IMAD.MOV.U32 R242, RZ, RZ, R16 ;  /* 0x000000fffff27224 */ /* 0x000fe200078e0010 */
[----:B------:R-:W-:Y:S02]  /*26ea0*/  MOV R243, R17 ;  /* 0x0000001100f37202 */ /* 0x000fe40000000f00 */
[----:B----4-:R-:W-:Y:S04]  /*26eb0*/  HMMA.1688.F32.TF32 R16, R216, R240, R112 ;  /* 0x000000f0d810723c */ /* 0x010fe80000081070 */
[----:B------:R-:W-:Y:S01]  /*26ec0*/  STL.64 [R1+0xa50], R8 ;  /* 0x000a500801007387 */ /* 0x000fe20000100a00 */
[----:B------:R-:W-:Y:S11]  /*26ed0*/  IMAD.MOV.U32 R238, RZ, RZ, R11 ;  /* 0x000000ffffee7224 */ /* 0x000ff600078e000b */
[----:B------:R-:W-:Y:S07]  /*26ee0*/  @!UPT UIADD3 URZ, URZ, URZ, URZ ;  /* 0x0000003f3f3ff290 */ /* 0x000fee000fffe03f */
[----:B------:R-:W-:Y:S04]  /*26ef0*/  STL.64 [R1+0xad0], R16 ;  /* 0x000ad01001007387 */ /* 0x000fe80000100a00 */
[----:B------:R1:W-:Y:S04]  /*26f00*/  STL.64 [R1+0xad8], R18 ;  /* 0x000ad81201007387 */ /* 0x0003e80000100a00 */
[----:B------:R2:W-:Y:S01]  /*26f10*/  STL [R1+0xa58], R10 ;  /* 0x000a580a01007387 */ /* 0x0005e20000100800 */
[-C--:B-1----:R-:W-:Y:S08]  /*26f20*/  HMMA.1688.F32.TF32 R16, R220, R236.reuse, R96 ;  /* 0x000000ecdc10723c */ /* 0x082ff00000081060 */
[-C--:B------:R-:W-:Y:S11]  /*26f30*/  HMMA.1688.F32.TF32 R12, R224, R236.reuse, R12 ;  /* 0x000000ece00c723c */ /* 0x080ff6000008100c */
[----:B------:R-:W-:Y:S04]  /*26f40*/  @!UPT UIADD3 URZ, URZ, URZ, URZ ;  /* 0x0000003f3f3ff290 */ /* 0x000fe8000fffe03f */
[----:B------:R-:W-:Y:S04]  /*26f50*/  STL.64 [R1+0x13c0], R16 ;  /* 0x0013c01001007387 */ /* 0x000fe80000100a00 */
[----:B------:R1:W-:Y:S01]  /*26f60*/  STL.64 [R1+0x13c8], R18 ;  /* 0x0013c81201007387 */ /* 0x0003e20000100a00 */
[-C--:B--2---:R-:W-:Y:S11]  /*26f70*/  HMMA.1688.F32.TF32 R8, R232, R236.reuse, R108 ;  /* 0x000000ece808723c */ /* 0x084ff6000008106c */
[----:B------:R-:W-:Y:S11]  /*26f80*/  @!UPT UIADD3 URZ, URZ, URZ, URZ ;  /* 0x0000003f3f3ff290 */ /* 0x000ff6000fffe03f */
[----:B------:R-:W-:Y:S02]  /*26f90*/  @!UPT UIADD3 URZ, URZ, URZ, URZ ;  /* 0x0000003f3f3ff290 */ /* 0x000fe4000fffe03f */
[----:B------:R-:W-:Y:S02]  /*26fa0*/  IMAD.MOV.U32 R239, RZ, RZ, R8 ;  /* 0x000000ffffef7224 */ /* 0x000fe400078e0008 */
[----:B------:R-:W-:Y:S02]  /*26fb0*/  IMAD.MOV.U32 R241, RZ, RZ, R9 ;  /* 0x000000fffff17224 */ /* 0x000fe400078e0009 */
[----:B------:R-:W-:Y:S02]  /*26fc0*/  IMAD.MOV.U32 R240, RZ, RZ, R10 ;  /* 0x000000fffff07224 */ /* 0x000fe400078e000a */
[----:B------:R-:W-:Y:S02]  /*26fd0*/  IMAD.MOV.U32 R2, RZ, RZ, R11 ;  /* 0x000000ffff027224 */ /* 0x000fe400078e000b */
[-C--:B------:R-:W-:Y:S08]  /*26fe0*/  HMMA.1688.F32.TF32 R8, R228, R236.reuse, R88 ;  /* 0x000000ece408723c */ /* 0x080ff00000081058 */
[-C--:B---3--:R-:W-:Y:S08]  /*26ff0*/  HMMA.1688.F32.TF32 R96, R204, R236.reuse, R104 ;  /* 0x000000eccc60723c */ /* 0x088ff00000081068 */
[-C--:B-1----:R-:W-:Y:S11]  /*27000*/  HMMA.1688.F32.TF32 R16, R208, R236.reuse, R100 ;  /* 0x000000ecd010723c */ /* 0x082ff60000081064 */
[----:B------:R-:W-:Y:S04]  /*27010*/  @!UPT UIADD3 URZ, URZ, URZ, URZ ;  /* 0x0000003f3f3ff290 */ /* 0x000fe8000fffe03f */
[----:B------:R-:W-:Y:S04]  /*27020*/  STL.64 [R1+0xb90], R96 ;  /* 0x000b906001007387 */ /* 0x000fe80000100a00 */
[----:B------:R-:W-:Y:S04]  /*27030*/  STL.64 [R1+0xb98], R98 ;  /* 0x000b986201007387 */ /* 0x000fe80000100a00 */
[----:B------:R-:W-:Y:S04]  /*27040*/  STL.64 [R1+0x1490], R8 ;  /* 0x0014900801007387 */ /* 0x000fe80000100a00 */
[----:B------:R1:W-:Y:S02]  /*27050*/  STL.64 [R1+0x1498], R10 ;  /* 0x0014980a01007387 */ /* 0x0003e40000100a00 */
[-C--:B-1----:R-:W-:Y:S02]  /*27060*/  HMMA.1688.F32.TF32 R8, R216, R236.reuse, R92 ;  /* 0x000000ecd808723c */ /* 0x082fe4000008105c */
[----:B------:R-:W-:Y:S04]  /*27070*/  STL.64 [R1+0xdd0], R16 ;  /* 0x000dd01001007387 */ /* 0x000fe80000100a00 */
[----:B------:R-:W-:Y:S04]  /*27080*/  STL.64 [R1+0xdd8], R18 ;  /* 0x000dd81201007387 */ /* 0x000fe80000100a00 */
[----:B------:R-:W2:Y:S04]  /*27090*/  LDL.LU.64 R104, [R1+0xaa0] ;  /* 0x000aa00001687983 */ /* 0x000ea80000300a00 */
[----:B------:R-:W-:Y:S04]  /*270a0*/  STL.64 [R1+0x1520], R12 ;  /* 0x0015200c01007387 */ /* 0x000fe80000100a00 */
[----:B------:R-:W-:Y:S04]  /*270b0*/  STL.64 [R1+0x1528], R14 ;  /* 0x0015280e01007387 */ /* 0x000fe80000100a00 */
[----:B------:R-:W2:Y:S04]  /*270c0*/  LDL.LU.64 R106, [R1+0xaa8] ;  /* 0x000aa800016a7983 */ /* 0x000ea80000300a00 */
[----:B------:R-:W-:Y:S04]  /*270d0*/  STL.64 [R1+0xeb0], R8 ;  /* 0x000eb00801007387 */ /* 0x000fe80000100a00 */
[----:B------:R-:W-:Y:S04]  /*270e0*/  STL.64 [R1+0xeb8], R10 ;  /* 0x000eb80a01007387 */ /* 0x000fe80000100a00 */
[----:B------:R-:W3:Y:S04]  /*270f0*/  LDL.LU.64 R100, [R1+0x810] ;  /* 0x0008100001647983 */ /* 0x000ee80000300a00 */
[----:B------:R-:W3:Y:S04]  /*27100*/  LDL.LU.64 R102, [R1+0x818] ;  /* 0x0008180001667983 */ /* 0x000ee80000300a00 */
[----:B------:R-:W4:Y:S04]  /*27110*/  LDL.LU.64 R88, [R1+0x560] ;  /* 0x0005600001587983 */ /* 0x000f280000300a00 */
[----:B------:R-:W4:Y:S01]  /*27120*/  LDL.LU.64 R90, [R1+0x568] ;  /* 0x00056800015a7983 */ /* 0x000f220000300a00 */
[----:B------:R-:W-:Y:S03]  /*27130*/  HMMA.1688.F32.TF32 R4, R212, R236, R4 ;  /* 0x000000ecd404723c */ /* 0x000fe60000081004 */
[----:B------:R-:W-:Y:S04]  /*27140*/  LDSM.16.M88.4 R8, [R3+0x1800] ;  /* 0x001800000308783b */ /* 0x000fe80000000200 */
[----:B------:R-:W-:Y:S04]  /*27150*/  LDSM.16.M88.4 R12, [R3+0x2000] ;  /* 0x00200000030c783b */ /* 0x000fe80000000200 */
[----:B------:R-:W-:Y:S11]  /*27160*/  LDSM.16.M88.4 R16, [R3+0x2800] ;  /* 0x002800000310783b */ /* 0x000ff60000000200 */
[----:B------:R-:W-:Y:S01]  /*27170*/  @!UPT UIADD3 URZ, URZ, URZ, URZ ;  /* 0x0000003f3f3ff290 */ /* 0x000fe2000fffe03f */
[----:B------:R-:W-:Y:S04]  /*27180*/  STL.64 [R1+0x1570], R4 ;  /* 0x0015700401007387 */ /* 0x000fe80000100a00 */
[----:B------:R-:W-:Y:S04]  /*27190*/  STL.64 [R1+0x1578], R6 ;  /* 0x0015780601007387 */ /* 0x000fe80000100a00 */
[----:B------:R-:W4:Y:S04]  /*271a0*/  LDL.LU.64 R108, [R1+0x220] ;  /* 0x00022000016c7983 */ /* 0x000f280000300a00 */
[----:B------:R-:W4:Y:S04]  /*271b0*/  LDL.LU.64 R110, [R1+0x228] ;  /* 0x00022800016e7983 */ /* 0x000f280000300a00 */
[----:B------:R-:W4:Y:S04]  /*271c0*/  LDL.LU.64 R96, [R1+0xa60] ;  /* 0x000a600001607983 */ /* 0x000f280000300a00 */
[----:B------:R-:W4:Y:S04]  /*271d0*/  LDL.LU.64 R98, [R1+0xa68] ;  /* 0x000a680001627983 */ /* 0x000f280000300a00 */
[----:B------:R-:W4:Y:S04]  /*271e0*/  LDL.LU.64 R92, [R1+0x800] ;  /* 0x00080000015c7983 */ /* 0x000f280000300a00 */
[----:B------:R-:W4:Y:S04]  /*271f0*/  LDL.LU.64 R94, [R1+0x808] ;  /* 0x00080800015e7983 */ /* 0x000f280000300a00 */
[----:B------:R-:W1:Y:S04]  /*27200*/  LDSM.16.M88.4 R4, [R3+0x1000] ;  /* 0x001000000304783b */ /* 0x000e680000000200 */
[----:B-1----:R-:W-:Y:S04]  /*27210*/  STL [R1+0x2df8], R6 ;  /* 0x002df80601007387 */ /* 0x002fe80000100800 */
[----:B------:R-:W-:Y:S04]  /*27220*/  STL [R1+0x2df4], R7 ;  /* 0x002df40701007387 */ /* 0x000fe80000100800 */
[----:B------:R-:W-:Y:S04]  /*27230*/  STL [R1+0x2e00], R10 ;  /* 0x002e000a01007387 */ /* 0x000fe80000100800 */
[----:B------:R-:W-:Y:S04]  /*27240*/  STL [R1+0x2dfc], R11 ;  /* 0x002dfc0b01007387 */ /* 0x000fe80000100800 */
[----:B------:R-:W-:Y:S04]  /*27250*/  STL [R1+0x2e04], R14 ;  /* 0x002e040e01007387 */ /* 0x000fe80000100800 */
[----:B------:R-:W-:Y:S04]  /*27260*/  STL [R1+0x2df0], R15 ;  /* 0x002df00f01007387 */ /* 0x000fe80000100800 */
[----:B------:R-:W-:Y:S04]  /*27270*/  STL [R1+0x2dec], R18 ;  /* 0x002dec1201007387 */ /* 0x000fe80000100800 */
[----:B------:R-:W-:Y:S01]  /*27280*/  STL [R1+0x2de8], R19 ;  /* 0x002de81301007387 */ /* 0x000fe20000100800 */
[-C--:B--2---:R-:W-:Y:S08]  /*27290*/  HMMA.1688.F32.TF32 R116, R232, R4.reuse, R104 ;  /* 0x00000004e874723c */ /* 0x084ff00000081068 */
[-C--:B------:R-:W-:Y:S08]  /*272a0*/  HMMA.1688.F32.TF32 R104, R220, R4.reuse, R244 ;  /* 0x00000004dc68723c */ /* 0x080ff000000810f4 */
[-C--:B---3--:R-:W-:Y:S07]  /*272b0*/  HMMA.1688.F32.TF32 R112, R204, R4.reuse, R100 ;  /* 0x00000004cc70723c */ /* 0x088fee0000081064 */
[----:B------:R-:W-:Y:S04]  /*272c0*/  STL.64 [R1+0xae0], R116 ;  /* 0x000ae07401007387 */ /* 0x000fe80000100a00 */
[----:B------:R-:W-:Y:S04]  /*272d0*/  STL.64 [R1+0xae8], R118 ;  /* 0x000ae87601007387 */ /* 0x000fe80000100a00 */
[----:B------:R1:W-:Y:S04]  /*272e0*/  STL.64 [R1+0xfa0], R104 ;  /* 0x000fa06801007387 */ /* 0x0003e80000100a00 */
[----:B------:R2:W-:Y:S04]  /*272f0*/  STL.64 [R1+0xfa8], R106 ;  /* 0x000fa86a01007387 */ /* 0x0005e80000100a00 */
[----:B-1----:R-:W3:Y:S04]  /*27300*/  LDL.LU.64 R104, [R1+0x520] ;  /* 0x0005200001687983 */ /* 0x002ee80000300a00 */
[----:B------:R-:W-:Y:S04]  /*27310*/  STL.64 [R1+0xb00], R112 ;  /* 0x000b007001007387 */ /* 0x000fe80000100a00 */
[----:B------:R-:W-:Y:S04]  /*27320*/  STL.64 [R1+0xb08], R114 ;  /* 0x000b087201007387 */ /* 0x000fe80000100a00 */
[----:B--2---:R-:W3:Y:S01]  /*27330*/  LDL.LU.64 R106, [R1+0x528] ;  /* 0x00052800016a7983 */ /* 0x004ee20000300a00 */
[-C--:B------:R-:W-:Y:S08]  /*27340*/  HMMA.1688.F32.TF32 R100, R228, R4.reuse, R188 ;  /* 0x00000004e464723c */ /* 0x080ff000000810bc */
[-C--:B----4-:R-:W-:Y:S11]  /*27350*/  HMMA.1688.F32.TF32 R116, R208, R4.reuse, R88 ;  /* 0x00000004d074723c */ /* 0x090ff60000081058 */
[----:B------:R-:W-:Y:S04]  /*27360*/  @!UPT UIADD3 URZ, URZ, URZ, URZ ;  /* 0x0000003f3f3ff290 */ /* 0x000fe8000fffe03f */
[----:B------:R1:W-:Y:S04]  /*27370*/  STL.64 [R1+0x1460], R100 ;  /* 0x0014606401007387 */ /* 0x0003e80000100a00 */
[----:B------:R2:W-:Y:S04]  /*27380*/  STL.64 [R1+0x1468], R102 ;  /* 0x0014686601007387 */ /* 0x0005e80000100a00 */
[----:B-1----:R-:W4:Y:S04]  /*27390*/  LDL.LU.64 R100, [R1+0x210] ;  /* 0x0002100001647983 */ /* 0x002f280000300a00 */
[----:B--2---:R-:W4:Y:S04]  /*273a0*/  LDL.LU.64 R102, [R1+0x218] ;  /* 0x0002180001667983 */ /* 0x004f280000300a00 */
[----:B------:R-:W4:Y:S04]  /*273b0*/  LDL.LU.64 R88, [R1+0xa90] ;  /* 0x000a900001587983 */ /* 0x000f280000300a00 */
[----:B------:R-:W-:Y:S04]  /*273c0*/  STL.64 [R1+0xbc0], R116 ;  /* 0x000bc07401007387 */ /* 0x000fe80000100a00 */
[----:B------:R-:W-:Y:S04]  /*273d0*/  STL.64 [R1+0xbc8], R118 ;  /* 0x000bc87601007387 */ /* 0x000fe80000100a00 */
[----:B------:R-:W4:Y:S01]  /*273e0*/  LDL.LU.64 R90, [R1+0xa98] ;  /* 0x000a9800015a7983 */ /* 0x000f220000300a00 */
[-C--:B------:R-:W-:Y:S08]  /*273f0*/  HMMA.1688.F32.TF32 R112, R224, R4.reuse, R172 ;  /* 0x00000004e070723c */ /* 0x080ff000000810ac */
[-C--:B------:R-:W-:Y:S08]  /*27400*/  HMMA.1688.F32.TF32 R108, R216, R4.reuse, R108 ;  /* 0x00000004d86c723c */ /* 0x080ff0000008106c */
[----:B------:R-:W-:Y:S08]  /*27410*/  HMMA.1688.F32.TF32 R4, R212, R4, R32 ;  /* 0x00000004d404723c */ /* 0x000ff00000081020 */
[-C--:B------:R-:W-:Y:S08]  /*27420*/  HMMA.1688.F32.TF32 R96, R232, R8.reuse, R96 ;  /* 0x00000008e860723c */ /* 0x080ff00000081060 */
[-C--:B------:R-:W-:Y:S01]  /*27430*/  HMMA.1688.F32.TF32 R32, R220, R8.reuse, R200 ;  /* 0x00000008dc20723c */ /* 0x080fe200000810c8 */
        /* <DEDUP_REMOVED lines=8> */
[----:B-1----:R-:W4:Y:S04]  /*274c0*/  LDL.LU.64 R96, [R1+0x7f0] ;  /* 0x0007f00001607983 */ /* 0x002f280000300a00 */
[----:B------:R-:W-:Y:S04]  /*274d0*/  STL.64 [R1+0xf20], R32 ;  /* 0x000f202001007387 */ /* 0x000fe80000100a00 */
[----:B------:R1:W-:Y:S04]  /*274e0*/  STL.64 [R1+0xf28], R34 ;  /* 0x000f282201007387 */ /* 0x0003e80000100a00 */
[----:B------:R-:W4:Y:S01]  /*274f0*/  LDL.LU.64 R98, [R1+0x7f8] ;  /* 0x0007f80001627983 */ /* 0x000f220000300a00 */
[-C--:B------:R-:W-:Y:S11]  /*27500*/  HMMA.1688.F32.TF32 R4, R204, R8.reuse, R92 ;  /* 0x00000008cc04723c */ /* 0x080ff6000008105c */
[----:B------:R-:W-:Y:S11]  /*27510*/  @!UPT UIADD3 URZ, URZ, URZ, URZ ;  /* 0x0000003f3f3ff290 */ /* 0x000ff6000fffe03f */
[----:B------:R-:W-:Y:S01]  /*27520*/  @!UPT UIADD3 URZ, URZ, URZ, URZ ;  /* 0x0000003f3f3ff290 */ /* 0x000fe2000fffe03f */
[----:B------:R-:W-:Y:S04]  /*27530*/  STL.64 [R1+0x9d0], R4 ;  /* 0x0009d00401007387 */ /* 0x000fe80000100a00 */
[----:B------:R3:W-:Y:S04]  /*27540*/  STL.64 [R1+0x9d8], R6 ;  /* 0x0009d80601007387 */ /* 0x0007e80000100a00 */
[----:B------:R-:W4:Y:S04]  /*27550*/  LDL.LU.64 R92, [R1+0x4d0] ;  /* 0x0004d000015c7983 */ /* 0x000f280000300a00 */
[----:B------:R-:W4:Y:S01]  /*27560*/  LDL.LU.64 R94, [R1+0x4d8] ;  /* 0x0004d800015e7983 */ /* 0x000f220000300a00 */
[-C--:B-1----:R-:W-:Y:S03]  /*27570*/  HMMA.1688.F32.TF32 R32, R228, R8.reuse, R184 ;  /* 0x00000008e420723c */ /* 0x082fe600000810b8 */
[----:B------:R-:W-:Y:S11]  /*27580*/  LDSM.16.M88.4 R184, [R3+0xf000] ;  /* 0x00f0000003b8783b */ /* 0x000ff60000000200 */
[----:B------:R-:W-:Y:S09]  /*27590*/  @!UPT UIADD3 URZ, URZ, URZ, URZ ;  /* 0x0000003f3f3ff290 */ /* 0x000ff2000fffe03f */
[----:B------:R-:W-:Y:S04]  /*275a0*/  STL.64 [R1+0x1430], R32 ;  /* 0x0014302001007387 */ /* 0x000fe80000100a00 */
[----:B------:R-:W-:Y:S01]  /*275b0*/  STL.64 [R1+0x1438], R34 ;  /* 0x0014382201007387 */ /* 0x000fe20000100a00 */
[-C--:B------:R-:W-:Y:S08]  /*275c0*/  HMMA.1688.F32.TF32 R28, R212, R8.reuse, R28 ;  /* 0x00000008d41c723c */ /* 0x080ff0000008101c */
[-C--:B---3--:R-:W-:Y:S08]  /*275d0*/  HMMA.1688.F32.TF32 R4, R208, R8.reuse, R104 ;  /* 0x00000008d004723c */ /* 0x088ff00000081068 */
[-C--:B------:R-:W-:Y:S11]  /*275e0*/  HMMA.1688.F32.TF32 R104, R224, R8.reuse, R168 ;  /* 0x00000008e068723c */ /* 0x080ff600000810a8 */
[----:B------:R-:W-:Y:S04]  /*275f0*/  @!UPT UIADD3 URZ, URZ, URZ, URZ ;  /* 0x0000003f3f3ff290 */ /* 0x000fe8000fffe03f */
[----:B------:R1:W-:Y:S04]  /*27600*/  STL.64 [R1+0xb20], R4 ;  /* 0x000b200401007387 */ /* 0x0003e80000100a00 */
[----:B------:R3:W-:Y:S04]  /*27610*/  STL.64 [R1+0xb28], R6 ;  /* 0x000b280601007387 */ /* 0x0007e80000100a00 */
[----:B-1----:R-:W2:Y:S04]  /*27620*/  LDL.LU.64 R4, [R1+0x200] ;  /* 0x0002000001047983 */ /* 0x002ea80000300a00 */
[----:B------:R-:W-:Y:S04]  /*27630*/  STL.64 [R1+0x14e0], R104 ;  /* 0x0014e06801007387 */ /* 0x000fe80000100a00 */
[----:B------:R-:W-:Y:S04]  /*27640*/  STL.64 [R1+0x14e8], R106 ;  /* 0x0014e86a01007387 */ /* 0x000fe80000100a00 */
[----:B---3--:R-:W2:Y:S01]  /*27650*/  LDL.LU.64 R6, [R1+0x208] ;  /* 0x0002080001067983 */ /* 0x008ea20000300a00 */
[----:B----4-:R-:W-:Y:S08]  /*27660*/  HMMA.1688.F32.TF32 R32, R216, R8, R100 ;  /* 0x00000008d820723c */ /* 0x010ff00000081064 */
[-C--:B------:R-:W-:Y:S11]  /*27670*/  HMMA.1688.F32.TF32 R8, R232, R12.reuse, R88 ;  /* 0x0000000ce808723c */ /* 0x080ff60000081058 */
[----:B------:R-:W-:Y:S04]  /*27680*/  @!UPT UIADD3 URZ, URZ, URZ, URZ ;  /* 0x0000003f3f3ff290 */ /* 0x000fe8000fffe03f */
[----:B------:R1:W-:Y:S04]  /*27690*/  STL.64 [R1+0xd80], R32 ;  /* 0x000d802001007387 */ /* 0x0003e80000100a00 */
[----:B------:R3:W-:Y:S04]  /*276a0*/  STL.64 [R1+0xd88], R34 ;  /* 0x000d882201007387 */ /* 0x0007e80000100a00 */
[----:B------:R-:W4:Y:S04]  /*276b0*/  LDL.LU.64 R88, [R1+0xac0] ;  /* 0x000ac00001587983 */ /* 0x000f280000300a00 */
[----:B------:R-:W-:Y:S04]  /*276c0*/  STL.64 [R1+0x1550], R28 ;  /* 0x0015501c01007387 */ /* 0x000fe80000100a00 */
[----:B------:R-:W-:Y:S04]  /*276d0*/  STL.64 [R1+0x1558], R30 ;  /* 0x0015581e01007387 */ /* 0x000fe80000100a00 */
[----:B------:R-:W4:Y:S04]  /*276e0*/  LDL.LU.64 R90, [R1+0xac8] ;  /* 0x000ac800015a7983 */ /* 0x000f280000300a00 */
[----:B------:R-:W-:Y:S04]  /*276f0*/  STL.64 [R1+0x890], R8 ;  /* 0x0008900801007387 */ /* 0x000fe80000100a00 */
[----:B------:R3:W-:Y:S04]  /*27700*/  STL.64 [R1+0x898], R10 ;  /* 0x0008980a01007387 */ /* 0x0007e80000100a00 */
[----:B-1----:R-:W4:Y:S04]  /*27710*/  LDL.LU.64 R32, [R1+0x7e0] ;  /* 0x0007e00001207983 */ /* 0x002f280000300a00 */
[----:B---3--:R-:W3:Y:S01]  /*27720*/  LDL.LU.64 R34, [R1+0x7e8] ;  /* 0x0007e80001227983 */ /* 0x008ee20000300a00 */
[-C--:B------:R-:W-:Y:S08]  /*27730*/  HMMA.1688.F32.TF32 R8, R220, R12.reuse, R196 ;  /* 0x0000000cdc08723c */ /* 0x080ff000000810c4 */
[-C--:B------:R-:W-:Y:S08]  /*27740*/  HMMA.1688.F32.TF32 R28, R204, R12.reuse, R96 ;  /* 0x0000000ccc1c723c */ /* 0x080ff00000081060 */
[-C--:B------:R-:W-:Y:S08]  /*27750*/  HMMA.1688.F32.TF32 R96, R228, R12.reuse, R180 ;  /* 0x0000000ce460723c */ /* 0x080ff000000810b4 */
[----:B------:R-:W-:Y:S01]  /*27760*/  IMAD.MOV.U32 R0, RZ, RZ, R11 ;  /* 0x000000ffff007224 */ /* 0x000fe200078e000b */
[----:B------:R-:W-:Y:S04]  /*27770*/  STL.64 [R1+0xe90], R8 ;  /* 0x000e900801007387 */ /* 0x000fe80000100a00 */
[----:B------:R-:W-:Y:S04]  /*27780*/  STL [R1+0xe98], R10 ;  /* 0x000e980a01007387 */ /* 0x000fe80000100800 */
[----:B------:R-:W-:Y:S04]  /*27790*/  STL [R1+0x2b28], R0 ;  /* 0x002b280001007387 */ /* 0x000fe80000100800 */
[----:B------:R1:W-:Y:S04]  /*277a0*/  STL.64 [R1+0x8a0], R28 ;  /* 0x0008a01c01007387 */ /* 0x0003e80000100a00 */
[----:B------:R1:W-:Y:S04]  /*277b0*/  STL.64 [R1+0x8a8], R30 ;  /* 0x0008a81e01007387 */ /* 0x0003e80000100a00 */
[----:B-1----:R-:W3:Y:S04]  /*277c0*/  LDL.LU.64 R28, [R1+0x350] ;  /* 0x00035000011c7983 */ /* 0x002ee80000300a00 */
[----:B------:R-:W-:Y:S04]  /*277d0*/  STL.64 [R1+0x1400], R96 ;  /* 0x0014006001007387 */ /* 0x000fe80000100a00 */
[----:B------:R-:W-:Y:S04]  /*277e0*/  STL.64 [R1+0x1408], R98 ;  /* 0x0014086201007387 */ /* 0x000fe80000100a00 */
[----:B------:R-:W3:Y:S01]  /*277f0*/  LDL.LU.64 R30, [R1+0x358] ;  /* 0x00035800011e7983 */ /* 0x000ee20000300a00 */
[-C--:B------:R-:W-:Y:S11]  /*27800*/  HMMA.1688.F32.TF32 R8, R208, R12.reuse, R92 ;  /* 0x0000000cd008723c */ /* 0x080ff6000008105c */
[----:B------:R-:W-:Y:S11]  /*27810*/  @!UPT UIADD3 URZ, URZ, URZ, URZ ;  /* 0x0000003f3f3ff290 */ /* 0x000ff6000fffe03f */
[----:B------:R-:W-:Y:S01]  /*27820*/  @!UPT UIADD3 URZ, URZ, URZ, URZ ;  /* 0x0000003f3f3ff290 */ /* 0x000fe2000fffe03f */
[----:B------:R1:W-:Y:S04]  /*27830*/  STL.64 [R1+0xa60], R8 ;  /* 0x000a600801007387 */ /* 0x0003e80000100a00 */
[----:B------:R1:W-:Y:S04]  /*27840*/  STL.64 [R1+0xa68], R10 ;  /* 0x000a680a01007387 */ /* 0x0003e80000100a00 */
[----:B-1----:R-:W3:Y:S04]  /*27850*/  LDL.LU.64 R8, [R1+0x1f0] ;  /* 0x0001f00001087983 */ /* 0x002ee80000300a00 */
[----:B------:R-:W3:Y:S01]  /*27860*/  LDL.LU.64 R10, [R1+0x1f8] ;  /* 0x0001f800010a7983 */ /* 0x000ee20000300a00 */
[-C--:B------:R-:W-:Y:S11]  /*27870*/  HMMA.1688.F32.TF32 R96, R224, R12.reuse, R160 ;  /* 0x0000000ce060723c */ /* 0x080ff600000810a0 */
[----:B------:R-:W-:Y:S11]  /*27880*/  @!UPT UIADD3 URZ, URZ, URZ, URZ ;  /* 0x0000003f3f3ff290 */ /* 0x000ff6000fffe03f */
[----:B------:R-:W-:Y:S01]  /*27890*/  @!UPT UIADD3 URZ, URZ, URZ, URZ ;  /* 0x0000003f3f3ff290 */ /* 0x000fe2000fffe03f */
[----:B------:R-:W-:Y:S04]  /*278a0*/  STL.64 [R1+0x14c0], R96 ;  /* 0x0014c06001007387 */ /* 0x000fe80000100a00 */
[----:B------:R-:W-:Y:S01]  /*278b0*/  STL.64 [R1+0x14c8], R98 ;  /* 0x0014c86201007387 */ /* 0x000fe20000100a00 */
[-C--:B--2---:R-:W-:Y:S11]  /*278c0*/  HMMA.1688.F32.TF32 R92, R216, R12.reuse, R4 ;  /* 0x0000000cd85c723c */ /* 0x084ff60000081004 */
[----:B------:R-:W-:Y:S11]  /*278d0*/  @!UPT UIADD3 URZ, URZ, URZ, URZ ;  /* 0x0000003f3f3ff290 */ /* 0x000ff6000fffe03f */
[----:B------:R-:W-:Y:S02]  /*278e0*/  @!UPT UIADD3 URZ, URZ, URZ, URZ ;  /* 0x0000003f3f3ff290 */ /* 0x000fe4000fffe03f */
[----:B------:R-:W-:Y:S02]  /*278f0*/  IMAD.MOV.U32 R4, RZ, RZ, R95 ;  /* 0x000000ffff047224 */ /* 0x000fe400078e005f */
[----:B------:R-:W-:Y:S01]  /*27900*/  IMAD.MOV.U32 R5, RZ, RZ, R94 ;  /* 0x000000ffff057224 */ /* 0x000fe200078e005e */
[----:B------:R-:W-:Y:S04]  /*27910*/  STL.64 [R1+0xba0], R92 ;  /* 0x000ba05c01007387 */ /* 0x000fe80000100a00 */
[----:B------:R-:W-:Y:S04]  /*27920*/  STL [R1+0x2bec], R4 ;  /* 0x002bec0401007387 */ /* 0x000fe80000100800 */
[----:B------:R1:W-:Y:S02]  /*27930*/  STL [R1+0x2be8], R5 ;  /* 0x002be80501007387 */ /* 0x0003e40000100800 */
[----:B-1----:R-:W-:Y:S08]  /*27940*/  HMMA.1688.F32.TF32 R4, R212, R12, R24 ;  /* 0x0000000cd404723c */ /* 0x002ff00000081018 */
[-C--:B----4-:R-:W-:Y:S08]  /*27950*/  HMMA.1688.F32.TF32 R24, R232, R16.reuse, R88 ;  /* 0x00000010e818723c */ /* 0x090ff00000081058 */
[-C--:B------:R-:W-:Y:S07]  /*27960*/  HMMA.1688.F32.TF32 R12, R220, R16.reuse, R192 ;  /* 0x00000010dc0c723c */ /* 0x080fee00000810c0 */
[----:B------:R-:W-:Y:S04]  /*27970*/  STL.64 [R1+0x1540], R4 ;  /* 0x0015400401007387 */ /* 0x000fe80000100a00 */
[----:B------:R3:W-:Y:S02]  /*27980*/  STL.64 [R1+0x1548], R6 ;  /* 0x0015480601007387 */ /* 0x0007e40000100a00 */
[-C--:B---3--:R-:W-:Y:S02]  /*27990*/  HMMA.1688.F32.TF32 R4, R204, R16.reuse, R32 ;  /* 0x00000010cc04723c */ /* 0x088fe40000081020 */
[----:B------:R-:W-:Y:S04]  /*279a0*/  STL.64 [R1+0x800], R24 ;  /* 0x0008001801007387 */ /* 0x000fe80000100a00 */
[----:B------:R-:W-:Y:S04]  /*279b0*/  STL.64 [R1+0x808], R26 ;  /* 0x0008081a01007387 */ /* 0x000fe80000100a00 */
[----:B------:R-:W2:Y:S04]  /*279c0*/  LDL.LU.64 R100, [R1+0xbd0] ;  /* 0x000bd00001647983 */ /* 0x000ea80000300a00 */
[----:B------:R-:W-:Y:S04]  /*279d0*/  STL.64 [R1+0xe10], R12 ;  /* 0x000e100c01007387 */ /* 0x000fe80000100a00 */
[----:B------:R1:W-:Y:S04]  /*279e0*/  STL.64 [R1+0xe18], R14 ;  /* 0x000e180e01007387 */ /* 0x0003e80000100a00 */
[----:B------:R-:W2:Y:S04]  /*279f0*/  LDL.LU.64 R102, [R1+0xbd8] ;  /* 0x000bd80001667983 */ /* 0x000ea80000300a00 */
[----:B------:R-:W-:Y:S04]  /*27a00*/  STL.64 [R1+0x810], R4 ;  /* 0x0008100401007387 */ /* 0x000fe80000100a00 */
[----:B------:R3:W-:Y:S04]  /*27a10*/  STL.64 [R1+0x818], R6 ;  /* 0x0008180601007387 */ /* 0x0007e80000100a00 */
[----:B------:R-:W4:Y:S04]  /*27a20*/  LDL.LU.64 R96, [R1+0xa0] ;  /* 0x0000a00001607983 */ /* 0x000f280000300a00 */
[----:B------:R-:W4:Y:S01]  /*27a30*/  LDL.LU.64 R98, [R1+0xa8] ;  /* 0x0000a80001627983 */ /* 0x000f220000300a00 */
[-C--:B-1----:R-:W-:Y:S03]  /*27a40*/  HMMA.1688.F32.TF32 R12, R228, R16.reuse, R176 ;  /* 0x00000010e40c723c */ /* 0x082fe600000810b0 */
[----:B------:R-:W4:Y:S04]  /*27a50*/  LDL.LU.64 R92, [R1+0x820] ;  /* 0x00082000015c7983 */ /* 0x000f280000300a00 */
[----:B------:R-:W4:Y:S04]  /*27a60*/  LDL.LU.64 R94, [R1+0x828] ;  /* 0x00082800015e7983 */ /* 0x000f280000300a00 */
[----:B------:R-:W4:Y:S01]  /*27a70*/  LDL.LU.64 R88, [R1+0x60] ;  /* 0x0000600001587983 */ /* 0x000f220000300a00 */
[-C--:B------:R-:W-:Y:S03]  /*27a80*/  HMMA.1688.F32.TF32 R24, R224, R16.reuse, R156 ;  /* 0x00000010e018723c */ /* 0x080fe6000008109c */
[----:B------:R-:W-:Y:S08]  /*27a90*/  LDSM.16.M88.4 R32, [R3+0x4800] ;  /* 0x004800000320783b */ /* 0x000ff00000000200 */
[----:B------:R1:W-:Y:S04]  /*27aa0*/  STL.64 [R1+0x13d0], R12 ;  /* 0x0013d00c01007387 */ /* 0x0003e80000100a00 */
[----:B------:R1:W-:Y:S01]  /*27ab0*/  STL.64 [R1+0x13d8], R14 ;  /* 0x0013d80e01007387 */ /* 0x0003e20000100a00 */
[-C--:B---3--:R-:W-:Y:S03]  /*27ac0*/  HMMA.1688.F32.TF32 R4, R208, R16.reuse, R28 ;  /* 0x00000010d004723c */ /* 0x088fe6000008101c */
[----:B------:R-:W3:Y:S04]  /*27ad0*/  LDL.LU.64 R90, [R1+0x68] ;  /* 0x00006800015a7983 */ /* 0x000ee80000300a00 */
[----:B------:R-:W-:Y:S11]  /*27ae0*/  LDSM.16.M88.4 R28, [R3+0x4000] ;  /* 0x00400000031c783b */ /* 0x000ff60000000200 */
[----:B------:R-:W-:Y:S05]  /*27af0*/  @!UPT UIADD3 URZ, URZ, URZ, URZ ;  /* 0x0000003f3f3ff290 */ /* 0x000fea000fffe03f */
[----:B------:R-:W-:Y:S04]  /*27b00*/  STL.64 [R1+0x8b0], R4 ;  /* 0x0008b00401007387 */ /* 0x000fe80000100a00 */
[----:B------:R1:W-:Y:S04]  /*27b10*/  STL.64 [R1+0x8b8], R6 ;  /* 0x0008b80601007387 */ /* 0x0003e80000100a00 */
[----:B-1----:R-:W3:Y:S04]  /*27b20*/  LDL.LU.64 R12, [R1+0x5a0] ;  /* 0x0005a000010c7983 */ /* 0x002ee80000300a00 */
[----:B------:R-:W-:Y:S04]  /*27b30*/  STL.64 [R1+0x14a0], R24 ;  /* 0x0014a01801007387 */ /* 0x000fe80000100a00 */
[----:B------:R-:W-:Y:S04]  /*27b40*/  STL.64 [R1+0x14a8], R26 ;  /* 0x0014a81a01007387 */ /* 0x000fe80000100a00 */
[----:B------:R-:W3:Y:S01]  /*27b50*/  LDL.LU.64 R14, [R1+0x5a8] ;  /* 0x0005a800010e7983 */ /* 0x000ee20000300a00 */
[-C--:B------:R-:W-:Y:S03]  /*27b60*/  HMMA.1688.F32.TF32 R4, R216, R16.reuse, R8 ;  /* 0x00000010d804723c */ /* 0x080fe60000081008 */
[----:B------:R-:W-:Y:S11]  /*27b70*/  LDSM.16.M88.4 R24, [R3+0x3800] ;  /* 0x003800000318783b */ /* 0x000ff60000000200 */
[----:B------:R-:W-:Y:S09]  /*27b80*/  @!UPT UIADD3 URZ, URZ, URZ, URZ ;  /* 0x0000003f3f3ff290 */ /* 0x000ff2000fffe03f */
[----:B------:R1:W-:Y:S04]  /*27b90*/  STL.64 [R1+0xac0], R4 ;  /* 0x000ac00401007387 */ /* 0x0003e80000100a00 */
[----:B------:R1:W-:Y:S04]  /*27ba0*/  STL.64 [R1+0xac8], R6 ;  /* 0x000ac80601007387 */ /* 0x0003e80000100a00 */
[----:B-1----:R-:W3:Y:S04]  /*27bb0*/  LDL.LU.64 R4, [R1+0x20] ;  /* 0x0000200001047983 */ /* 0x002ee80000300a00 */
[----:B------:R-:W3:Y:S04]  /*27bc0*/  LDL.LU.64 R6, [R1+0x28] ;  /* 0x0000280001067983 */ /* 0x000ee80000300a00 */
[----:B------:R-:W3:Y:S04]  /*27bd0*/  LDL.LU.64 R8, [R1+0x2b0] ;  /* 0x0002b00001087983 */ /* 0x000ee80000300a00 */
[----:B------:R-:W3:Y:S01]  /*27be0*/  LDL.LU.64 R10, [R1+0x2b8] ;  /* 0x0002b800010a7983 */ /* 0x000ee20000300a00 */
[----:B------:R-:W-:Y:S03]  /*27bf0*/  HMMA.1688.F32.TF32 R16, R212, R16, R20 ;  /* 0x00000010d410723c */ /* 0x000fe60000081014 */
[----:B------:R-:W1:Y:S04]  /*27c00*/  LDSM.16.M88.4 R20, [R3+0x3000] ;  /* 0x003000000314783b */ /* 0x000e680000000200 */
[----:B-1----:R-:W-:Y:S11]  /*27c10*/  STL [R1+0x2e0c], R22 ;  /* 0x002e0c1601007387 */ /* 0x002ff60000100800 */
[----:B------:R-:W-:Y:S05]  /*27c20*/  @!UPT UIADD3 URZ, URZ, URZ, URZ ;  /* 0x0000003f3f3ff290 */ /* 0x000fea000fffe03f */
[----:B------:R-:W-:Y:S04]  /*27c30*/  STL.64 [R1+0x1530], R16 ;  /* 0x0015301001007387 */ /* 0x000fe80000100a00 */
[----:B------:R1:W-:Y:S04]  /*27c40*/  STL.64 [R1+0x1538], R18 ;  /* 0x0015381201007387 */ /* 0x0003e80000100a00 */
        /* <DEDUP_REMOVED lines=8> */
[-C--:B----4-:R-:W-:Y:S11]  /*27cd0*/  HMMA.1688.F32.TF32 R100, R220, R20.reuse, R96 ;  /* 0x00000014dc64723c */ /* 0x090ff60000081060 */
[----:B------:R-:W-:Y:S04]  /*27ce0*/  @!UPT UIADD3 URZ, URZ, URZ, URZ ;  /* 0x0000003f3f3ff290 */ /* 0x000fe8000fffe03f */
[----:B------:R-:W-:Y:S04]  /*27cf0*/  STL.64 [R1+0x770], R104 ;  /* 0x0007706801007387 */ /* 0x000fe80000100a00 */
[----:B------:R-:W-:Y:S04]  /*27d00*/  STL.64 [R1+0x778], R106 ;  /* 0x0007786a01007387 */ /* 0x000fe80000100a00 */
[----:B------:R-:W2:Y:S01]  /*27d10*/  LDL.LU.64 R96, [R1+0xc00] ;  /* 0x000c000001607983 */ /* 0x000ea20000300a00 */
[-C--:B-1----:R-:W-:Y:S03]  /*27d20*/  HMMA.1688.F32.TF32 R16, R204, R20.reuse, R92 ;  /* 0x00000014cc10723c */ /* 0x082fe6000008105c */
[----:B------:R-:W-:Y:S04]  /*27d30*/  STL.64 [R1+0xd40], R100 ;  /* 0x000d406401007387 */ /* 0x000fe80000100a00 */
[----:B------:R-:W-:Y:S04]  /*27d40*/  STL.64 [R1+0xd48], R102 ;  /* 0x000d486601007387 */ /* 0x000fe80000100a00 */
[----:B------:R-:W2:Y:S11]  /*27d50*/  LDL.LU.64 R98, [R1+0xc08] ;  /* 0x000c080001627983 */ /* 0x000eb60000300a00 */
[----:B------:R-:W-:Y:S01]  /*27d60*/  @!UPT UIADD3 URZ, URZ, URZ, URZ ;  /* 0x0000003f3f3ff290 */ /* 0x000fe2000fffe03f */
[----:B------:R-:W-:Y:S04]  /*27d70*/  STL.64 [R1+0x7c0], R16 ;  /* 0x0007c01001007387 */ /* 0x000fe80000100a00 */
[----:B------:R3:W-:Y:S02]  /*27d80*/  STL.64 [R1+0x7c8], R18 ;  /* 0x0007c81201007387 */ /* 0x0007e40000100a00 */
[-C--:B---3--:R-:W-:Y:S02]  /*27d90*/  HMMA.1688.F32.TF32 R16, R228, R20.reuse, R88 ;  /* 0x00000014e410723c */ /* 0x088fe40000081058 */
[----:B------:R-:W3:Y:S04]  /*27da0*/  LDL.LU.64 R88, [R1+0x90] ;  /* 0x0000900001587983 */ /* 0x000ee80000300a00 */
[----:B------:R-:W3:Y:S02]  /*27db0*/  LDL.LU.64 R90, [R1+0x98] ;  /* 0x00009800015a7983 */ /* 0x000ee40000300a00 */
[-C--:B------:R-:W-:Y:S11]  /*27dc0*/  HMMA.1688.F32.TF32 R12, R208, R20.reuse, R12 ;  /* 0x00000014d00c723c */ /* 0x080ff6000008100c */
[----:B------:R-:W-:Y:S04]  /*27dd0*/  @!UPT UIADD3 URZ, URZ, URZ, URZ ;  /* 0x0000003f3f3ff290 */ /* 0x000fe8000fffe03f */
[----:B------:R1:W-:Y:S04]  /*27de0*/  STL.64 [R1+0xfb0], R16 ;  /* 0x000fb01001007387 */ /* 0x0003e80000100a00 */
[----:B------:R4:W-:Y:S04]  /*27df0*/  STL.64 [R1+0xfb8], R18 ;  /* 0x000fb81201007387 */ /* 0x0009e80000100a00 */
[----:B------:R-:W3:Y:S04]  /*27e00*/  LDL.LU.64 R92, [R1+0x830] ;  /* 0x00083000015c7983 */ /* 0x000ee80000300a00 */
[----:B------:R-:W3:Y:S04]  /*27e10*/  LDL.LU.64 R94, [R1+0x838] ;  /* 0x00083800015e7983 */ /* 0x000ee80000300a00 */
[----:B------:R-:W-:Y:S04]  /*27e20*/  STL.64 [R1+0x820], R12 ;  /* 0x0008200c01007387 */ /* 0x000fe80000100a00 */
[----:B------:R4:W-:Y:S04]  /*27e30*/  STL.64 [R1+0x828], R14 ;  /* 0x0008280e01007387 */ /* 0x0009e80000100a00 */
[----:B-1----:R-:W3:Y:S04]  /*27e40*/  LDL.LU.64 R16, [R1+0x50] ;  /* 0x0000500001107983 */ /* 0x002ee80000300a00 */
[----:B----4-:R-:W4:Y:S01]  /*27e50*/  LDL.LU.64 R18, [R1+0x58] ;  /* 0x0000580001127983 */ /* 0x010f220000300a00 */
[-C--:B------:R-:W-:Y:S03]  /*27e60*/  HMMA.1688.F32.TF32 R12, R224, R20.reuse, R4 ;  /* 0x00000014e00c723c */ /* 0x080fe60000081004 */
[----:B------:R-:W4:Y:S04]  /*27e70*/  LDL.LU.64 R4, [R1+0x590] ;  /* 0x0005900001047983 */ /* 0x000f280000300a00 */
[----:B------:R-:W4:Y:S01]  /*27e80*/  LDL.LU.64 R6, [R1+0x598] ;  /* 0x0005980001067983 */ /* 0x000f220000300a00 */
[-C--:B------:R-:W-:Y:S11]  /*27e90*/  HMMA.1688.F32.TF32 R8, R216, R20.reuse, R8 ;  /* 0x00000014d808723c */ /* 0x080ff60000081008 */
[----:B------:R-:W-:Y:S04]  /*27ea0*/  @!UPT UIADD3 URZ, URZ, URZ, URZ ;  /* 0x0000003f3f3ff290 */ /* 0x000fe8000fffe03f */
[----:B------:R1:W-:Y:S04]  /*27eb0*/  STL.64 [R1+0x1470], R12 ;  /* 0x0014700c01007387 */ /* 0x0003e80000100a00 */
[----:B------:R1:W-:Y:S04]  /*27ec0*/  STL.64 [R1+0x1478], R14 ;  /* 0x0014780e01007387 */ /* 0x0003e80000100a00 */
[----:B-1----:R-:W4:Y:S04]  /*27ed0*/  LDL.LU.64 R12, [R1+0x10] ;  /* 0x00001000010c7983 */ /* 0x002f280000300a00 */
[----:B------:R-:W4:Y:S04]  /*27ee0*/  LDL.LU.64 R14, [R1+0x18] ;  /* 0x00001800010e7983 */ /* 0x000f280000300a00 */
[----:B------:R1:W-:Y:S04]  /*27ef0*/  STL.64 [R1+0xa90], R8 ;  /* 0x000a900801007387 */ /* 0x0003e80000100a00 */
[----:B------:R1:W-:Y:S04]  /*27f00*/  STL.64 [R1+0xa98], R10 ;  /* 0x000a980a01007387 */ /* 0x0003e80000100a00 */
[----:B-1----:R-:W4:Y:S04]  /*27f10*/  LDL.LU.64 R8, [R1+0x2a0] ;  /* 0x0002a00001087983 */ /* 0x002f280000300a00 */
[----:B------:R-:W4:Y:S01]  /*27f20*/  LDL.LU.64 R10, [R1+0x2a8] ;  /* 0x0002a800010a7983 */ /* 0x000f220000300a00 */
[----:B------:R-:W-:Y:S11]  /*27f30*/  HMMA.1688.F32.TF32 R20, R212, R20, R48 ;  /* 0x00000014d414723c */ /* 0x000ff60000081030 */
[----:B------:R-:W-:Y:S11]  /*27f40*/  @!UPT UIADD3 URZ, URZ, URZ, URZ ;  /* 0x0000003f3f3ff290 */ /* 0x000ff6000fffe03f */
[----:B------:R-:W-:Y:S01]  /*27f50*/  @!UPT UIADD3 URZ, URZ, URZ, URZ ;  /* 0x0000003f3f3ff290 */ /* 0x000fe2000fffe03f */
[----:B------:R-:W-:Y:S04]  /*27f60*/  STL.64 [R1+0x1510], R20 ;  /* 0x0015101401007387 */ /* 0x000fe80000100a00 */
[----:B------:R3:W-:Y:S01]  /*27f70*/  STL.64 [R1+0x1518], R22 ;  /* 0x0015181601007387 */ /* 0x0007e20000100a00 */
[-C--:B--2---:R-:W-:Y:S11]  /*27f80*/  HMMA.1688.F32.TF32 R96, R232, R24.reuse, R96 ;  /* 0x00000018e860723c */ /* 0x084ff60000081060 */
[----:B------:R-:W-:Y:S11]  /*27f90*/  @!UPT UIADD3 URZ, URZ, URZ, URZ ;  /* 0x0000003f3f3ff290 */ /* 0x000ff6000fffe03f */
[----:B------:R-:W-:Y:S02]  /*27fa0*/  @!UPT UIADD3 URZ, URZ, URZ, URZ ;  /* 0x0000003f3f3ff290 */ /* 0x000fe4000fffe03f */
[----:B------:R-:W-:Y:S02]  /*27fb0*/  IMAD.MOV.U32 R34, RZ, RZ, R98 ;  /* 0x000000ffff227224 */ /* 0x000fe400078e0062 */
[----:B------:R-:W-:Y:S01]  /*27fc0*/  IMAD.MOV.U32 R35, RZ, RZ, R99 ;  /* 0x000000ffff237224 */ /* 0x000fe200078e0063 */
[----:B------:R-:W-:Y:S01]  /*27fd0*/  STL.64 [R1+0x6f0], R96 ;  /* 0x0006f06001007387 */ /* 0x000fe20000100a00 */
[-C--:B---3--:R-:W-:Y:S03]  /*27fe0*/  HMMA.1688.F32.TF32 R20, R220, R24.reuse, R88 ;  /* 0x00000018dc14723c */ /* 0x088fe60000081058 */
[----:B------:R-:W-:Y:S04]  /*27ff0*/  STL [R1+0x2e34], R34 ;  /* 0x002e342201007387 */ /* 0x000fe80000100800 */
[----:B------:R-:W-:Y:S04]  /*28000*/  STL [R1+0x2e30], R35 ;  /* 0x002e302301007387 */ /* 0x000fe80000100800 */
[----:B------:R-:W2:Y:S04]  /*28010*/  LDL.LU.64 R88, [R1+0xc50] ;  /* 0x000c500001587983 */ /* 0x000ea80000300a00 */
[----:B------:R-:W2:Y:S08]  /*28020*/  LDL.LU.64 R90, [R1+0xc58] ;  /* 0x000c5800015a7983 */ /* 0x000eb00000300a00 */
[----:B------:R-:W-:Y:S04]  /*28030*/  STL.64 [R1+0xbd0], R20 ;  /* 0x000bd01401007387 */ /* 0x000fe80000100a00 */
[----:B------:R1:W-:Y:S04]  /*28040*/  STL.64 [R1+0xbd8], R22 ;  /* 0x000bd81601007387 */ /* 0x0003e80000100a00 */
[----:B------:R-:W3:Y:S04]  /*28050*/  LDL.LU.64 R48, [R1+0x80] ;  /* 0x0000800001307983 */ /* 0x000ee80000300a00 */
[----:B------:R-:W3:Y:S01]  /*28060*/  LDL.LU.64 R50, [R1+0x88] ;  /* 0x0000880001327983 */ /* 0x000ee20000300a00 */
[-C--:B-1----:R-:W-:Y:S08]  /*28070*/  HMMA.1688.F32.TF32 R20, R204, R24.reuse, R92 ;  /* 0x00000018cc14723c */ /* 0x082ff0000008105c */
[-C--:B----4-:R-:W-:Y:S11]  /*28080*/  HMMA.1688.F32.TF32 R16, R228, R24.reuse, R16 ;  /* 0x00000018e410723c */ /* 0x090ff60000081010 */
[----:B------:R-:W-:Y:S04]  /*28090*/  @!UPT UIADD3 URZ, URZ, URZ, URZ ;  /* 0x0000003f3f3ff290 */ /* 0x000fe8000fffe03f */
[----:B------:R1:W-:Y:S04]  /*280a0*/  STL.64 [R1+0x730], R20 ;  /* 0x0007301401007387 */ /* 0x0003e80000100a00 */
[----:B------:R4:W-:Y:S04]  /*280b0*/  STL.64 [R1+0x738], R22 ;  /* 0x0007381601007387 */ /* 0x0009e80000100a00 */
[----:B-1----:R-:W3:Y:S04]  /*280c0*/  LDL.LU.64 R20, [R1+0x930] ;  /* 0x0009300001147983 */ /* 0x002ee80000300a00 */
[----:B----4-:R-:W4:Y:S04]  /*280d0*/  LDL.LU.64 R22, [R1+0x938] ;  /* 0x0009380001167983 */ /* 0x010f280000300a00 */
[----:B------:R-:W-:Y:S04]  /*280e0*/  STL.64 [R1+0xf30], R16 ;  /* 0x000f301001007387 */ /* 0x000fe80000100a00 */
[----:B------:R1:W-:Y:S02]  /*280f0*/  STL.64 [R1+0xf38], R18 ;  /* 0x000f381201007387 */ /* 0x0003e40000100a00 */
[-C--:B-1----:R-:W-:Y:S02]  /*28100*/  HMMA.1688.F32.TF32 R16, R208, R24.reuse, R4 ;  /* 0x00000018d010723c */ /* 0x082fe40000081004 */
[----:B------:R-:W4:Y:S04]  /*28110*/  LDL.LU.64 R4, [R1+0x40] ;  /* 0x0000400001047983 */ /* 0x000f280000300a00 */
[----:B------:R-:W4:Y:S11]  /*28120*/  LDL.LU.64 R6, [R1+0x48] ;  /* 0x0000480001067983 */ /* 0x000f360000300a00 */
[----:B------:R-:W-:Y:S06]  /*28130*/  @!UPT UIADD3 URZ, URZ, URZ, URZ ;  /* 0x0000003f3f3ff290 */ /* 0x000fec000fffe03f */
[----:B------:R1:W-:Y:S04]  /*28140*/  STL.64 [R1+0x780], R16 ;  /* 0x0007801001007387 */ /* 0x0003e80000100a00 */
[----:B------:R1:W-:Y:S04]  /*28150*/  STL.64 [R1+0x788], R18 ;  /* 0x0007881201007387 */ /* 0x0003e80000100a00 */
[----:B-1----:R-:W4:Y:S04]  /*28160*/  LDL.LU.64 R16, [R1+0x510] ;  /* 0x0005100001107983 */ /* 0x002f280000300a00 */
[----:B------:R-:W4:Y:S01]  /*28170*/  LDL.LU.64 R18, [R1+0x518] ;  /* 0x0005180001127983 */ /* 0x000f220000300a00 */
[-C--:B------:R-:W-:Y:S08]  /*28180*/  HMMA.1688.F32.TF32 R12, R224, R24.reuse, R12 ;  /* 0x00000018e00c723c */ /* 0x080ff0000008100c */
[-C--:B------:R-:W-:Y:S11]  /*28190*/  HMMA.1688.F32.TF32 R8, R216, R24.reuse, R8 ;  /* 0x00000018d808723c */ /* 0x080ff60000081008 */
[----:B------:R-:W-:Y:S04]  /*281a0*/  @!UPT UIADD3 URZ, URZ, URZ, URZ ;  /* 0x0000003f3f3ff290 */ /* 0x000fe8000fffe03f */
[----:B------:R1:W-:Y:S04]  /*281b0*/  STL.64 [R1+0x1440], R12 ;  /* 0x0014400c01007387 */ /* 0x0003e80000100a00 */
[----:B------:R1:W-:Y:S04]  /*281c0*/  STL.64 [R1+0x1448], R14 ;  /* 0x0014480e01007387 */ /* 0x0003e80000100a00 */
[----:B-1----:R-:W4:Y:S04]  /*281d0*/  LDL.LU.64 R12, [R1] ;  /* 0x00000000010c7983 */ /* 0x002f280000300a00 */
        /* <DEDUP_REMOVED lines=10> */
[----:B--2---:R-:W-:Y:S11]  /*28280*/  HMMA.1688.F32.TF32 R88, R232, R28, R88 ;  /* 0x0000001ce858723c */ /* 0x004ff60000081058 */
[----:B------:R-:W-:Y:S11]  /*28290*/  @!UPT UIADD3 URZ, URZ, URZ, URZ ;  /* 0x0000003f3f3ff290 */ /* 0x000ff6000fffe03f */
[----:B------:R-:W-:Y:S02]  /*282a0*/  @!UPT UIADD3 URZ, URZ, URZ, URZ ;  /* 0x0000003f3f3ff290 */ /* 0x000fe4000fffe03f */
[----:B-1----:R-:W-:Y:S02]  /*282b0*/  IMAD.MOV.U32 R27, RZ, RZ, R91 ;  /* 0x000000ffff1b7224 */ /* 0x002fe400078e005b */
[----:B------:R-:W-:-:S03]  /*282c0*/  IMAD.MOV.U32 R26, RZ, RZ, R90 ;  /* 0x000000ffff1a7224 */ /* 0x000fc600078e005a */
[----:B------:R-:W-:Y:S04]  /*282d0*/  STL [R1+0x2e3c], R27 ;  /* 0x002e3c1b01007387 */ /* 0x000fe80000100800 */
[----:B------:R3:W-:Y:S01]  /*282e0*/  STL [R1+0x2e38], R26 ;  /* 0x002e381a01007387 */ /* 0x0007e20000100800 */
[----:B------:R-:W-:Y:S02]  /*282f0*/  IMAD.MOV.U32 R31, RZ, RZ, R89 ;  /* 0x000000ffff1f7224 */ /* 0x000fe400078e0059 */
[----:B------:R-:W-:Y:S01]  /*28300*/  IMAD.MOV.U32 R30, RZ, RZ, R88 ;  /* 0x000000ffff1e7224 */ /* 0x000fe200078e0058 */
[-C--:B---3--:R-:W-:Y:S02]  /*28310*/  HMMA.1688.F32.TF32 R24, R220, R28.reuse, R48 ;  /* 0x0000001cdc18723c */ /* 0x088fe40000081030 */
[----:B------:R-:W-:Y:S04]  /*28320*/  STL [R1+0x2e2c], R31 ;  /* 0x002e2c1f01007387 */ /* 0x000fe80000100800 */
[----:B------:R-:W-:Y:S04]  /*28330*/  STL [R1+0x2e28], R30 ;  /* 0x002e281e01007387 */ /* 0x000fe80000100800 */
[----:B------:R-:W2:Y:S04]  /*28340*/  LDL.LU.64 R48, [R1+0xca0] ;  /* 0x000ca00001307983 */ /* 0x000ea80000300a00 */
[----:B------:R-:W2:Y:S01]  /*28350*/  LDL.LU.64 R50, [R1+0xca8] ;  /* 0x000ca80001327983 */ /* 0x000ea20000300a00 */
[-C--:B----4-:R-:W-:Y:S08]  /*28360*/  HMMA.1688.F32.TF32 R20, R204, R28.reuse, R20 ;  /* 0x0000001ccc14723c */ /* 0x090ff00000081014 */
[----:B------:R1:W-:Y:S04]  /*28370*/  STL.64 [R1+0xb50], R24 ;  /* 0x000b501801007387 */ /* 0x0003e80000100a00 */
[----:B------:R3:W-:Y:S04]  /*28380*/  STL.64 [R1+0xb58], R26 ;  /* 0x000b581a01007387 */ /* 0x0007e80000100a00 */
[----:B-1----:R-:W4:Y:S04]  /*28390*/  LDL.LU.64 R24, [R1+0x70] ;  /* 0x0000700001187983 */ /* 0x002f280000300a00 */
[----:B---3--:R-:W4:Y:S04]  /*283a0*/  LDL.LU.64 R26, [R1+0x78] ;  /* 0x00007800011a7983 */ /* 0x008f280000300a00 */
[----:B------:R-:W-:Y:S04]  /*283b0*/  STL.64 [R1+0x6e0], R20 ;  /* 0x0006e01401007387 */ /* 0x000fe80000100a00 */
[----:B------:R1:W-:Y:S02]  /*283c0*/  STL.64 [R1+0x6e8], R22 ;  /* 0x0006e81601007387 */ /* 0x0003e40000100a00 */
[-C--:B-1----:R-:W-:Y:S02]  /*283d0*/  HMMA.1688.F32.TF32 R20, R228, R28.reuse, R4 ;  /* 0x0000001ce414723c */ /* 0x082fe40000081004 */
[----:B------:R-:W3:Y:S04]  /*283e0*/  LDL.LU.64 R4, [R1+0x980] ;  /* 0x0009800001047983 */ /* 0x000ee80000300a00 */
[----:B------:R-:W3:Y:S11]  /*283f0*/  LDL.LU.64 R6, [R1+0x988] ;  /* 0x0009880001067983 */ /* 0x000ef60000300a00 */
[----:B------:R-:W-:Y:S06]  /*28400*/  @!UPT UIADD3 URZ, URZ, URZ, URZ ;  /* 0x0000003f3f3ff290 */ /* 0x000fec000fffe03f */
[----:B------:R1:W-:Y:S01]  /*28410*/  STL.64 [R1+0xec0], R20 ;  /* 0x000ec01401007387 */ /* 0x0003e20000100a00 */
[-C--:B------:R-:W-:Y:S03]  /*28420*/  HMMA.1688.F32.TF32 R16, R208, R28.reuse, R16 ;  /* 0x0000001cd010723c */ /* 0x080fe60000081010 */
[----:B------:R1:W-:Y:S04]  /*28430*/  STL.64 [R1+0xec8], R22 ;  /* 0x000ec81601007387 */ /* 0x0003e80000100a00 */
[----:B------:R-:W3:Y:S04]  /*28440*/  LDL.LU.64 R44, [R1+0x30] ;  /* 0x00003000012c7983 */ /* 0x000ee80000300a00 */
[----:B------:R-:W3:Y:S11]  /*28450*/  LDL.LU.64 R46, [R1+0x38] ;  /* 0x00003800012e7983 */ /* 0x000ef60000300a00 */
[----:B------:R-:W-:Y:S01]  /*28460*/  @!UPT UIADD3 URZ, URZ, URZ, URZ ;  /* 0x0000003f3f3ff290 */ /* 0x000fe2000fffe03f */
[----:B------:R-:W-:Y:S04]  /*28470*/  STL.64 [R1+0x720], R16 ;  /* 0x0007201001007387 */ /* 0x000fe80000100a00 */
[----:B------:R-:W-:Y:S04]  /*28480*/  STL.64 [R1+0x728], R18 ;  /* 0x0007281201007387 */ /* 0x000fe80000100a00 */
[----:B-1----:R-:W3:Y:S04]  /*28490*/  LDL.LU.64 R20, [R1+0x330] ;  /* 0x0003300001147983 */ /* 0x002ee80000300a00 */
[----:B------:R-:W3:Y:S01]  /*284a0*/  LDL.LU.64 R22, [R1+0x338] ;  /* 0x0003380001167983 */ /* 0x000ee20000300a00 */
[-C--:B------:R-:W-:Y:S11]  /*284b0*/  HMMA.1688.F32.TF32 R12, R224, R28.reuse, R12 ;  /* 0x0000001ce00c723c */ /* 0x080ff6000008100c */
[----:B------:R-:W-:Y:S11]  /*284c0*/  @!UPT UIADD3 URZ, URZ, URZ, URZ ;  /* 0x0000003f3f3ff290 */ /* 0x000ff6000fffe03f */
[----:B------:R-:W-:Y:S01]  /*284d0*/  @!UPT UIADD3 URZ, URZ, URZ, URZ ;  /* 0x0000003f3f3ff290 */ /* 0x000fe2000fffe03f */
[----:B------:R-:W-:Y:S04]  /*284e0*/  STL.64 [R1+0x1410], R12 ;  /* 0x0014100c01007387 */ /* 0x000fe80000100a00 */
[----:B------:R1:W-:Y:S02]  /*284f0*/  STL.64 [R1+0x1418], R14 ;  /* 0x0014180e01007387 */ /* 0x0003e40000100a00 */
[-C--:B-1----:R-:W-:Y:S02]  /*28500*/  HMMA.1688.F32.TF32 R12, R216, R28.reuse, R8 ;  /* 0x0000001cd80c723c */ /* 0x082fe40000081008 */
[----:B------:R-:W3:Y:S04]  /*28510*/  LDL.LU.64 R8, [R1+0x260] ;  /* 0x0002600001087983 */ /* 0x000ee80000300a00 */
[----:B------:R-:W3:Y:S02]  /*28520*/  LDL.LU.64 R10, [R1+0x268] ;  /* 0x00026800010a7983 */ /* 0x000ee40000300a00 */
[----:B------:R-:W-:Y:S11]  /*28530*/  HMMA.1688.F32.TF32 R40, R212, R28, R40 ;  /* 0x0000001cd428723c */ /* 0x000ff60000081028 */
[----:B------:R-:W-:Y:S04]  /*28540*/  @!UPT UIADD3 URZ, URZ, URZ, URZ ;  /* 0x0000003f3f3ff290 */ /* 0x000fe8000fffe03f */
[----:B------:R1:W-:Y:S09]  /*28550*/  STL.64 [R1+0x860], R12 ;  /* 0x0008600c01007387 */ /* 0x0003f20000100a00 */
[----:B------:R-:W-:Y:S02]  /*28560*/  IMAD.MOV.U32 R17, RZ, RZ, R40 ;  /* 0x000000ffff117224 */ /* 0x000fe400078e0028 */
[----:B------:R-:W-:-:S02]  /*28570*/  IMAD.MOV.U32 R16, RZ, RZ, R41 ;  /* 0x000000ffff107224 */ /* 0x000fc400078e0029 */
[----:B-1----:R-:W-:Y:S02]  /*28580*/  IMAD.MOV.U32 R13, RZ, RZ, R42 ;  /* 0x000000ffff0d7224 */ /* 0x002fe400078e002a */
[----:B------:R-:W-:Y:S01]  /*28590*/  IMAD.MOV.U32 R12, RZ, RZ, R43 ;  /* 0x000000ffff0c7224 */ /* 0x000fe200078e002b */
[----:B------:R-:W-:Y:S04]  /*285a0*/  STL.64 [R1+0x868], R14 ;  /* 0x0008680e01007387 */ /* 0x000fe80000100a00 */
[----:B------:R-:W-:Y:S04]  /*285b0*/  STL [R1+0x2aec], R12 ;  /* 0x002aec0c01007387 */ /* 0x000fe80000100800 */
[----:B------:R4:W-:Y:S04]  /*285c0*/  STL [R1+0x2ae8], R13 ;  /* 0x002ae80d01007387 */ /* 0x0009e80000100800 */
[----:B------:R-:W-:Y:S04]  /*285d0*/  STL [R1+0x2ae4], R16 ;  /* 0x002ae41001007387 */ /* 0x000fe80000100800 */
[----:B------:R-:W-:Y:S01]  /*285e0*/  STL [R1+0x2ae0], R17 ;  /* 0x002ae01101007387 */ /* 0x000fe20000100800 */
[-C--:B--2---:R-:W-:Y:S03]  /*285f0*/  HMMA.1688.F32.TF32 R40, R232, R32.reuse, R48 ;  /* 0x00000020e828723c */ /* 0x084fe60000081030 */
[----:B------:R-:W-:Y:S05]  /*28600*/  LDSM.16.M88.4 R48, [R3+0x6800] ;  /* 0x006800000330783b */ /* 0x000fea0000000200 */
[-C--:B----4-:R-:W-:Y:S11]  /*28610*/  HMMA.1688.F32.TF32 R12, R220, R32.reuse, R24 ;  /* 0x00000020dc0c723c */ /* 0x090ff60000081018 */
[----:B------:R-:W-:Y:S05]  /*28620*/  @!UPT UIADD3 URZ, URZ, URZ, URZ ;  /* 0x0000003f3f3ff290 */ /* 0x000fea000fffe03f */
[----:B------:R-:W-:Y:S02]  /*28630*/  IMAD.MOV.U32 R35, RZ, RZ, R41 ;  /* 0x000000ffff237224 */ /* 0x000fe400078e0029 */
[----:B------:R-:W-:Y:S02]  /*28640*/  IMAD.MOV.U32 R34, RZ, RZ, R40 ;  /* 0x000000ffff227224 */ /* 0x000fe400078e0028 */
[----:B------:R-:W-:Y:S02]  /*28650*/  IMAD.MOV.U32 R31, RZ, RZ, R42 ;  /* 0x000000ffff1f7224 */ /* 0x000fe400078e002a */
[----:B------:R-:W-:Y:S01]  /*28660*/  IMAD.MOV.U32 R30, RZ, RZ, R43 ;  /* 0x000000ffff1e7224 */ /* 0x000fe200078e002b */
[----:B------:R-:W-:Y:S04]  /*28670*/  STL [R1+0x2e4c], R35 ;  /* 0x002e4c2301007387 */ /* 0x000fe80000100800 */
[----:B------:R-:W-:Y:S04]  /*28680*/  STL [R1+0x2e48], R34 ;  /* 0x002e482201007387 */ /* 0x000fe80000100800 */
[----:B------:R-:W-:Y:S04]  /*28690*/  STL [R1+0x2e44], R31 ;  /* 0x002e441f01007387 */ /* 0x000fe80000100800 */
[----:B------:R-:W-:Y:S04]  /*286a0*/  STL [R1+0x2e40], R30 ;  /* 0x002e401e01007387 */ /* 0x000fe80000100800 */
[----:B------:R-:W2:Y:S04]  /*286b0*/  LDL.LU.64 R24, [R1+0xd10] ;  /* 0x000d100001187983 */ /* 0x000ea80000300a00 */
[----:B------:R-:W2:Y:S04]  /*286c0*/  LDL.LU.64 R26, [R1+0xd18] ;  /* 0x000d1800011a7983 */ /* 0x000ea80000300a00 */
[----:B------:R-:W-:Y:S04]  /*286d0*/  STL.64 [R1+0xaa0], R12 ;  /* 0x000aa00c01007387 */ /* 0x000fe80000100a00 */
[----:B------:R3:W-:Y:S04]  /*286e0*/  STL.64 [R1+0xaa8], R14 ;  /* 0x000aa80e01007387 */ /* 0x0007e80000100a00 */
[----:B------:R-:W-:Y:S01]  /*286f0*/  LDSM.16.M88.4 R40, [R3+0x5800] ;  /* 0x005800000328783b */ /* 0x000fe20000000200 */
[-C--:B---3--:R-:W-:Y:S03]  /*28700*/  HMMA.1688.F32.TF32 R12, R204, R32.reuse, R4 ;  /* 0x00000020cc0c723c */ /* 0x088fe60000081004 */
[----:B------:R-:W3:Y:S04]  /*28710*/  LDL.LU.64 R4, [R1+0x160] ;  /* 0x0001600001047983 */ /* 0x000ee80000300a00 */
[----:B------:R-:W3:Y:S11]  /*28720*/  LDL.LU.64 R6, [R1+0x168] ;  /* 0x0001680001067983 */ /* 0x000ef60000300a00 */
[----:B------:R-:W-:Y:S05]  /*28730*/  @!UPT UIADD3 URZ, URZ, URZ, URZ ;  /* 0x0000003f3f3ff290 */ /* 0x000fea000fffe03f */
        /* <DEDUP_REMOVED lines=8> */
[----:B------:R1:W-:Y:S04]  /*287c0*/  STL.64 [R1+0xe68], R14 ;  /* 0x000e680e01007387 */ /* 0x0003e80000100a00 */
[----:B------:R-:W2:Y:S04]  /*287d0*/  LDL.LU.64 R16, [R1+0x120] ;  /* 0x0001200001107983 */ /* 0x000ea80000300a00 */
[----:B------:R-:W2:Y:S01]  /*287e0*/  LDL.LU.64 R18, [R1+0x128] ;  /* 0x0001280001127983 */ /* 0x000ea20000300a00 */
[-C--:B-1----:R-:W-:Y:S08]  /*287f0*/  HMMA.1688.F32.TF32 R12, R208, R32.reuse, R20 ;  /* 0x00000020d00c723c */ /* 0x082ff00000081014 */
[-C--:B------:R-:W-:Y:S11]  /*28800*/  HMMA.1688.F32.TF32 R28, R224, R32.reuse, R248 ;  /* 0x00000020e01c723c */ /* 0x080ff600000810f8 */
[----:B------:R-:W-:Y:S04]  /*28810*/  @!UPT UIADD3 URZ, URZ, URZ, URZ ;  /* 0x0000003f3f3ff290 */ /* 0x000fe8000fffe03f */
[----:B------:R1:W-:Y:S04]  /*28820*/  STL.64 [R1+0x6d0], R12 ;  /* 0x0006d00c01007387 */ /* 0x0003e80000100a00 */
[----:B------:R1:W-:Y:S04]  /*28830*/  STL.64 [R1+0x6d8], R14 ;  /* 0x0006d80e01007387 */ /* 0x0003e80000100a00 */
[----:B------:R-:W2:Y:S04]  /*28840*/  LDL.LU.64 R20, [R1+0x5e0] ;  /* 0x0005e00001147983 */ /* 0x000ea80000300a00 */
[----:B------:R-:W2:Y:S01]  /*28850*/  LDL.LU.64 R22, [R1+0x5e8] ;  /* 0x0005e80001167983 */ /* 0x000ea20000300a00 */
[-C--:B------:R-:W-:Y:S03]  /*28860*/  HMMA.1688.F32.TF32 R8, R216, R32.reuse, R8 ;  /* 0x00000020d808723c */ /* 0x080fe60000081008 */
[----:B-1----:R-:W2:Y:S04]  /*28870*/  LDL.LU.64 R12, [R1+0xe0] ;  /* 0x0000e000010c7983 */ /* 0x002ea80000300a00 */
[----:B------:R-:W-:Y:S04]  /*28880*/  STL.64 [R1+0x13e0], R28 ;  /* 0x0013e01c01007387 */ /* 0x000fe80000100a00 */
[----:B------:R-:W-:Y:S04]  /*28890*/  STL.64 [R1+0x13e8], R30 ;  /* 0x0013e81e01007387 */ /* 0x000fe80000100a00 */
[----:B------:R-:W2:Y:S08]  /*288a0*/  LDL.LU.64 R14, [R1+0xe8] ;  /* 0x0000e800010e7983 */ /* 0x000eb00000300a00 */
[----:B------:R1:W-:Y:S04]  /*288b0*/  STL.64 [R1+0x7d0], R8 ;  /* 0x0007d00801007387 */ /* 0x0003e80000100a00 */
[----:B------:R1:W-:Y:S04]  /*288c0*/  STL.64 [R1+0x7d8], R10 ;  /* 0x0007d80a01007387 */ /* 0x0003e80000100a00 */
[----:B-1----:R-:W2:Y:S04]  /*288d0*/  LDL.LU.64 R8, [R1+0x2d0] ;  /* 0x0002d00001087983 */ /* 0x002ea80000300a00 */
[----:B------:R-:W2:Y:S01]  /*288e0*/  LDL.LU.64 R10, [R1+0x2d8] ;  /* 0x0002d800010a7983 */ /* 0x000ea20000300a00 */
[----:B------:R-:W-:Y:S03]  /*288f0*/  HMMA.1688.F32.TF32 R28, R212, R32, R36 ;  /* 0x00000020d41c723c */ /* 0x000fe60000081024 */
[----:B------:R-:W1:Y:S04]  /*28900*/  LDSM.16.M88.4 R36, [R3+0x5000] ;  /* 0x005000000324783b */ /* 0x000e680000000200 */
[----:B-1----:R-:W-:Y:S11]  /*28910*/  STL [R1+0x2e54], R38 ;  /* 0x002e542601007387 */ /* 0x002ff60000100800 */
[----:B------:R-:W-:Y:S05]  /*28920*/  @!UPT UIADD3 URZ, URZ, URZ, URZ ;  /* 0x0000003f3f3ff290 */ /* 0x000fea000fffe03f */
[----:B------:R-:W-:Y:S04]  /*28930*/  STL.64 [R1+0x14b0], R28 ;  /* 0x0014b01c01007387 */ /* 0x000fe80000100a00 */
[----:B------:R-:W-:Y:S04]  /*28940*/  STL.64 [R1+0x14b8], R30 ;  /* 0x0014b81e01007387 */ /* 0x000fe80000100a00 */
[----:B------:R-:W-:Y:S04]  /*28950*/  STL [R1+0x2e50], R39 ;  /* 0x002e502701007387 */ /* 0x000fe80000100800 */
[----:B------:R-:W-:Y:S04]  /*28960*/  STL [R1+0x2e5c], R42 ;  /* 0x002e5c2a01007387 */ /* 0x000fe80000100800 */
[----:B------:R-:W-:Y:S01]  /*28970*/  STL [R1+0x2e58], R43 ;  /* 0x002e582b01007387 */ /* 0x000fe20000100800 */
[-C--:B---3--:R-:W-:Y:S03]  /*28980*/  HMMA.1688.F32.TF32 R32, R220, R36.reuse, R4 ;  /* 0x00000024dc20723c */ /* 0x088fe60000081004 */
[----:B------:R-:W3:Y:S04]  /*28990*/  LDL.LU.64 R4, [R1+0xda0] ;  /* 0x000da00001047983 */ /* 0x000ee80000300a00 */
[----:B------:R-:W3:Y:S01]  /*289a0*/  LDL.LU.64 R6, [R1+0xda8] ;  /* 0x000da80001067983 */ /* 0x000ee20000300a00 */
[-C--:B----4-:R-:W-:Y:S11]  /*289b0*/  HMMA.1688.F32.TF32 R88, R204, R36.reuse, R88 ;  /* 0x00000024cc58723c */ /* 0x090ff60000081058 */
[----:B------:R-:W-:Y:S04]  /*289c0*/  @!UPT UIADD3 URZ, URZ, URZ, URZ ;  /* 0x0000003f3f3ff290 */ /* 0x000fe8000fffe03f */
[----:B------:R-:W-:Y:S04]  /*289d0*/  STL.64 [R1+0x940], R32 ;  /* 0x0009402001007387 */ /* 0x000fe80000100a00 */
[----:B------:R2:W-:Y:S02]  /*289e0*/  STL.64 [R1+0x948], R34 ;  /* 0x0009482201007387 */ /* 0x0005e40000100a00 */
[-C--:B--2---:R-:W-:Y:S02]  /*289f0*/  HMMA.1688.F32.TF32 R32, R228, R36.reuse, R16 ;  /* 0x00000024e420723c */ /* 0x084fe40000081010 */
[----:B------:R-:W2:Y:S04]  /*28a00*/  LDL.LU.64 R16, [R1+0x150] ;  /* 0x0001500001107983 */ /* 0x000ea80000300a00 */
[----:B------:R-:W-:Y:S04]  /*28a10*/  STL.64 [R1+0x530], R88 ;  /* 0x0005305801007387 */ /* 0x000fe80000100a00 */
[----:B------:R-:W-:Y:S04]  /*28a20*/  STL.64 [R1+0x538], R90 ;  /* 0x0005385a01007387 */ /* 0x000fe80000100a00 */
[----:B------:R-:W2:Y:S09]  /*28a30*/  LDL.LU.64 R18, [R1+0x158] ;  /* 0x0001580001127983 */ /* 0x000eb20000300a00 */
[----:B------:R-:W-:Y:S04]  /*28a40*/  STL.64 [R1+0xd90], R32 ;  /* 0x000d902001007387 */ /* 0x000fe80000100a00 */
[----:B------:R1:W-:Y:S02]  /*28a50*/  STL.64 [R1+0xd98], R34 ;  /* 0x000d982201007387 */ /* 0x0003e40000100a00 */
[-C--:B-1----:R-:W-:Y:S02]  /*28a60*/  HMMA.1688.F32.TF32 R32, R208, R36.reuse, R20 ;  /* 0x00000024d020723c */ /* 0x082fe40000081014 */
[----:B------:R-:W4:Y:S04]  /*28a70*/  LDL.LU.64 R20, [R1+0xa40] ;  /* 0x000a400001147983 */ /* 0x000f280000300a00 */
[----:B------:R-:W4:Y:S02]  /*28a80*/  LDL.LU.64 R22, [R1+0xa48] ;  /* 0x000a480001167983 */ /* 0x000f240000300a00 */
[-C--:B------:R-:W-:Y:S11]  /*28a90*/  HMMA.1688.F32.TF32 R12, R224, R36.reuse, R12 ;  /* 0x00000024e00c723c */ /* 0x080ff6000008100c */
[----:B------:R-:W-:Y:S04]  /*28aa0*/  @!UPT UIADD3 URZ, URZ, URZ, URZ ;  /* 0x0000003f3f3ff290 */ /* 0x000fe8000fffe03f */
[----:B------:R1:W-:Y:S04]  /*28ab0*/  STL.64 [R1+0x680], R32 ;  /* 0x0006802001007387 */ /* 0x0003e80000100a00 */
[----:B------:R1:W-:Y:S04]  /*28ac0*/  STL.64 [R1+0x688], R34 ;  /* 0x0006882201007387 */ /* 0x0003e80000100a00 */
[----:B------:R-:W3:Y:S04]  /*28ad0*/  LDL.LU.64 R88, [R1+0x110] ;  /* 0x0001100001587983 */ /* 0x000ee80000300a00 */
[----:B------:R-:W3:Y:S01]  /*28ae0*/  LDL.LU.64 R90, [R1+0x118] ;  /* 0x00011800015a7983 */ /* 0x000ee20000300a00 */
[-C--:B------:R-:W-:Y:S03]  /*28af0*/  HMMA.1688.F32.TF32 R92, R232, R36.reuse, R24 ;  /* 0x00000024e85c723c */ /* 0x080fe60000081018 */
[----:B------:R-:W-:Y:S04]  /*28b00*/  STL.64 [R1+0xfc0], R12 ;  /* 0x000fc00c01007387 */ /* 0x000fe80000100a00 */
[----:B------:R-:W-:Y:S01]  /*28b10*/  STL.64 [R1+0xfc8], R14 ;  /* 0x000fc80e01007387 */ /* 0x000fe20000100a00 */
[----:B------:R-:W-:Y:S03]  /*28b20*/  HMMA.1688.F32.TF32 R8, R216, R36, R8 ;  /* 0x00000024d808723c */ /* 0x000fe60000081008 */
[----:B-1----:R-:W3:Y:S04]  /*28b30*/  LDL.LU.64 R32, [R1+0x340] ;  /* 0x0003400001207983 */ /* 0x002ee80000300a00 */
[----:B------:R-:W3:Y:S09]  /*28b40*/  LDL.LU.64 R34, [R1+0x348] ;  /* 0x0003480001227983 */ /* 0x000ef20000300a00 */
[----:B------:R-:W-:Y:S01]  /*28b50*/  IMAD.MOV.U32 R31, RZ, RZ, R92 ;  /* 0x000000ffff1f7224 */ /* 0x000fe200078e005c */
[----:B------:R-:W-:Y:S01]  /*28b60*/  MOV R26, R95 ;  /* 0x0000005f001a7202 */ /* 0x000fe20000000f00 */
[----:B------:R-:W-:-:S02]  /*28b70*/  IMAD.MOV.U32 R30, RZ, RZ, R93 ;  /* 0x000000ffff1e7224 */ /* 0x000fc400078e005d */
[----:B------:R-:W-:-:S03]  /*28b80*/  IMAD.MOV.U32 R27, RZ, RZ, R94 ;  /* 0x000000ffff1b7224 */ /* 0x000fc600078e005e */
[----:B------:R-:W-:Y:S04]  /*28b90*/  STL.64 [R1+0x750], R8 ;  /* 0x0007500801007387 */ /* 0x000fe80000100a00 */
[----:B------:R1:W-:Y:S04]  /*28ba0*/  STL.64 [R1+0x758], R10 ;  /* 0x0007580a01007387 */ /* 0x0003e80000100a00 */
[----:B------:R-:W3:Y:S04]  /*28bb0*/  LDL.LU.64 R92, [R1+0xd0] ;  /* 0x0000d000015c7983 */ /* 0x000ee80000300a00 */
[----:B------:R-:W3:Y:S04]  /*28bc0*/  LDL.LU.64 R94, [R1+0xd8] ;  /* 0x0000d800015e7983 */ /* 0x000ee80000300a00 */
[----:B------:R-:W3:Y:S04]  /*28bd0*/  LDL.LU.64 R96, [R1+0x2c0] ;  /* 0x0002c00001607983 */ /* 0x000ee80000300a00 */
[----:B------:R-:W3:Y:S01]  /*28be0*/  LDL.LU.64 R98, [R1+0x2c8] ;  /* 0x0002c80001627983 */ /* 0x000ee20000300a00 */
[----:B-1----:R-:W-:Y:S11]  /*28bf0*/  HMMA.1688.F32.TF32 R8, R212, R36, R64 ;  /* 0x00000024d408723c */ /* 0x002ff60000081040 */
[----:B------:R-:W-:Y:S11]  /*28c00*/  @!UPT UIADD3 URZ, URZ, URZ, URZ ;  /* 0x0000003f3f3ff290 */ /* 0x000ff6000fffe03f */
[----:B------:R-:W-:Y:S01]  /*28c10*/  @!UPT UIADD3 URZ, URZ, URZ, URZ ;  /* 0x0000003f3f3ff290 */ /* 0x000fe2000fffe03f */
[----:B------:R-:W-:Y:S04]  /*28c20*/  STL.64 [R1+0x1480], R8 ;  /* 0x0014800801007387 */ /* 0x000fe80000100a00 */
[----:B------:R-:W-:Y:S01]  /*28c30*/  STL.64 [R1+0x1488], R10 ;  /* 0x0014880a01007387 */ /* 0x000fe20000100a00 */
[-C--:B--2---:R-:W-:Y:S03]  /*28c40*/  HMMA.1688.F32.TF32 R36, R220, R40.reuse, R16 ;  /* 0x00000028dc24723c */ /* 0x084fe60000081010 */
[----:B------:R-:W2:Y:S04]  /*28c50*/  LDL.LU.64 R16, [R1+0xdf0] ;  /* 0x000df00001107983 */ /* 0x000ea80000300a00 */
[----:B------:R-:W2:Y:S11]  /*28c60*/  LDL.LU.64 R18, [R1+0xdf8] ;  /* 0x000df80001127983 */ /* 0x000eb60000300a00 */
[----:B------:R-:W-:Y:S05]  /*28c70*/  @!UPT UIADD3 URZ, URZ, URZ, URZ ;  /* 0x0000003f3f3ff290 */ /* 0x000fea000fffe03f */
[----:B------:R-:W-:Y:S04]  /*28c80*/  STL.64 [R1+0x8c0], R36 ;  /* 0x0008c02401007387 */ /* 0x000fe80000100a00 */
[----:B------:R4:W-:Y:S02]  /*28c90*/  STL.64 [R1+0x8c8], R38 ;  /* 0x0008c82601007387 */ /* 0x0009e40000100a00 */
[-C--:B----4-:R-:W-:Y:S02]  /*28ca0*/  HMMA.1688.F32.TF32 R36, R204, R40.reuse, R20 ;  /* 0x00000028cc24723c */ /* 0x090fe40000081014 */
[----:B------:R-:W4:Y:S04]  /*28cb0*/  LDL.LU.64 R20, [R1+0x140] ;  /* 0x0001400001147983 */ /* 0x000f280000300a00 */
[----:B------:R-:W4:Y:S11]  /*28cc0*/  LDL.LU.64 R22, [R1+0x148] ;  /* 0x0001480001167983 */ /* 0x000f360000300a00 */
[----:B------:R-:W-:Y:S06]  /*28cd0*/  @!UPT UIADD3 URZ, URZ, URZ, URZ ;  /* 0x0000003f3f3ff290 */ /* 0x000fec000fffe03f */
[----:B------:R-:W-:Y:S04]  /*28ce0*/  STL.64 [R1+0x460], R36 ;  /* 0x0004602401007387 */ /* 0x000fe80000100a00 */
[----:B------:R3:W-:Y:S02]  /*28cf0*/  STL.64 [R1+0x468], R38 ;  /* 0x0004682601007387 */ /* 0x0007e40000100a00 */
[-C--:B---3--:R-:W-:Y:S02]  /*28d00*/  HMMA.1688.F32.TF32 R36, R228, R40.reuse, R88 ;  /* 0x00000028e424723c */ /* 0x088fe40000081058 */
[----:B------:R-:W3:Y:S04]  /*28d10*/  LDL.LU.64 R88, [R1+0xab0] ;  /* 0x000ab00001587983 */ /* 0x000ee80000300a00 */
[----:B------:R-:W3:Y:S11]  /*28d20*/  LDL.LU.64 R90, [R1+0xab8] ;  /* 0x000ab800015a7983 */ /* 0x000ef60000300a00 */
[----:B------:R-:W-:Y:S06]  /*28d30*/  @!UPT UIADD3 URZ, URZ, URZ, URZ ;  /* 0x0000003f3f3ff290 */ /* 0x000fec000fffe03f */
[----:B------:R-:W-:Y:S04]  /*28d40*/  STL.64 [R1+0xce0], R36 ;  /* 0x000ce02401007387 */ /* 0x000fe80000100a00 */
[----:B------:R1:W-:Y:S02]  /*28d50*/  STL.64 [R1+0xce8], R38 ;  /* 0x000ce82601007387 */ /* 0x0003e40000100a00 */
[-C--:B-1----:R-:W-:Y:S02]  /*28d60*/  HMMA.1688.F32.TF32 R36, R208, R40.reuse, R32 ;  /* 0x00000028d024723c */ /* 0x082fe40000081020 */
[----:B------:R-:W2:Y:S04]  /*28d70*/  LDL.LU.64 R32, [R1+0x100] ;  /* 0x0001000001207983 */ /* 0x000ea80000300a00 */
[----:B------:R-:W2:Y:S11]  /*28d80*/  LDL.LU.64 R34, [R1+0x108] ;  /* 0x0001080001227983 */ /* 0x000eb60000300a00 */
[----:B------:R-:W-:Y:S06]  /*28d90*/  @!UPT UIADD3 URZ, URZ, URZ, URZ ;  /* 0x0000003f3f3ff290 */ /* 0x000fec000fffe03f */
[----:B------:R-:W-:Y:S04]  /*28da0*/  STL.64 [R1+0x590], R36 ;  /* 0x0005902401007387 */ /* 0x000fe80000100a00 */
[----:B------:R1:W-:Y:S02]  /*28db0*/  STL.64 [R1+0x598], R38 ;  /* 0x0005982601007387 */ /* 0x0003e40000100a00 */
[-C--:B-1----:R-:W-:Y:S02]  /*28dc0*/  HMMA.1688.F32.TF32 R36, R224, R40.reuse, R92 ;  /* 0x00000028e024723c */ /* 0x082fe4000008105c */
[----:B------:R-:W2:Y:S04]  /*28dd0*/  LDL.LU.64 R92, [R1+0x790] ;  /* 0x00079000015c7983 */ /* 0x000ea80000300a00 */
[----:B------:R-:W2:Y:S11]  /*28de0*/  LDL.LU.64 R94, [R1+0x798] ;  /* 0x00079800015e7983 */ /* 0x000eb60000300a00 */
[----:B------:R-:W-:Y:S06]  /*28df0*/  @!UPT UIADD3 URZ, URZ, URZ, URZ ;  /* 0x0000003f3f3ff290 */ /* 0x000fec000fffe03f */
[----:B------:R1:W-:Y:S04]  /*28e00*/  STL.64 [R1+0xf50], R36 ;  /* 0x000f502401007387 */ /* 0x0003e80000100a00 */
[----:B------:R1:W-:Y:S04]  /*28e10*/  STL.64 [R1+0xf58], R38 ;  /* 0x000f582601007387 */ /* 0x0003e80000100a00 */
[----:B-1----:R-:W2:Y:S04]  /*28e20*/  LDL.LU.64 R36, [R1+0xc0] ;  /* 0x0000c00001247983 */ /* 0x002ea80000300a00 */
[----:B------:R-:W2:Y:S01]  /*28e30*/  LDL.LU.64 R38, [R1+0xc8] ;  /* 0x0000c80001267983 */ /* 0x000ea20000300a00 */
[-C--:B------:R-:W-:Y:S08]  /*28e40*/  HMMA.1688.F32.TF32 R64, R216, R40.reuse, R96 ;  /* 0x00000028d840723c */ /* 0x080ff00000081060 */
[-C--:B------:R-:W-:Y:S08]  /*28e50*/  HMMA.1688.F32.TF32 R4, R232, R40.reuse, R4 ;  /* 0x00000028e804723c */ /* 0x080ff00000081004 */
[----:B------:R-:W-:Y:S07]  /*28e60*/  HMMA.1688.F32.TF32 R40, R212, R40, R60 ;  /* 0x00000028d428723c */ /* 0x000fee000008103c */
[----:B------:R1:W-:Y:S04]  /*28e70*/  STL.64 [R1+0x6c0], R64 ;  /* 0x0006c04001007387 */ /* 0x0003e80000100a00 */
[----:B------:R1:W-:Y:S04]  /*28e80*/  STL.64 [R1+0x6c8], R66 ;  /* 0x0006c84201007387 */ /* 0x0003e80000100a00 */
[----:B-1----:R-:W2:Y:S04]  /*28e90*/  LDL.LU.64 R64, [R1+0x2e0] ;  /* 0x0002e00001407983 */ /* 0x002ea80000300a00 */
[----:B------:R-:W2:Y:S04]  /*28ea0*/  LDL.LU.64 R66, [R1+0x2e8] ;  /* 0x0002e80001427983 */ /* 0x000ea80000300a00 */
        /* <DEDUP_REMOVED lines=14> */
[-C--:B--2---:R-:W-:Y:S02]  /*28f90*/  HMMA.1688.F32.TF32 R40, R228, R44.reuse, R32 ;  /* 0x0000002ce428723c */ /* 0x084fe40000081020 */
[----:B------:R-:W2:Y:S04]  /*28fa0*/  LDL.LU.64 R32, [R1+0xbf0] ;  /* 0x000bf00001207983 */ /* 0x000ea80000300a00 */
[----:B------:R-:W2:Y:S11]  /*28fb0*/  LDL.LU.64 R34, [R1+0xbf8] ;  /* 0x000bf80001227983 */ /* 0x000eb60000300a00 */
[----:B------:R-:W-:Y:S06]  /*28fc0*/  @!UPT UIADD3 URZ, URZ, URZ, URZ ;  /* 0x0000003f3f3ff290 */ /* 0x000fec000fffe03f */
[----:B------:R1:W-:Y:S04]  /*28fd0*/  STL.64 [R1+0xbb0], R40 ;  /* 0x000bb02801007387 */ /* 0x0003e80000100a00 */
[----:B------:R1:W-:Y:S04]  /*28fe0*/  STL.64 [R1+0xbb8], R42 ;  /* 0x000bb82a01007387 */ /* 0x0003e80000100a00 */
[----:B-1----:R-:W4:Y:S01]  /*28ff0*/  LDL.LU.64 R40, [R1+0xf0] ;  /* 0x0000f00001287983 */ /* 0x002f220000300a00 */
[-C--:B------:R-:W-:Y:S03]  /*29000*/  HMMA.1688.F32.TF32 R60, R208, R44.reuse, R92 ;  /* 0x0000002cd03c723c */ /* 0x080fe6000008105c */
[----:B------:R-:W4:Y:S11]  /*29010*/  LDL.LU.64 R42, [R1+0xf8] ;  /* 0x0000f800012a7983 */ /* 0x000f360000300a00 */
[----:B------:R-:W-:Y:S09]  /*29020*/  @!UPT UIADD3 URZ, URZ, URZ, URZ ;  /* 0x0000003f3f3ff290 */ /* 0x000ff2000fffe03f */
[----:B------:R-:W-:Y:S04]  /*29030*/  STL.64 [R1+0x410], R60 ;  /* 0x0004103c01007387 */ /* 0x000fe80000100a00 */
[----:B------:R1:W-:Y:S02]  /*29040*/  STL.64 [R1+0x418], R62 ;  /* 0x0004183e01007387 */ /* 0x0003e40000100a00 */
[-C--:B-1----:R-:W-:Y:S02]  /*29050*/  HMMA.1688.F32.TF32 R60, R224, R44.reuse, R36 ;  /* 0x0000002ce03c723c */ /* 0x082fe40000081024 */
[----:B------:R-:W4:Y:S04]  /*29060*/  LDL.LU.64 R36, [R1+0x7a0] ;  /* 0x0007a00001247983 */ /* 0x000f280000300a00 */
[----:B------:R-:W4:Y:S11]  /*29070*/  LDL.LU.64 R38, [R1+0x7a8] ;  /* 0x0007a80001267983 */ /* 0x000f360000300a00 */
[----:B------:R-:W-:Y:S06]  /*29080*/  @!UPT UIADD3 URZ, URZ, URZ, URZ ;  /* 0x0000003f3f3ff290 */ /* 0x000fec000fffe03f */
        /* <DEDUP_REMOVED lines=10> */
[-C--:B------:R-:W-:Y:S11]  /*29130*/  HMMA.1688.F32.TF32 R56, R212, R44.reuse, R56 ;  /* 0x0000002cd438723c */ /* 0x080ff60000081038 */
[----:B------:R-:W-:Y:S11]  /*29140*/  @!UPT UIADD3 URZ, URZ, URZ, URZ ;  /* 0x0000003f3f3ff290 */ /* 0x000ff6000fffe03f */
[----:B------:R-:W-:Y:S01]  /*29150*/  @!UPT UIADD3 URZ, URZ, URZ, URZ ;  /* 0x0000003f3f3ff290 */ /* 0x000fe2000fffe03f */
[----:B------:R-:W-:Y:S04]  /*29160*/  STL.64 [R1+0x1420], R56 ;  /* 0x0014203801007387 */ /* 0x000fe80000100a00 */
[----:B------:R2:W-:Y:S01]  /*29170*/  STL.64 [R1+0x1428], R58 ;  /* 0x0014283a01007387 */ /* 0x0005e20000100a00 */
[----:B------:R-:W-:Y:S08]  /*29180*/  HMMA.1688.F32.TF32 R96, R232, R44, R16 ;  /* 0x0000002ce860723c */ /* 0x000ff00000081010 */
[-C--:B---3--:R-:W-:Y:S08]  /*29190*/  HMMA.1688.F32.TF32 R88, R220, R48.reuse, R88 ;  /* 0x00000030dc58723c */ /* 0x088ff00000081058 */
[-C--:B--2---:R-:W-:Y:S01]  /*291a0*/  HMMA.1688.F32.TF32 R56, R204, R48.reuse, R32 ;  /* 0x00000030cc38723c */ /* 0x084fe20000081020 */
[----:B------:R-:W2:Y:S11]  /*291b0*/  LDL.LU.64 R32, [R1+0xf00] ;  /* 0x000f000001207983 */ /* 0x000eb60000300a00 */
[----:B------:R-:W-:Y:S03]  /*291c0*/  @!UPT UIADD3 URZ, URZ, URZ, URZ ;  /* 0x0000003f3f3ff290 */ /* 0x000fe6000fffe03f */
[----:B------:R-:W-:Y:S04]  /*291d0*/  STL.64 [R1+0x790], R88 ;  /* 0x0007905801007387 */ /* 0x000fe80000100a00 */
[----:B------:R-:W-:Y:S04]  /*291e0*/  STL.64 [R1+0x798], R90 ;  /* 0x0007985a01007387 */ /* 0x000fe80000100a00 */
[----:B------:R-:W2:Y:S04]  /*291f0*/  LDL.LU.64 R34, [R1+0xf08] ;  /* 0x000f080001227983 */ /* 0x000ea80000300a00 */
[----:B------:R-:W-:Y:S04]  /*29200*/  STL.64 [R1+0x350], R56 ;  /* 0x0003503801007387 */ /* 0x000fe80000100a00 */
[----:B------:R4:W-:Y:S02]  /*29210*/  STL.64 [R1+0x358], R58 ;  /* 0x0003583a01007387 */ /* 0x0009e40000100a00 */
[-C--:B----4-:R-:W-:Y:S02]  /*29220*/  HMMA.1688.F32.TF32 R56, R228, R48.reuse, R40 ;  /* 0x00000030e438723c */ /* 0x090fe40000081028 */
[----:B------:R-:W3:Y:S04]  /*29230*/  LDL.LU.64 R40, [R1+0x190] ;  /* 0x0001900001287983 */ /* 0x000ee80000300a00 */
[----:B------:R-:W3:Y:S02]  /*29240*/  LDL.LU.64 R42, [R1+0x198] ;  /* 0x00019800012a7983 */ /* 0x000ee40000300a00 */
[-C--:B------:R-:W-:Y:S11]  /*29250*/  HMMA.1688.F32.TF32 R92, R232, R48.reuse, R20 ;  /* 0x00000030e85c723c */ /* 0x080ff60000081014 */
[----:B------:R-:W-:Y:S04]  /*29260*/  @!UPT UIADD3 URZ, URZ, URZ, URZ ;  /* 0x0000003f3f3ff290 */ /* 0x000fe8000fffe03f */
[----:B------:R-:W-:Y:S04]  /*29270*/  STL.64 [R1+0xab0], R56 ;  /* 0x000ab03801007387 */ /* 0x000fe80000100a00 */
[----:B------:R1:W-:Y:S02]  /*29280*/  STL.64 [R1+0xab8], R58 ;  /* 0x000ab83a01007387 */ /* 0x0003e40000100a00 */
[----:B-1----:R-:W-:Y:S02]  /*29290*/  HMMA.1688.F32.TF32 R56, R208, R48, R36 ;  /* 0x00000030d038723c */ /* 0x002fe40000081024 */
[----:B------:R-:W4:Y:S01]  /*292a0*/  LDL.LU.64 R36, [R1+0xc80] ;  /* 0x000c800001247983 */ /* 0x000f220000300a00 */
[----:B------:R-:W-:-:S03]  /*292b0*/  IMAD.MOV.U32 R22, RZ, RZ, R92 ;  /* 0x000000ffff167224 */ /* 0x000fc600078e005c */
[----:B------:R-:W4:Y:S01]  /*292c0*/  LDL.LU.64 R38, [R1+0xc88] ;  /* 0x000c880001267983 */ /* 0x000f220000300a00 */
[----:B------:R-:W-:Y:S02]  /*292d0*/  IMAD.MOV.U32 R23, RZ, RZ, R93 ;  /* 0x000000ffff177224 */ /* 0x000fe400078e005d */
[----:B------:R-:W-:Y:S02]  /*292e0*/  IMAD.MOV.U32 R45, RZ, RZ, R94 ;  /* 0x000000ffff2d7224 */ /* 0x000fe400078e005e */
[----:B------:R-:W-:Y:S11]  /*292f0*/  IMAD.MOV.U32 R44, RZ, RZ, R95 ;  /* 0x000000ffff2c7224 */ /* 0x000ff600078e005f */
[----:B------:R-:W-:Y:S01]  /*29300*/  @!UPT UIADD3 URZ, URZ, URZ, URZ ;  /* 0x0000003f3f3ff290 */ /* 0x000fe2000fffe03f */
[----:B------:R-:W-:Y:S04]  /*29310*/  STL.64 [R1+0x340], R56 ;  /* 0x0003403801007387 */ /* 0x000fe80000100a00 */
[----:B------:R1:W-:Y:S04]  /*29320*/  STL.64 [R1+0x348], R58 ;  /* 0x0003483a01007387 */ /* 0x0003e80000100a00 */
[----:B------:R-:W4:Y:S04]  /*29330*/  LDL.LU.64 R92, [R1+0x180] ;  /* 0x00018000015c7983 */ /* 0x000f280000300a00 */
[----:B------:R-:W4:Y:S01]  /*29340*/  LDL.LU.64 R94, [R1+0x188] ;  /* 0x00018800015e7983 */ /* 0x000f220000300a00 */
[-C--:B-1----:R-:W-:Y:S08]  /*29350*/  HMMA.1688.F32.TF32 R56, R224, R48.reuse, R64 ;  /* 0x00000030e038723c */ /* 0x082ff00000081040 */
[-C--:B------:R-:W-:Y:S01]  /*29360*/  HMMA.1688.F32.TF32 R52, R212, R48.reuse, R52 ;  /* 0x00000030d434723c */ /* 0x080fe20000081034 */
[----:B------:R-:W-:Y:S01]  /*29370*/  IMAD.MOV.U32 R11, RZ, RZ, R6 ;  /* 0x000000ffff0b7224 */ /* 0x000fe200078e0006 */
[----:B------:R-:W1:Y:S11]  /*29380*/  LDSM.16.M88.4 R64, [R3+0x8800] ;  /* 0x008800000340783b */ /* 0x000e760000000200 */
[----:B------:R-:W-:Y:S02]  /*29390*/  @!UPT UIADD3 URZ, URZ, URZ, URZ ;  /* 0x0000003f3f3ff290 */ /* 0x000fe4000fffe03f */
[----:B------:R-:W-:Y:S04]  /*293a0*/  STL.64 [R1+0xe70], R56 ;  /* 0x000e703801007387 */ /* 0x000fe80000100a00 */
[----:B------:R1:W-:Y:S04]  /*293b0*/  STL.64 [R1+0xe78], R58 ;  /* 0x000e783a01007387 */ /* 0x0003e80000100a00 */
[----:B------:R-:W4:Y:S01]  /*293c0*/  LDL.LU.64 R112, [R1+0x960] ;  /* 0x0009600001707983 */ /* 0x000f220000300a00 */
[----:B-1----:R-:W-:Y:S01]  /*293d0*/  HMMA.1688.F32.TF32 R56, R216, R48, R60 ;  /* 0x00000030d838723c */ /* 0x002fe2000008103c */
[----:B------:R-:W-:-:S02]  /*293e0*/  IMAD.MOV.U32 R6, RZ, RZ, R7 ;  /* 0x000000ffff067224 */ /* 0x000fc400078e0007 */
[----:B------:R-:W-:Y:S11]  /*293f0*/  LDSM.16.M88.4 R60, [R3+0x8000] ;  /* 0x00800000033c783b */ /* 0x000ff60000000200 */
[----:B------:R-:W-:Y:S09]  /*29400*/  @!UPT UIADD3 URZ, URZ, URZ, URZ ;  /* 0x0000003f3f3ff290 */ /* 0x000ff2000fffe03f */
[----:B------:R-:W-:Y:S04]  /*29410*/  STL.64 [R1+0x580], R56 ;  /* 0x0005803801007387 */ /* 0x000fe80000100a00 */
[----:B------:R-:W-:Y:S04]  /*29420*/  STL.64 [R1+0x588], R58 ;  /* 0x0005883a01007387 */ /* 0x000fe80000100a00 */
[----:B------:R-:W4:Y:S04]  /*29430*/  LDL.LU.64 R114, [R1+0x968] ;  /* 0x0009680001727983 */ /* 0x000f280000300a00 */
[----:B------:R-:W-:Y:S04]  /*29440*/  STL.64 [R1+0x13f0], R52 ;  /* 0x0013f03401007387 */ /* 0x000fe80000100a00 */
[----:B------:R-:W-:Y:S04]  /*29450*/  STL.64 [R1+0x13f8], R54 ;  /* 0x0013f83601007387 */ /* 0x000fe80000100a00 */
[----:B------:R-:W2:Y:S01]  /*29460*/  LDSM.16.M88.4 R52, [R3+0x7000] ;  /* 0x007000000334783b */ /* 0x000ea20000000200 */
[----:B------:R-:W-:-:S02]  /*29470*/  IMAD.MOV.U32 R7, RZ, RZ, R96 ;  /* 0x000000ffff077224 */ /* 0x000fc400078e0060 */
[----:B------:R-:W-:Y:S01]  /*29480*/  IMAD.MOV.U32 R15, RZ, RZ, R97 ;  /* 0x000000ffff0f7224 */ /* 0x000fe200078e0061 */
[----:B------:R-:W4:Y:S01]  /*29490*/  LDL.LU.64 R88, [R1+0x170] ;  /* 0x0001700001587983 */ /* 0x000f220000300a00 */
[----:B------:R-:W-:Y:S02]  /*294a0*/  IMAD.MOV.U32 R18, RZ, RZ, R98 ;  /* 0x000000ffff127224 */ /* 0x000fe400078e0062 */
[----:B------:R-:W-:Y:S01]  /*294b0*/  IMAD.MOV.U32 R19, RZ, RZ, R99 ;  /* 0x000000ffff137224 */ /* 0x000fe200078e0063 */
[----:B------:R-:W4:Y:S04]  /*294c0*/  LDL.LU.64 R90, [R1+0x178] ;  /* 0x00017800015a7983 */ /* 0x000f280000300a00 */
[----:B------:R-:W-:Y:S04]  /*294d0*/  STL [R1+0x2d70], R66 ;  /* 0x002d704201007387 */ /* 0x000fe80000100800 */
[----:B------:R-:W-:Y:S04]  /*294e0*/  STL [R1+0x2d6c], R67 ;  /* 0x002d6c4301007387 */ /* 0x000fe80000100800 */
[----:B------:R-:W1:Y:S01]  /*294f0*/  LDSM.16.M88.4 R56, [R3+0x7800] ;  /* 0x007800000338783b */ /* 0x000e620000000200 */
[-C--:B--2---:R-:W-:Y:S11]  /*29500*/  HMMA.1688.F32.TF32 R96, R232, R52.reuse, R32 ;  /* 0x00000034e860723c */ /* 0x084ff60000081020 */
[----:B------:R-:W-:Y:S11]  /*29510*/  @!UPT UIADD3 URZ, URZ, URZ, URZ ;  /* 0x0000003f3f3ff290 */ /* 0x000ff6000fffe03f */
[----:B------:R-:W-:Y:S02]  /*29520*/  @!UPT UIADD3 URZ, URZ, URZ, URZ ;  /* 0x0000003f3f3ff290 */ /* 0x000fe4000fffe03f */
[----:B------:R-:W-:Y:S02]  /*29530*/  IMAD.MOV.U32 R35, RZ, RZ, R96 ;  /* 0x000000ffff237224 */ /* 0x000fe400078e0060 */
[----:B------:R-:W-:Y:S02]  /*29540*/  IMAD.MOV.U32 R34, RZ, RZ, R97 ;  /* 0x000000ffff227224 */ /* 0x000fe400078e0061 */
[----:B------:R-:W-:Y:S02]  /*29550*/  IMAD.MOV.U32 R49, RZ, RZ, R98 ;  /* 0x000000ffff317224 */ /* 0x000fe400078e0062 */
[----:B------:R-:W-:Y:S02]  /*29560*/  IMAD.MOV.U32 R48, RZ, RZ, R99 ;  /* 0x000000ffff307224 */ /* 0x000fe400078e0063 */
[-C--:B---3--:R-:W-:Y:S01]  /*29570*/  HMMA.1688.F32.TF32 R96, R220, R52.reuse, R40 ;  /* 0x00000034dc60723c */ /* 0x088fe20000081028 */
[----:B------:R-:W2:Y:S04]  /*29580*/  LDL.LU.64 R40, [R1+0x280] ;  /* 0x0002800001287983 */ /* 0x000ea80000300a00 */
[----:B------:R-:W2:Y:S11]  /*29590*/  LDL.LU.64 R42, [R1+0x288] ;  /* 0x00028800012a7983 */ /* 0x000eb60000300a00 */
[----:B------:R-:W-:Y:S07]  /*295a0*/  @!UPT UIADD3 URZ, URZ, URZ, URZ ;  /* 0x0000003f3f3ff290 */ /* 0x000fee000fffe03f */
[----:B------:R-:W-:Y:S04]  /*295b0*/  STL.64 [R1+0x740], R96 ;  /* 0x0007406001007387 */ /* 0x000fe80000100a00 */
[----:B------:R4:W-:Y:S02]  /*295c0*/  STL.64 [R1+0x748], R98 ;  /* 0x0007486201007387 */ /* 0x0009e40000100a00 */
[-C--:B----4-:R-:W-:Y:S02]  /*295d0*/  HMMA.1688.F32.TF32 R96, R204, R52.reuse, R36 ;  /* 0x00000034cc60723c */ /* 0x090fe40000081024 */
        /* <DEDUP_REMOVED lines=8> */
[----:B------:R1:W-:Y:S04]  /*29660*/  STL.64 [R1+0xa00], R92 ;  /* 0x000a005c01007387 */ /* 0x0003e80000100a00 */
[----:B------:R1:W-:Y:S04]  /*29670*/  STL.64 [R1+0xa08], R94 ;  /* 0x000a085e01007387 */ /* 0x0003e80000100a00 */
[----:B------:R-:W3:Y:S04]  /*29680*/  LDL.LU.64 R104, [R1+0xcd0] ;  /* 0x000cd00001687983 */ /* 0x000ee80000300a00 */
[----:B------:R-:W3:Y:S04]  /*29690*/  LDL.LU.64 R106, [R1+0xcd8] ;  /* 0x000cd800016a7983 */ /* 0x000ee80000300a00 */
[----:B------:R-:W3:Y:S04]  /*296a0*/  LDL.LU.64 R100, [R1+0x1b0] ;  /* 0x0001b00001647983 */ /* 0x000ee80000300a00 */
[----:B------:R-:W3:Y:S04]  /*296b0*/  LDL.LU.64 R102, [R1+0x1b8] ;  /* 0x0001b80001667983 */ /* 0x000ee80000300a00 */
[----:B----4-:R-:W4:Y:S04]  /*296c0*/  LDL.LU.64 R96, [R1+0x990] ;  /* 0x0009900001607983 */ /* 0x010f280000300a00 */
[----:B-1----:R-:W4:Y:S04]  /*296d0*/  LDL.LU.64 R98, [R1+0x998] ;  /* 0x0009980001627983 */ /* 0x002f280000300a00 */
[----:B------:R-:W4:Y:S04]  /*296e0*/  LDL.LU.64 R92, [R1+0x1a0] ;  /* 0x0001a000015c7983 */ /* 0x000f280000300a00 */
[----:B------:R-:W4:Y:S01]  /*296f0*/  LDL.LU.64 R94, [R1+0x1a8] ;  /* 0x0001a800015e7983 */ /* 0x000f220000300a00 */
[-C--:B------:R-:W-:Y:S11]  /*29700*/  HMMA.1688.F32.TF32 R112, R208, R52.reuse, R112 ;  /* 0x00000034d070723c */ /* 0x080ff60000081070 */
[----:B------:R-:W-:Y:S11]  /*29710*/  @!UPT UIADD3 URZ, URZ, URZ, URZ ;  /* 0x0000003f3f3ff290 */ /* 0x000ff6000fffe03f */
[----:B------:R-:W-:Y:S01]  /*29720*/  @!UPT UIADD3 URZ, URZ, URZ, URZ ;  /* 0x0000003f3f3ff290 */ /* 0x000fe2000fffe03f */
[----:B------:R1:W-:Y:S01]  /*29730*/  STL [R1+0x310], R112 ;  /* 0x0003107001007387 */ /* 0x0003e20000100800 */
[----:B------:R-:W-:Y:S02]  /*29740*/  IMAD.MOV.U32 R252, RZ, RZ, R113 ;  /* 0x000000fffffc7224 */ /* 0x000fe400078e0071 */
[----:B------:R-:W-:Y:S02]  /*29750*/  IMAD.MOV.U32 R25, RZ, RZ, R114 ;  /* 0x000000ffff197224 */ /* 0x000fe400078e0072 */
[----:B------:R-:W-:Y:S02]  /*29760*/  IMAD.MOV.U32 R24, RZ, RZ, R115 ;  /* 0x000000ffff187224 */ /* 0x000fe400078e0073 */
[-C--:B-1----:R-:W-:Y:S03]  /*29770*/  HMMA.1688.F32.TF32 R112, R224, R52.reuse, R88 ;  /* 0x00000034e070723c */ /* 0x082fe60000081058 */
[----:B------:R-:W-:Y:S04]  /*29780*/  STL [R1+0x2d40], R24 ;  /* 0x002d401801007387 */ /* 0x000fe80000100800 */
[----:B------:R-:W-:Y:S04]  /*29790*/  STL [R1+0x2d3c], R25 ;  /* 0x002d3c1901007387 */ /* 0x000fe80000100800 */
[----:B------:R-:W-:Y:S04]  /*297a0*/  STL [R1+0x2d38], R252 ;  /* 0x002d38fc01007387 */ /* 0x000fe80000100800 */
[----:B------:R-:W4:Y:S08]  /*297b0*/  LDL.LU.64 R88, [R1+0x4f0] ;  /* 0x0004f00001587983 */ /* 0x000f300000300a00 */
[----:B------:R-:W-:Y:S04]  /*297c0*/  STL.64 [R1+0xdf0], R112 ;  /* 0x000df07001007387 */ /* 0x000fe80000100a00 */
[----:B------:R-:W-:Y:S04]  /*297d0*/  STL.64 [R1+0xdf8], R114 ;  /* 0x000df87201007387 */ /* 0x000fe80000100a00 */
[----:B------:R-:W4:Y:S01]  /*297e0*/  LDL.LU.64 R90, [R1+0x4f8] ;  /* 0x0004f800015a7983 */ /* 0x000f220000300a00 */
[-C--:B------:R-:W-:Y:S08]  /*297f0*/  HMMA.1688.F32.TF32 R80, R212, R52.reuse, R80 ;  /* 0x00000034d450723c */ /* 0x080ff00000081050 */
[----:B--2---:R-:W-:Y:S11]  /*29800*/  HMMA.1688.F32.TF32 R40, R216, R52, R40 ;  /* 0x00000034d828723c */ /* 0x004ff60000081028 */
[----:B------:R-:W-:Y:S11]  /*29810*/  @!UPT UIADD3 URZ, URZ, URZ, URZ ;  /* 0x0000003f3f3ff290 */ /* 0x000ff6000fffe03f */
[----:B------:R-:W-:Y:S01]  /*29820*/  @!UPT UIADD3 URZ, URZ, URZ, URZ ;  /* 0x0000003f3f3ff290 */ /* 0x000fe2000fffe03f */
[----:B------:R-:W-:Y:S04]  /*29830*/  STL.64 [R1+0x4d0], R40 ;  /* 0x0004d02801007387 */ /* 0x000fe80000100a00 */
[----:B------:R-:W-:Y:S04]  /*29840*/  STL.64 [R1+0x4d8], R42 ;  /* 0x0004d82a01007387 */ /* 0x000fe80000100a00 */
[----:B------:R-:W-:Y:S04]  /*29850*/  STL.64 [R1+0xfd0], R80 ;  /* 0x000fd05001007387 */ /* 0x000fe80000100a00 */
[----:B------:R1:W-:Y:S01]  /*29860*/  STL.64 [R1+0xfd8], R82 ;  /* 0x000fd85201007387 */ /* 0x0003e20000100a00 */
[-C--:B---3--:R-:W-:Y:S08]  /*29870*/  HMMA.1688.F32.TF32 R108, R220, R56.reuse, R108 ;  /* 0x00000038dc6c723c */ /* 0x088ff0000008106c */
[-C--:B-1----:R-:W-:Y:S08]  /*29880*/  HMMA.1688.F32.TF32 R80, R204, R56.reuse, R104 ;  /* 0x00000038cc50723c */ /* 0x082ff00000081068 */
[-C--:B------:R-:W-:Y:S07]  /*29890*/  HMMA.1688.F32.TF32 R100, R228, R56.reuse, R100 ;  /* 0x00000038e464723c */ /* 0x080fee0000081064 */
[----:B------:R-:W-:Y:S04]  /*298a0*/  STL.64 [R1+0x710], R108 ;  /* 0x0007106c01007387 */ /* 0x000fe80000100a00 */
[----:B------:R-:W-:Y:S04]  /*298b0*/  STL.64 [R1+0x718], R110 ;  /* 0x0007186e01007387 */ /* 0x000fe80000100a00 */
[----:B------:R1:W-:Y:S04]  /*298c0*/  STL.64 [R1+0x2f0], R80 ;  /* 0x0002f05001007387 */ /* 0x0003e80000100a00 */
[----:B------:R2:W-:Y:S04]  /*298d0*/  STL.64 [R1+0x2f8], R82 ;  /* 0x0002f85201007387 */ /* 0x0005e80000100a00 */
[----:B-1----:R-:W3:Y:S04]  /*298e0*/  LDL.LU.64 R80, [R1+0xfe0] ;  /* 0x000fe00001507983 */ /* 0x002ee80000300a00 */
[----:B------:R1:W-:Y:S04]  /*298f0*/  STL.64 [R1+0x980], R100 ;  /* 0x0009806401007387 */ /* 0x0003e80000100a00 */
[----:B------:R1:W-:Y:S04]  /*29900*/  STL.64 [R1+0x988], R102 ;  /* 0x0009886601007387 */ /* 0x0003e80000100a00 */
[----:B--2---:R-:W3:Y:S01]  /*29910*/  LDL.LU.64 R82, [R1+0xfe8] ;  /* 0x000fe80001527983 */ /* 0x004ee20000300a00 */
[-C--:B----4-:R-:W-:Y:S08]  /*29920*/  HMMA.1688.F32.TF32 R96, R208, R56.reuse, R96 ;  /* 0x00000038d060723c */ /* 0x090ff00000081060 */
[-C--:B------:R-:W-:Y:S08]  /*29930*/  HMMA.1688.F32.TF32 R92, R224, R56.reuse, R92 ;  /* 0x00000038e05c723c */ /* 0x080ff0000008105c */
[-C--:B------:R-:W-:Y:S07]  /*29940*/  HMMA.1688.F32.TF32 R112, R232, R56.reuse, R36 ;  /* 0x00000038e870723c */ /* 0x080fee0000081024 */
[----:B------:R2:W-:Y:S04]  /*29950*/  STL.64 [R1+0x2e0], R96 ;  /* 0x0002e06001007387 */ /* 0x0005e80000100a00 */
[----:B------:R4:W-:Y:S04]  /*29960*/  STL.64 [R1+0x2e8], R98 ;  /* 0x0002e86201007387 */ /* 0x0009e80000100a00 */
[----:B------:R-:W3:Y:S04]  /*29970*/  LDL.LU.64 R156, [R1+0x250] ;  /* 0x00025000019c7983 */ /* 0x000ee80000300a00 */
[----:B------:R-:W3:Y:S01]  /*29980*/  LDL.LU.64 R158, [R1+0x258] ;  /* 0x00025800019e7983 */ /* 0x000ee20000300a00 */
[----:B------:R-:W-:Y:S03]  /*29990*/  HMMA.1688.F32.TF32 R88, R216, R56, R88 ;  /* 0x00000038d858723c */ /* 0x000fe60000081058 */
[----:B------:R1:W-:Y:S04]  /*299a0*/  STL.64 [R1+0xd30], R92 ;  /* 0x000d305c01007387 */ /* 0x0003e80000100a00 */
[----:B------:R1:W-:Y:S04]  /*299b0*/  STL.64 [R1+0xd38], R94 ;  /* 0x000d385e01007387 */ /* 0x0003e80000100a00 */
[----:B------:R-:W3:Y:S04]  /*299c0*/  LDL.LU.64 R124, [R1+0xd60] ;  /* 0x000d6000017c7983 */ /* 0x000ee80000300a00 */
[----:B------:R-:W3:Y:S04]  /*299d0*/  LDL.LU.64 R126, [R1+0xd68] ;  /* 0x000d6800017e7983 */ /* 0x000ee80000300a00 */
[----:B------:R-:W3:Y:S04]  /*299e0*/  LDL.LU.64 R120, [R1+0x240] ;  /* 0x0002400001787983 */ /* 0x000ee80000300a00 */
[----:B------:R-:W3:Y:S01]  /*299f0*/  LDL.LU.64 R122, [R1+0x248] ;  /* 0x00024800017a7983 */ /* 0x000ee20000300a00 */
[----:B------:R-:W-:-:S03]  /*29a00*/  IMAD.MOV.U32 R42, RZ, RZ, R112 ;  /* 0x000000ffff2a7224 */ /* 0x000fc600078e0070 */
[----:B------:R1:W-:Y:S01]  /*29a10*/  STL.64 [R1+0x2d0], R88 ;  /* 0x0002d05801007387 */ /* 0x0003e20000100a00 */
[----:B------:R-:W-:-:S03]  /*29a20*/  IMAD.MOV.U32 R43, RZ, RZ, R113 ;  /* 0x000000ffff2b7224 */ /* 0x000fc600078e0071 */
[----:B------:R1:W-:Y:S01]  /*29a30*/  STL.64 [R1+0x2d8], R90 ;  /* 0x0002d85a01007387 */ /* 0x0003e20000100a00 */
[----:B------:R-:W-:-:S03]  /*29a40*/  IMAD.MOV.U32 R38, RZ, RZ, R114 ;  /* 0x000000ffff267224 */ /* 0x000fc600078e0072 */
[----:B------:R-:W3:Y:S01]  /*29a50*/  LDL.LU.64 R116, [R1+0x9e0] ;  /* 0x0009e00001747983 */ /* 0x000ee20000300a00 */
[----:B------:R-:W-:-:S03]  /*29a60*/  IMAD.MOV.U32 R39, RZ, RZ, R115 ;  /* 0x000000ffff277224 */ /* 0x000fc600078e0073 */
[----:B------:R-:W3:Y:S04]  /*29a70*/  LDL.LU.64 R118, [R1+0x9e8] ;  /* 0x0009e80001767983 */ /* 0x000ee80000300a00 */
[----:B------:R-:W3:Y:S04]  /*29a80*/  LDL.LU.64 R112, [R1+0x230] ;  /* 0x0002300001707983 */ /* 0x000ee80000300a00 */
[----:B------:R-:W3:Y:S04]  /*29a90*/  LDL.LU.64 R114, [R1+0x238] ;  /* 0x0002380001727983 */ /* 0x000ee80000300a00 */
[----:B------:R-:W3:Y:S04]  /*29aa0*/  LDL.LU.64 R108, [R1+0x500] ;  /* 0x00050000016c7983 */ /* 0x000ee80000300a00 */
[----:B------:R-:W3:Y:S04]  /*29ab0*/  LDL.LU.64 R110, [R1+0x508] ;  /* 0x00050800016e7983 */ /* 0x000ee80000300a00 */
[----:B------:R-:W3:Y:S01]  /*29ac0*/  LDL.LU.64 R104, [R1+0x1030] ;  /* 0x0010300001687983 */ /* 0x000ee20000300a00 */
[----:B------:R-:W-:Y:S03]  /*29ad0*/  HMMA.1688.F32.TF32 R76, R212, R56, R76 ;  /* 0x00000038d44c723c */ /* 0x000fe6000008104c */
[----:B------:R-:W3:Y:S04]  /*29ae0*/  LDL.LU.64 R106, [R1+0x1038] ;  /* 0x00103800016a7983 */ /* 0x000ee80000300a00 */
[----:B-1----:R-:W3:Y:S04]  /*29af0*/  LDL.LU.64 R100, [R1+0x270] ;  /* 0x0002700001647983 */ /* 0x002ee80000300a00 */
[----:B------:R-:W3:Y:S04]  /*29b00*/  LDL.LU.64 R102, [R1+0x278] ;  /* 0x0002780001667983 */ /* 0x000ee80000300a00 */
[----:B--2---:R-:W2:Y:S04]  /*29b10*/  LDL.LU.64 R96, [R1+0xe00] ;  /* 0x000e000001607983 */ /* 0x004ea80000300a00 */
[----:B----4-:R-:W2:Y:S04]  /*29b20*/  LDL.LU.64 R98, [R1+0xe08] ;  /* 0x000e080001627983 */ /* 0x010ea80000300a00 */
[----:B------:R-:W4:Y:S04]  /*29b30*/  LDL.LU.64 R92, [R1+0x370] ;  /* 0x00037000015c7983 */ /* 0x000f280000300a00 */
[----:B------:R-:W4:Y:S04]  /*29b40*/  LDL.LU.64 R94, [R1+0x378] ;  /* 0x00037800015e7983 */ /* 0x000f280000300a00 */
[----:B------:R-:W2:Y:S04]  /*29b50*/  LDL.LU.64 R88, [R1+0xa70] ;  /* 0x000a700001587983 */ /* 0x000ea80000300a00 */
[----:B------:R-:W2:Y:S04]  /*29b60*/  LDL.LU.64 R90, [R1+0xa78] ;  /* 0x000a7800015a7983 */ /* 0x000ea80000300a00 */
[----:B------:R1:W-:Y:S04]  /*29b70*/  STL.64 [R1+0xf60], R76 ;  /* 0x000f604c01007387 */ /* 0x0003e80000100a00 */
[----:B------:R1:W-:Y:S01]  /*29b80*/  STL.64 [R1+0xf68], R78 ;  /* 0x000f684e01007387 */ /* 0x0003e20000100a00 */
[-C--:B---3--:R-:W-:Y:S11]  /*29b90*/  HMMA.1688.F32.TF32 R80, R232, R60.reuse, R80 ;  /* 0x0000003ce850723c */ /* 0x088ff60000081050 */
[----:B------:R-:W-:Y:S11]  /*29ba0*/  @!UPT UIADD3 URZ, URZ, URZ, URZ ;  /* 0x0000003f3f3ff290 */ /* 0x000ff6000fffe03f */
[----:B------:R-:W-:Y:S02]  /*29bb0*/  @!UPT UIADD3 URZ, URZ, URZ, URZ ;  /* 0x0000003f3f3ff290 */ /* 0x000fe4000fffe03f */
[----:B------:R-:W-:Y:S01]  /*29bc0*/  IMAD.MOV.U32 R41, RZ, RZ, R80 ;  /* 0x000000ffff297224 */ /* 0x000fe200078e0050 */
[----:B------:R-:W-:Y:S01]  /*29bd0*/  MOV R37, R82 ;  /* 0x0000005200257202 */ /* 0x000fe20000000f00 */
[----:B------:R-:W-:Y:S02]  /*29be0*/  IMAD.MOV.U32 R40, RZ, RZ, R81 ;  /* 0x000000ffff287224 */ /* 0x000fe400078e0051 */
[----:B------:R-:W-:Y:S01]  /*29bf0*/  IMAD.MOV.U32 R36, RZ, RZ, R83 ;  /* 0x000000ffff247224 */ /* 0x000fe200078e0053 */
[----:B------:R-:W3:Y:S04]  /*29c00*/  LDL.LU.64 R80, [R1+0x360] ;  /* 0x0003600001507983 */ /* 0x000ee80000300a00 */
[----:B------:R-:W3:Y:S01]  /*29c10*/  LDL.LU.64 R82, [R1+0x368] ;  /* 0x0003680001527983 */ /* 0x000ee20000300a00 */
[-C--:B------:R-:W-:Y:S03]  /*29c20*/  HMMA.1688.F32.TF32 R156, R220, R60.reuse, R156 ;  /* 0x0000003cdc9c723c */ /* 0x080fe6000008109c */
[----:B-1----:R-:W3:Y:S04]  /*29c30*/  LDL.LU.64 R76, [R1+0x540] ;  /* 0x00054000014c7983 */ /* 0x002ee80000300a00 */
[----:B------:R-:W3:Y:S01]  /*29c40*/  LDL.LU.64 R78, [R1+0x548] ;  /* 0x00054800014e7983 */ /* 0x000ee20000300a00 */
[-C--:B------:R-:W-:Y:S08]  /*29c50*/  HMMA.1688.F32.TF32 R124, R204, R60.reuse, R124 ;  /* 0x0000003ccc7c723c */ /* 0x080ff0000008107c */
[-C--:B------:R-:W-:Y:S08]  /*29c60*/  HMMA.1688.F32.TF32 R120, R228, R60.reuse, R120 ;  /* 0x0000003ce478723c */ /* 0x080ff00000081078 */
[-C--:B------:R-:W-:Y:S08]  /*29c70*/  HMMA.1688.F32.TF32 R116, R208, R60.reuse, R116 ;  /* 0x0000003cd074723c */ /* 0x080ff00000081074 */
[-C--:B------:R-:W-:Y:S08]  /*29c80*/  HMMA.1688.F32.TF32 R112, R224, R60.reuse, R112 ;  /* 0x0000003ce070723c */ /* 0x080ff00000081070 */
[----:B------:R-:W-:Y:S01]  /*29c90*/  HMMA.1688.F32.TF32 R108, R216, R60, R108 ;  /* 0x0000003cd86c723c */ /* 0x000fe2000008106c */
        /* <DEDUP_REMOVED lines=8> */
[----:B------:R-:W-:-:S03]  /*29d20*/  IMAD.MOV.U32 R0, RZ, RZ, R111 ;  /* 0x000000ffff007224 */ /* 0x000fc600078e006f */
[----:B------:R-:W-:Y:S04]  /*29d30*/  STL.64 [R1+0x290], R108 ;  /* 0x0002906c01007387 */ /* 0x000fe80000100a00 */
[----:B------:R-:W-:Y:S04]  /*29d40*/  STL.64 [R1+0xcf0], R112 ;  /* 0x000cf07001007387 */ /* 0x000fe80000100a00 */
[----:B------:R-:W-:Y:S04]  /*29d50*/  STL.64 [R1+0xcf8], R114 ;  /* 0x000cf87201007387 */ /* 0x000fe80000100a00 */
[----:B------:R1:W-:Y:S02]  /*29d60*/  STL [R1+0x298], R110 ;  /* 0x0002986e01007387 */ /* 0x0003e40000100800 */
[----:B-1----:R-:W-:Y:S08]  /*29d70*/  HMMA.1688.F32.TF32 R108, R212, R60, R72 ;  /* 0x0000003cd46c723c */ /* 0x002ff00000081048 */
[-C--:B------:R-:W-:Y:S01]  /*29d80*/  HMMA.1688.F32.TF32 R72, R232, R64.reuse, R104 ;  /* 0x00000040e848723c */ /* 0x080fe20000081068 */
[----:B------:R-:W-:Y:S07]  /*29d90*/  STL [R1+0x2b30], R0 ;  /* 0x002b300001007387 */ /* 0x000fee0000100800 */
[-C--:B------:R-:W-:Y:S07]  /*29da0*/  HMMA.1688.F32.TF32 R100, R220, R64.reuse, R100 ;  /* 0x00000040dc64723c */ /* 0x080fee0000081064 */
[----:B------:R-:W-:Y:S01]  /*29db0*/  STL.64 [R1+0xf00], R108 ;  /* 0x000f006c01007387 */ /* 0x000fe20000100a00 */
[-C--:B--2---:R-:W-:Y:S03]  /*29dc0*/  HMMA.1688.F32.TF32 R96, R204, R64.reuse, R96 ;  /* 0x00000040cc60723c */ /* 0x084fe60000081060 */
[----:B------:R-:W-:Y:S04]  /*29dd0*/  STL.64 [R1+0xf08], R110 ;  /* 0x000f086e01007387 */ /* 0x000fe80000100a00 */
[----:B------:R-:W-:Y:S01]  /*29de0*/  STL.64 [R1+0x280], R72 ;  /* 0x0002804801007387 */ /* 0x000fe20000100a00 */
[-C--:B------:R-:W-:Y:S03]  /*29df0*/  HMMA.1688.F32.TF32 R88, R208, R64.reuse, R88 ;  /* 0x00000040d058723c */ /* 0x080fe60000081058 */
[----:B------:R4:W-:Y:S05]  /*29e00*/  STL.64 [R1+0x288], R74 ;  /* 0x0002884a01007387 */ /* 0x0009ea0000100a00 */
[-C--:B----4-:R-:W-:Y:S01]  /*29e10*/  HMMA.1688.F32.TF32 R72, R228, R64.reuse, R92 ;  /* 0x00000040e448723c */ /* 0x090fe2000008105c */
[----:B------:R-:W-:Y:S04]  /*29e20*/  STL.64 [R1+0x560], R100 ;  /* 0x0005606401007387 */ /* 0x000fe80000100a00 */
[----:B------:R-:W-:Y:S04]  /*29e30*/  STL.64 [R1+0x568], R102 ;  /* 0x0005686601007387 */ /* 0x000fe80000100a00 */
[----:B------:R-:W-:Y:S04]  /*29e40*/  STL.64 [R1+0x270], R96 ;  /* 0x0002706001007387 */ /* 0x000fe80000100a00 */
[----:B------:R-:W-:Y:S10]  /*29e50*/  STL.64 [R1+0x278], R98 ;  /* 0x0002786201007387 */ /* 0x000ff40000100a00 */
[----:B------:R-:W-:Y:S04]  /*29e60*/  STL.64 [R1+0x8e0], R72 ;  /* 0x0008e04801007387 */ /* 0x000fe80000100a00 */
[----:B------:R-:W-:Y:S04]  /*29e70*/  STL.64 [R1+0x8e8], R74 ;  /* 0x0008e84a01007387 */ /* 0x000fe80000100a00 */
[----:B------:R1:W-:Y:S04]  /*29e80*/  STL.64 [R1+0x260], R88 ;  /* 0x0002605801007387 */ /* 0x0003e80000100a00 */
[----:B------:R2:W-:Y:S01]  /*29e90*/  STL.64 [R1+0x268], R90 ;  /* 0x0002685a01007387 */ /* 0x0005e20000100a00 */
[-C--:B---3--:R-:W-:Y:S11]  /*29ea0*/  HMMA.1688.F32.TF32 R80, R224, R64.reuse, R80 ;  /* 0x00000040e050723c */ /* 0x088ff60000081050 */
[----:B------:R-:W-:Y:S11]  /*29eb0*/  @!UPT UIADD3 URZ, URZ, URZ, URZ ;  /* 0x0000003f3f3ff290 */ /* 0x000ff6000fffe03f */
[----:B------:R-:W-:Y:S01]  /*29ec0*/  @!UPT UIADD3 URZ, URZ, URZ, URZ ;  /* 0x0000003f3f3ff290 */ /* 0x000fe2000fffe03f */
[----:B------:R-:W-:Y:S04]  /*29ed0*/  STL.64 [R1+0xbe0], R80 ;  /* 0x000be05001007387 */ /* 0x000fe80000100a00 */
[----:B------:R-:W-:Y:S04]  /*29ee0*/  STL.64 [R1+0xbe8], R82 ;  /* 0x000be85201007387 */ /* 0x000fe80000100a00 */
[----:B------:R-:W3:Y:S04]  /*29ef0*/  LDL.LU.64 R108, [R1+0x1070] ;  /* 0x00107000016c7983 */ /* 0x000ee80000300a00 */
[----:B------:R-:W3:Y:S04]  /*29f00*/  LDL.LU.64 R110, [R1+0x1078] ;  /* 0x00107800016e7983 */ /* 0x000ee80000300a00 */
[----:B------:R-:W4:Y:S04]  /*29f10*/  LDL.LU.64 R104, [R1+0x4c0] ;  /* 0x0004c00001687983 */ /* 0x000f280000300a00 */
[----:B------:R-:W4:Y:S04]  /*29f20*/  LDL.LU.64 R106, [R1+0x4c8] ;  /* 0x0004c800016a7983 */ /* 0x000f280000300a00 */
[----:B-1----:R-:W4:Y:S04]  /*29f30*/  LDL.LU.64 R88, [R1+0xee0] ;  /* 0x000ee00001587983 */ /* 0x002f280000300a00 */
[----:B--2---:R-:W2:Y:S04]  /*29f40*/  LDL.LU.64 R90, [R1+0xee8] ;  /* 0x000ee800015a7983 */ /* 0x004ea80000300a00 */
[----:B------:R-:W2:Y:S04]  /*29f50*/  LDL.LU.64 R100, [R1+0x390] ;  /* 0x0003900001647983 */ /* 0x000ea80000300a00 */
[----:B------:R-:W2:Y:S04]  /*29f60*/  LDL.LU.64 R102, [R1+0x398] ;  /* 0x0003980001667983 */ /* 0x000ea80000300a00 */
[----:B------:R-:W2:Y:S04]  /*29f70*/  LDL.LU.64 R96, [R1+0xc20] ;  /* 0x000c200001607983 */ /* 0x000ea80000300a00 */
[----:B------:R-:W2:Y:S04]  /*29f80*/  LDL.LU.64 R98, [R1+0xc28] ;  /* 0x000c280001627983 */ /* 0x000ea80000300a00 */
[----:B------:R-:W2:Y:S04]  /*29f90*/  LDL.LU.64 R92, [R1+0x380] ;  /* 0x00038000015c7983 */ /* 0x000ea80000300a00 */
[----:B------:R-:W2:Y:S01]  /*29fa0*/  LDL.LU.64 R94, [R1+0x388] ;  /* 0x00038800015e7983 */ /* 0x000ea20000300a00 */
[-C--:B------:R-:W-:Y:S03]  /*29fb0*/  HMMA.1688.F32.TF32 R72, R216, R64.reuse, R76 ;  /* 0x00000040d848723c */ /* 0x080fe6000008104c */
[----:B------:R-:W-:Y:S04]  /*29fc0*/  LDSM.16.M88.4 R76, [R3+0xa000] ;  /* 0x00a00000034c783b */ /* 0x000fe80000000200 */
[----:B------:R-:W-:Y:S01]  /*29fd0*/  LDSM.16.M88.4 R80, [R3+0xa800] ;  /* 0x00a800000350783b */ /* 0x000fe20000000200 */
[----:B------:R-:W-:Y:S03]  /*29fe0*/  HMMA.1688.F32.TF32 R64, R212, R64, R68 ;  /* 0x00000040d440723c */ /* 0x000fe60000081044 */
[----:B------:R-:W1:Y:S11]  /*29ff0*/  LDSM.16.M88.4 R68, [R3+0x9000] ;  /* 0x009000000344783b */ /* 0x000e760000000200 */
[----:B------:R-:W-:Y:S02]  /*2a000*/  @!UPT UIADD3 URZ, URZ, URZ, URZ ;  /* 0x0000003f3f3ff290 */ /* 0x000fe4000fffe03f */
[----:B------:R-:W-:Y:S02]  /*2a010*/  IMAD.MOV.U32 R61, RZ, RZ, R72 ;  /* 0x000000ffff3d7224 */ /* 0x000fe400078e0048 */
[----:B------:R-:W-:Y:S02]  /*2a020*/  IMAD.MOV.U32 R60, RZ, RZ, R73 ;  /* 0x000000ffff3c7224 */ /* 0x000fe400078e0049 */
[----:B------:R-:W-:Y:S02]  /*2a030*/  IMAD.MOV.U32 R53, RZ, RZ, R74 ;  /* 0x000000ffff357224 */ /* 0x000fe400078e004a */
[----:B------:R-:W-:Y:S02]  /*2a040*/  IMAD.MOV.U32 R52, RZ, RZ, R75 ;  /* 0x000000ffff347224 */ /* 0x000fe400078e004b */
[----:B------:R-:W1:Y:S04]  /*2a050*/  LDSM.16.M88.4 R72, [R3+0x9800] ;  /* 0x009800000348783b */ /* 0x000e680000000200 */
[----:B------:R-:W-:Y:S04]  /*2a060*/  STL [R1+0x2bf8], R52 ;  /* 0x002bf83401007387 */ /* 0x000fe80000100800 */
[----:B------:R-:W-:Y:S04]  /*2a070*/  STL [R1+0x2bf4], R53 ;  /* 0x002bf43501007387 */ /* 0x000fe80000100800 */
[----:B------:R-:W-:Y:S04]  /*2a080*/  STL [R1+0x2bf0], R60 ;  /* 0x002bf03c01007387 */ /* 0x000fe80000100800 */
[----:B------:R-:W-:Y:S04]  /*2a090*/  STL [R1+0x2b2c], R61 ;  /* 0x002b2c3d01007387 */ /* 0x000fe80000100800 */
[----:B-1----:R-:W-:Y:S04]  /*2a0a0*/  STL [R1+0x2d74], R70 ;  /* 0x002d744601007387 */ /* 0x002fe80000100800 */
[----:B------:R1:W-:Y:S04]  /*2a0b0*/  STL.64 [R1+0xe80], R64 ;  /* 0x000e804001007387 */ /* 0x0003e80000100a00 */
[----:B------:R1:W-:Y:S04]  /*2a0c0*/  STL.64 [R1+0xe88], R66 ;  /* 0x000e884201007387 */ /* 0x0003e80000100a00 */
[----:B------:R-:W-:Y:S04]  /*2a0d0*/  STL [R1+0x2d68], R71 ;  /* 0x002d684701007387 */ /* 0x000fe80000100800 */
[----:B------:R-:W-:Y:S04]  /*2a0e0*/  STL [R1+0x2d7c], R74 ;  /* 0x002d7c4a01007387 */ /* 0x000fe80000100800 */
[----:B------:R-:W-:Y:S04]  /*2a0f0*/  STL [R1+0x2d78], R75 ;  /* 0x002d784b01007387 */ /* 0x000fe80000100800 */
[----:B------:R-:W-:Y:S04]  /*2a100*/  STL [R1+0x2d84], R78 ;  /* 0x002d844e01007387 */ /* 0x000fe80000100800 */
[----:B------:R-:W-:Y:S04]  /*2a110*/  STL [R1+0x2d80], R79 ;  /* 0x002d804f01007387 */ /* 0x000fe80000100800 */
[----:B------:R-:W-:Y:S04]  /*2a120*/  STL [R1+0x2d8c], R82 ;  /* 0x002d8c5201007387 */ /* 0x000fe80000100800 */
[----:B------:R-:W-:Y:S04]  /*2a130*/  STL [R1+0x2d88], R83 ;  /* 0x002d885301007387 */ /* 0x000fe80000100800 */
[----:B-1----:R-:W2:Y:S01]  /*2a140*/  LDL.LU.64 R64, [R1+0x7b0] ;  /* 0x0007b00001407983 */ /* 0x002ea20000300a00 */
[-C--:B---3--:R-:W-:Y:S08]  /*2a150*/  HMMA.1688.F32.TF32 R108, R232, R68.reuse, R108 ;  /* 0x00000044e86c723c */ /* 0x088ff0000008106c */
[-C--:B----4-:R-:W-:Y:S11]  /*2a160*/  HMMA.1688.F32.TF32 R104, R220, R68.reuse, R104 ;  /* 0x00000044dc68723c */ /* 0x090ff60000081068 */
[----:B------:R-:W-:Y:S04]  /*2a170*/  @!UPT UIADD3 URZ, URZ, URZ, URZ ;  /* 0x0000003f3f3ff290 */ /* 0x000fe8000fffe03f */
[----:B------:R-:W-:Y:S04]  /*2a180*/  STL.64 [R1+0x240], R108 ;  /* 0x0002406c01007387 */ /* 0x000fe80000100a00 */
[----:B------:R-:W-:Y:S04]  /*2a190*/  STL.64 [R1+0x248], R110 ;  /* 0x0002486e01007387 */ /* 0x000fe80000100a00 */
[----:B------:R-:W3:Y:S04]  /*2a1a0*/  LDL.LU.64 R66, [R1+0x7b8] ;  /* 0x0007b80001427983 */ /* 0x000ee80000300a00 */
[----:B------:R-:W-:Y:S01]  /*2a1b0*/  STL.64 [R1+0x500], R104 ;  /* 0x0005006801007387 */ /* 0x000fe20000100a00 */
[-C--:B--2---:R-:W-:Y:S03]  /*2a1c0*/  HMMA.1688.F32.TF32 R96, R208, R68.reuse, R96 ;  /* 0x00000044d060723c */ /* 0x084fe60000081060 */
[----:B------:R1:W-:Y:S05]  /*2a1d0*/  STL.64 [R1+0x508], R106 ;  /* 0x0005086a01007387 */ /* 0x0003ea0000100a00 */
[-C--:B------:R-:W-:Y:S08]  /*2a1e0*/  HMMA.1688.F32.TF32 R100, R228, R68.reuse, R100 ;  /* 0x00000044e464723c */ /* 0x080ff00000081064 */
[-C--:B-1----:R-:W-:Y:S01]  /*2a1f0*/  HMMA.1688.F32.TF32 R104, R204, R68.reuse, R88 ;  /* 0x00000044cc68723c */ /* 0x082fe20000081058 */
[----:B------:R-:W2:Y:S04]  /*2a200*/  LDL.LU.64 R88, [R1+0x10a0] ;  /* 0x0010a00001587983 */ /* 0x000ea80000300a00 */
[----:B------:R-:W2:Y:S03]  /*2a210*/  LDL.LU.64 R90, [R1+0x10a8] ;  /* 0x0010a800015a7983 */ /* 0x000ea60000300a00 */
[----:B------:R-:W-:Y:S11]  /*2a220*/  HMMA.1688.F32.TF32 R92, R224, R68, R92 ;  /* 0x00000044e05c723c */ /* 0x000ff6000008105c */
[----:B------:R-:W-:Y:S04]  /*2a230*/  @!UPT UIADD3 URZ, URZ, URZ, URZ ;  /* 0x0000003f3f3ff290 */ /* 0x000fe8000fffe03f */
[----:B------:R1:W-:Y:S04]  /*2a240*/  STL.64 [R1+0x230], R104 ;  /* 0x0002306801007387 */ /* 0x0003e80000100a00 */
[----:B------:R4:W-:Y:S04]  /*2a250*/  STL.64 [R1+0x238], R106 ;  /* 0x0002386a01007387 */ /* 0x0009e80000100a00 */
[----:B------:R-:W-:Y:S04]  /*2a260*/  STL.64 [R1+0x220], R96 ;  /* 0x0002206001007387 */ /* 0x000fe80000100a00 */
[----:B------:R1:W-:Y:S04]  /*2a270*/  STL.64 [R1+0x870], R100 ;  /* 0x0008706401007387 */ /* 0x0003e80000100a00 */
[----:B------:R4:W-:Y:S04]  /*2a280*/  STL.64 [R1+0x878], R102 ;  /* 0x0008786601007387 */ /* 0x0009e80000100a00 */
[----:B------:R4:W-:Y:S04]  /*2a290*/  STL [R1+0x228], R98 ;  /* 0x0002286201007387 */ /* 0x0009e80000100800 */
[----:B-1----:R-:W2:Y:S04]  /*2a2a0*/  LDL.LU.64 R104, [R1+0x4b0] ;  /* 0x0004b00001687983 */ /* 0x002ea80000300a00 */
[----:B----4-:R-:W4:Y:S01]  /*2a2b0*/  LDL.LU.64 R106, [R1+0x4b8] ;  /* 0x0004b800016a7983 */ /* 0x010f220000300a00 */
[----:B------:R-:W-:-:S03]  /*2a2c0*/  IMAD.MOV.U32 R52, RZ, RZ, R99 ;  /* 0x000000ffff347224 */ /* 0x000fc600078e0063 */
[----:B------:R-:W4:Y:S04]  /*2a2d0*/  LDL.LU.64 R100, [R1+0xf70] ;  /* 0x000f700001647983 */ /* 0x000f280000300a00 */
[----:B------:R-:W4:Y:S04]  /*2a2e0*/  LDL.LU.64 R102, [R1+0xf78] ;  /* 0x000f780001667983 */ /* 0x000f280000300a00 */
[----:B------:R-:W-:Y:S04]  /*2a2f0*/  STL [R1+0x2c04], R52 ;  /* 0x002c043401007387 */ /* 0x000fe80000100800 */
[----:B------:R-:W4:Y:S04]  /*2a300*/  LDL.LU.64 R96, [R1+0x3b0] ;  /* 0x0003b00001607983 */ /* 0x000f280000300a00 */
[----:B------:R-:W4:Y:S04]  /*2a310*/  LDL.LU.64 R98, [R1+0x3b8] ;  /* 0x0003b80001627983 */ /* 0x000f280000300a00 */
[----:B------:R1:W-:Y:S04]  /*2a320*/  STL.64 [R1+0xa70], R92 ;  /* 0x000a705c01007387 */ /* 0x0003e80000100a00 */
[----:B------:R1:W-:Y:S04]  /*2a330*/  STL.64 [R1+0xa78], R94 ;  /* 0x000a785e01007387 */ /* 0x0003e80000100a00 */
[----:B-1----:R-:W4:Y:S04]  /*2a340*/  LDL.LU.64 R92, [R1+0xc90] ;  /* 0x000c9000015c7983 */ /* 0x002f280000300a00 */
[----:B------:R-:W4:Y:S01]  /*2a350*/  LDL.LU.64 R94, [R1+0xc98] ;  /* 0x000c9800015e7983 */ /* 0x000f220000300a00 */
[-C--:B---3--:R-:W-:Y:S08]  /*2a360*/  HMMA.1688.F32.TF32 R108, R216, R68.reuse, R64 ;  /* 0x00000044d86c723c */ /* 0x088ff00000081040 */
[----:B------:R-:W-:Y:S11]  /*2a370*/  HMMA.1688.F32.TF32 R68, R212, R68, R84 ;  /* 0x00000044d444723c */ /* 0x000ff60000081054 */
[----:B------:R-:W-:Y:S05]  /*2a380*/  @!UPT UIADD3 URZ, URZ, URZ, URZ ;  /* 0x0000003f3f3ff290 */ /* 0x000fea000fffe03f */
[----:B------:R-:W-:Y:S02]  /*2a390*/  IMAD.MOV.U32 R64, RZ, RZ, R111 ;  /* 0x000000ffff407224 */ /* 0x000fe400078e006f */
[----:B------:R-:W-:Y:S02]  /*2a3a0*/  IMAD.MOV.U32 R65, RZ, RZ, R110 ;  /* 0x000000ffff417224 */ /* 0x000fe400078e006e */
[----:B------:R-:W-:Y:S01]  /*2a3b0*/  IMAD.MOV.U32 R61, RZ, RZ, R109 ;  /* 0x000000ffff3d7224 */ /* 0x000fe200078e006d */
[----:B------:R-:W-:Y:S01]  /*2a3c0*/  STL [R1+0x2c0c], R64 ;  /* 0x002c0c4001007387 */ /* 0x000fe20000100800 */
[----:B------:R-:W-:-:S03]  /*2a3d0*/  IMAD.MOV.U32 R0, RZ, RZ, R108 ;  /* 0x000000ffff007224 */ /* 0x000fc600078e006c */
[----:B------:R2:W-:Y:S04]  /*2a3e0*/  STL [R1+0x2c08], R65 ;  /* 0x002c084101007387 */ /* 0x0005e80000100800 */
[----:B------:R-:W-:Y:S01]  /*2a3f0*/  STL [R1+0x2c00], R61 ;  /* 0x002c003d01007387 */ /* 0x000fe20000100800 */
[----:B------:R-:W-:Y:S02]  /*2a400*/  IMAD.MOV.U32 R14, RZ, RZ, R4 ;  /* 0x000000ffff0e7224 */ /* 0x000fe400078e0004 */
[----:B------:R-:W-:Y:S01]  /*2a410*/  IMAD.MOV.U32 R10, RZ, RZ, R5 ;  /* 0x000000ffff0a7224 */ /* 0x000fe200078e0005 */
[----:B------:R-:W-:Y:S01]  /*2a420*/  LDSM.16.M88.4 R108, [R3+0xc800] ;  /* 0x00c80000036c783b */ /* 0x000fe20000000200 */
[-C--:B--2---:R-:W-:Y:S03]  /*2a430*/  HMMA.1688.F32.TF32 R64, R232, R72.reuse, R88 ;  /* 0x00000048e840723c */ /* 0x084fe60000081058 */
[----:B------:R-:W-:Y:S04]  /*2a440*/  STL [R1+0x2bfc], R0 ;  /* 0x002bfc0001007387 */ /* 0x000fe80000100800 */
[----:B------:R-:W-:Y:S04]  /*2a450*/  STL.64 [R1+0xe50], R68 ;  /* 0x000e504401007387 */ /* 0x000fe80000100a00 */
[----:B------:R4:W-:Y:S04]  /*2a460*/  STL.64 [R1+0xe58], R70 ;  /* 0x000e584601007387 */ /* 0x0009e80000100a00 */
[----:B------:R-:W2:Y:S04]  /*2a470*/  LDL.LU.64 R88, [R1+0x3a0] ;  /* 0x0003a00001587983 */ /* 0x000ea80000300a00 */
[----:B------:R-:W2:Y:S04]  /*2a480*/  LDL.LU.64 R90, [R1+0x3a8] ;  /* 0x0003a800015a7983 */ /* 0x000ea80000300a00 */
[----:B------:R-:W3:Y:S04]  /*2a490*/  LDL.LU.64 R84, [R1+0x970] ;  /* 0x0009700001547983 */ /* 0x000ee80000300a00 */
[----:B------:R-:W3:Y:S01]  /*2a4a0*/  LDL.LU.64 R86, [R1+0x978] ;  /* 0x0009780001567983 */ /* 0x000ee20000300a00 */
[----:B----4-:R-:W-:Y:S01]  /*2a4b0*/  HMMA.1688.F32.TF32 R68, R220, R72, R104 ;  /* 0x00000048dc44723c */ /* 0x010fe20000081068 */
[----:B------:R-:W-:-:S02]  /*2a4c0*/  IMAD.MOV.U32 R78, RZ, RZ, R64 ;  /* 0x000000ffff4e7224 */ /* 0x000fc400078e0040 */
[----:B------:R-:W-:Y:S02]  /*2a4d0*/  IMAD.MOV.U32 R79, RZ, RZ, R65 ;  /* 0x000000ffff4f7224 */ /* 0x000fe400078e0041 */
[----:B------:R-:W-:Y:S02]  /*2a4e0*/  IMAD.MOV.U32 R74, RZ, RZ, R66 ;  /* 0x000000ffff4a7224 */ /* 0x000fe400078e0042 */
[----:B------:R-:W-:Y:S01]  /*2a4f0*/  IMAD.MOV.U32 R75, RZ, RZ, R67 ;  /* 0x000000ffff4b7224 */ /* 0x000fe200078e0043 */
[----:B------:R-:W-:Y:S04]  /*2a500*/  STL [R1+0x2d9c], R78 ;  /* 0x002d9c4e01007387 */ /* 0x000fe80000100800 */
[----:B------:R-:W-:Y:S04]  /*2a510*/  STL [R1+0x2d98], R79 ;  /* 0x002d984f01007387 */ /* 0x000fe80000100800 */
[----:B------:R-:W-:Y:S04]  /*2a520*/  STL [R1+0x2d94], R74 ;  /* 0x002d944a01007387 */ /* 0x000fe80000100800 */
[----:B------:R-:W-:Y:S04]  /*2a530*/  STL [R1+0x2d90], R75 ;  /* 0x002d904b01007387 */ /* 0x000fe80000100800 */
[----:B------:R-:W4:Y:S04]  /*2a540*/  LDL.LU.64 R104, [R1+0x10e0] ;  /* 0x0010e00001687983 */ /* 0x000f280000300a00 */
[----:B------:R-:W-:Y:S04]  /*2a550*/  STL.64 [R1+0x440], R68 ;  /* 0x0004404401007387 */ /* 0x000fe80000100a00 */
[----:B------:R1:W-:Y:S04]  /*2a560*/  STL.64 [R1+0x448], R70 ;  /* 0x0004484601007387 */ /* 0x0003e80000100a00 */
[----:B------:R-:W4:Y:S01]  /*2a570*/  LDL.LU.64 R106, [R1+0x10e8] ;  /* 0x0010e800016a7983 */ /* 0x000f220000300a00 */
[-C--:B------:R-:W-:Y:S08]  /*2a580*/  HMMA.1688.F32.TF32 R64, R204, R72.reuse, R100 ;  /* 0x00000048cc40723c */ /* 0x080ff00000081064 */
[-C--:B------:R-:W-:Y:S08]  /*2a590*/  HMMA.1688.F32.TF32 R96, R228, R72.reuse, R96 ;  /* 0x00000048e460723c */ /* 0x080ff00000081060 */
[----:B-1----:R-:W-:Y:S07]  /*2a5a0*/  HMMA.1688.F32.TF32 R68, R208, R72, R92 ;  /* 0x00000048d044723c */ /* 0x002fee000008105c */
[----:B------:R1:W-:Y:S04]  /*2a5b0*/  STL.64 [R1+0x140], R64 ;  /* 0x0001404001007387 */ /* 0x0003e80000100a00 */
[----:B------:R-:W-:Y:S04]  /*2a5c0*/  STL.64 [R1+0x148], R66 ;  /* 0x0001484201007387 */ /* 0x000fe80000100a00 */
[----:B------:R1:W-:Y:S04]  /*2a5d0*/  STL.64 [R1+0x7e0], R96 ;  /* 0x0007e06001007387 */ /* 0x0003e80000100a00 */
[----:B------:R1:W-:Y:S05]  /*2a5e0*/  STL.64 [R1+0x7e8], R98 ;  /* 0x0007e86201007387 */ /* 0x0003ea0000100a00 */
[----:B-1----:R-:W-:-:S02]  /*2a5f0*/  IMAD.MOV.U32 R65, RZ, RZ, R68 ;  /* 0x000000ffff417224 */ /* 0x002fc400078e0044 */
[----:B------:R-:W-:Y:S02]  /*2a600*/  IMAD.MOV.U32 R52, RZ, RZ, R69 ;  /* 0x000000ffff347224 */ /* 0x000fe400078e0045 */
[----:B------:R-:W-:Y:S01]  /*2a610*/  IMAD.MOV.U32 R61, RZ, RZ, R70 ;  /* 0x000000ffff3d7224 */ /* 0x000fe200078e0046 */
[----:B------:R-:W4:Y:S01]  /*2a620*/  LDL.LU.64 R68, [R1+0x4a0] ;  /* 0x0004a00001447983 */ /* 0x000f220000300a00 */
[----:B------:R-:W-:-:S03]  /*2a630*/  IMAD.MOV.U32 R0, RZ, RZ, R71 ;  /* 0x000000ffff007224 */ /* 0x000fc600078e0047 */
[----:B------:R-:W4:Y:S04]  /*2a640*/  LDL.LU.64 R70, [R1+0x4a8] ;  /* 0x0004a80001467983 */ /* 0x000f280000300a00 */
[----:B------:R-:W4:Y:S04]  /*2a650*/  LDL.LU.64 R96, [R1+0xff0] ;  /* 0x000ff00001607983 */ /* 0x000f280000300a00 */
[----:B------:R-:W4:Y:S04]  /*2a660*/  LDL.LU.64 R98, [R1+0xff8] ;  /* 0x000ff80001627983 */ /* 0x000f280000300a00 */
[----:B------:R-:W4:Y:S04]  /*2a670*/  LDL.LU.64 R92, [R1+0x3d0] ;  /* 0x0003d000015c7983 */ /* 0x000f280000300a00 */
[----:B------:R-:W4:Y:S04]  /*2a680*/  LDL.LU.64 R94, [R1+0x3d8] ;  /* 0x0003d800015e7983 */ /* 0x000f280000300a00 */
[----:B------:R1:W-:Y:S04]  /*2a690*/  STL [R1+0x2c1c], R65 ;  /* 0x002c1c4101007387 */ /* 0x0003e80000100800 */
[----:B------:R-:W-:Y:S04]  /*2a6a0*/  STL [R1+0x2c18], R52 ;  /* 0x002c183401007387 */ /* 0x000fe80000100800 */
[----:B------:R-:W-:Y:S04]  /*2a6b0*/  STL [R1+0x2c14], R61 ;  /* 0x002c143d01007387 */ /* 0x000fe80000100800 */
[----:B------:R-:W-:Y:S04]  /*2a6c0*/  STL [R1+0x2c10], R0 ;  /* 0x002c100001007387 */ /* 0x000fe80000100800 */
[----:B-1----:R-:W4:Y:S04]  /*2a6d0*/  LDL.LU.64 R64, [R1+0xd00] ;  /* 0x000d000001407983 */ /* 0x002f280000300a00 */
[----:B------:R-:W4:Y:S01]  /*2a6e0*/  LDL.LU.64 R66, [R1+0xd08] ;  /* 0x000d080001427983 */ /* 0x000f220000300a00 */
[-C--:B--2---:R-:W-:Y:S08]  /*2a6f0*/  HMMA.1688.F32.TF32 R88, R224, R72.reuse, R88 ;  /* 0x00000048e058723c */ /* 0x084ff00000081058 */
[-C--:B---3--:R-:W-:Y:S08]  /*2a700*/  HMMA.1688.F32.TF32 R84, R216, R72.reuse, R84 ;  /* 0x00000048d854723c */ /* 0x088ff00000081054 */
[----:B------:R-:W-:Y:S07]  /*2a710*/  HMMA.1688.F32.TF32 R72, R212, R72, R152 ;  /* 0x00000048d448723c */ /* 0x000fee0000081098 */
[----:B------:R-:W-:Y:S04]  /*2a720*/  STL.64 [R1+0xa40], R88 ;  /* 0x000a405801007387 */ /* 0x000fe80000100a00 */
[----:B------:R-:W-:Y:S04]  /*2a730*/  STL.64 [R1+0xa48], R90 ;  /* 0x000a485a01007387 */ /* 0x000fe80000100a00 */
[----:B------:R-:W-:Y:S04]  /*2a740*/  STL.64 [R1+0x2b40], R86 ;  /* 0x002b405601007387 */ /* 0x000fe80000100a00 */
[----:B------:R4:W-:Y:S04]  /*2a750*/  STL.64 [R1+0x2b38], R84 ;  /* 0x002b385401007387 */ /* 0x0009e80000100a00 */
[----:B------:R-:W2:Y:S04]  /*2a760*/  LDL.LU.64 R100, [R1+0x3c0] ;  /* 0x0003c00001647983 */ /* 0x000ea80000300a00 */
[----:B------:R-:W2:Y:S01]  /*2a770*/  LDL.LU.64 R102, [R1+0x3c8] ;  /* 0x0003c80001667983 */ /* 0x000ea20000300a00 */
[----:B----4-:R-:W-:Y:S03]  /*2a780*/  HMMA.1688.F32.TF32 R84, R232, R76, R104 ;  /* 0x0000004ce854723c */ /* 0x010fe60000081068 */
[----:B------:R-:W-:Y:S04]  /*2a790*/  STL.64 [R1+0xe00], R72 ;  /* 0x000e004801007387 */ /* 0x000fe80000100a00 */
[----:B------:R1:W-:Y:S04]  /*2a7a0*/  STL.64 [R1+0xe08], R74 ;  /* 0x000e084a01007387 */ /* 0x0003e80000100a00 */
[----:B------:R-:W3:Y:S04]  /*2a7b0*/  LDL.LU.64 R88, [R1+0x9c0] ;  /* 0x0009c00001587983 */ /* 0x000ee80000300a00 */
[----:B------:R-:W3:Y:S04]  /*2a7c0*/  LDL.LU.64 R90, [R1+0x9c8] ;  /* 0x0009c800015a7983 */ /* 0x000ee80000300a00 */
[----:B------:R-:W-:Y:S05]  /*2a7d0*/  LDSM.16.M88.4 R104, [R3+0xc000] ;  /* 0x00c000000368783b */ /* 0x000fea0000000200 */
[----:B-1----:R-:W-:-:S02]  /*2a7e0*/  IMAD.MOV.U32 R75, RZ, RZ, R85 ;  /* 0x000000ffff4b7224 */ /* 0x002fc400078e0055 */
[----:B------:R-:W-:Y:S02]  /*2a7f0*/  IMAD.MOV.U32 R74, RZ, RZ, R84 ;  /* 0x000000ffff4a7224 */ /* 0x000fe400078e0054 */
[----:B------:R-:W-:Y:S02]  /*2a800*/  IMAD.MOV.U32 R82, RZ, RZ, R86 ;  /* 0x000000ffff527224 */ /* 0x000fe400078e0056 */
[----:B------:R-:W-:Y:S01]  /*2a810*/  IMAD.MOV.U32 R83, RZ, RZ, R87 ;  /* 0x000000ffff537224 */ /* 0x000fe200078e0057 */
[----:B------:R-:W-:Y:S04]  /*2a820*/  STL [R1+0x2dac], R75 ;  /* 0x002dac4b01007387 */ /* 0x000fe80000100800 */
[----:B------:R1:W-:Y:S04]  /*2a830*/  STL [R1+0x2da8], R74 ;  /* 0x002da84a01007387 */ /* 0x0003e80000100800 */
[----:B------:R-:W-:Y:S04]  /*2a840*/  STL [R1+0x2da4], R82 ;  /* 0x002da45201007387 */ /* 0x000fe80000100800 */
[----:B------:R-:W-:Y:S01]  /*2a850*/  STL [R1+0x2da0], R83 ;  /* 0x002da05301007387 */ /* 0x000fe20000100800 */
[-C--:B-1----:R-:W-:Y:S03]  /*2a860*/  HMMA.1688.F32.TF32 R72, R220, R76.reuse, R68 ;  /* 0x0000004cdc48723c */ /* 0x082fe60000081044 */
[----:B------:R-:W4:Y:S04]  /*2a870*/  LDL.LU.64 R68, [R1+0x1110] ;  /* 0x0011100001447983 */ /* 0x000f280000300a00 */
[----:B------:R-:W4:Y:S01]  /*2a880*/  LDL.LU.64 R70, [R1+0x1118] ;  /* 0x0011180001467983 */ /* 0x000f220000300a00 */
[-C--:B------:R-:W-:Y:S11]  /*2a890*/  HMMA.1688.F32.TF32 R84, R204, R76.reuse, R96 ;  /* 0x0000004ccc54723c */ /* 0x080ff60000081060 */
[----:B------:R-:W-:Y:S04]  /*2a8a0*/  @!UPT UIADD3 URZ, URZ, URZ, URZ ;  /* 0x0000003f3f3ff290 */ /* 0x000fe8000fffe03f */
[----:B------:R-:W-:Y:S04]  /*2a8b0*/  STL.64 [R1+0x430], R72 ;  /* 0x0004304801007387 */ /* 0x000fe80000100a00 */
[----:B------:R1:W-:Y:S04]  /*2a8c0*/  STL.64 [R1+0x438], R74 ;  /* 0x0004384a01007387 */ /* 0x0003e80000100a00 */
[----:B------:R-:W4:Y:S01]  /*2a8d0*/  LDL.LU.64 R96, [R1+0x490] ;  /* 0x0004900001607983 */ /* 0x000f220000300a00 */
[-C--:B-1----:R-:W-:Y:S03]  /*2a8e0*/  HMMA.1688.F32.TF32 R72, R228, R76.reuse, R92 ;  /* 0x0000004ce448723c */ /* 0x082fe6000008105c */
[----:B------:R1:W-:Y:S04]  /*2a8f0*/  STL.64 [R1+0x130], R84 ;  /* 0x0001305401007387 */ /* 0x0003e80000100a00 */
[----:B------:R1:W-:Y:S01]  /*2a900*/  STL.64 [R1+0x138], R86 ;  /* 0x0001385601007387 */ /* 0x0003e20000100a00 */
[----:B------:R-:W-:Y:S03]  /*2a910*/  HMMA.1688.F32.TF32 R64, R208, R76, R64 ;  /* 0x0000004cd040723c */ /* 0x000fe60000081040 */
[----:B------:R-:W4:Y:S11]  /*2a920*/  LDL.LU.64 R98, [R1+0x498] ;  /* 0x0004980001627983 */ /* 0x000f360000300a00 */
[----:B------:R-:W-:Y:S01]  /*2a930*/  @!UPT UIADD3 URZ, URZ, URZ, URZ ;  /* 0x0000003f3f3ff290 */ /* 0x000fe2000fffe03f */
[----:B------:R1:W-:Y:S04]  /*2a940*/  STL.64 [R1+0x5a0], R72 ;  /* 0x0005a04801007387 */ /* 0x0003e80000100a00 */
[----:B------:R1:W-:Y:S04]  /*2a950*/  STL.64 [R1+0x5a8], R74 ;  /* 0x0005a84a01007387 */ /* 0x0003e80000100a00 */
[----:B------:R-:W4:Y:S04]  /*2a960*/  LDL.LU.64 R92, [R1+0x1040] ;  /* 0x00104000015c7983 */ /* 0x000f280000300a00 */
[----:B------:R-:W4:Y:S01]  /*2a970*/  LDL.LU.64 R94, [R1+0x1048] ;  /* 0x00104800015e7983 */ /* 0x000f220000300a00 */
[----:B------:R-:W-:-:S02]  /*2a980*/  IMAD.MOV.U32 R0, RZ, RZ, R65 ;  /* 0x000000ffff007224 */ /* 0x000fc400078e0041 */
[----:B------:R-:W-:Y:S01]  /*2a990*/  IMAD.MOV.U32 R61, RZ, RZ, R64 ;  /* 0x000000ffff3d7224 */ /* 0x000fe200078e0040 */
[----:B------:R-:W-:Y:S01]  /*2a9a0*/  STL [R1+0x78], R66 ;  /* 0x0000784201007387 */ /* 0x000fe20000100800 */
[----:B------:R-:W-:-:S03]  /*2a9b0*/  MOV R64, R67 ;  /* 0x0000004300407202 */ /* 0x000fc60000000f00 */
[----:B-1----:R-:W4:Y:S04]  /*2a9c0*/  LDL.LU.64 R84, [R1+0x480] ;  /* 0x0004800001547983 */ /* 0x002f280000300a00 */
[----:B------:R-:W4:Y:S04]  /*2a9d0*/  LDL.LU.64 R86, [R1+0x488] ;  /* 0x0004880001567983 */ /* 0x000f280000300a00 */
[----:B------:R-:W4:Y:S04]  /*2a9e0*/  LDL.LU.64 R72, [R1+0xde0] ;  /* 0x000de00001487983 */ /* 0x000f280000300a00 */
[----:B------:R-:W4:Y:S04]  /*2a9f0*/  LDL.LU.64 R74, [R1+0xde8] ;  /* 0x000de800014a7983 */ /* 0x000f280000300a00 */
[----:B------:R-:W-:Y:S04]  /*2aa00*/  STL [R1+0x2d48], R0 ;  /* 0x002d480001007387 */ /* 0x000fe80000100800 */
[----:B------:R-:W-:Y:S04]  /*2aa10*/  STL [R1+0x2d44], R61 ;  /* 0x002d443d01007387 */ /* 0x000fe80000100800 */
[----:B------:R2:W-:Y:S02]  /*2aa20*/  STL [R1+0x2c20], R64 ;  /* 0x002c204001007387 */ /* 0x0005e40000100800 */
[-C--:B--2---:R-:W-:Y:S02]  /*2aa30*/  HMMA.1688.F32.TF32 R64, R224, R76.reuse, R100 ;  /* 0x0000004ce040723c */ /* 0x084fe40000081064 */
[----:B------:R-:W-:Y:S06]  /*2aa40*/  LDSM.16.M88.4 R100, [R3+0xb800] ;  /* 0x00b800000364783b */ /* 0x000fec0000000200 */
[-C--:B---3--:R-:W-:Y:S08]  /*2aa50*/  HMMA.1688.F32.TF32 R88, R216, R76.reuse, R88 ;  /* 0x0000004cd858723c */ /* 0x088ff00000081058 */
[----:B------:R-:W-:Y:S11]  /*2aa60*/  HMMA.1688.F32.TF32 R76, R212, R76, R148 ;  /* 0x0000004cd44c723c */ /* 0x000ff60000081094 */
[----:B------:R-:W-:Y:S04]  /*2aa70*/  @!UPT UIADD3 URZ, URZ, URZ, URZ ;  /* 0x0000003f3f3ff290 */ /* 0x000fe8000fffe03f */
[----:B------:R-:W-:Y:S04]  /*2aa80*/  STL.64 [R1+0x2b50], R90 ;  /* 0x002b505a01007387 */ /* 0x000fe80000100a00 */
[----:B------:R-:W-:Y:S04]  /*2aa90*/  STL.64 [R1+0x9e0], R64 ;  /* 0x0009e04001007387 */ /* 0x000fe80000100a00 */
[----:B------:R4:W-:Y:S04]  /*2aaa0*/  STL.64 [R1+0x9e8], R66 ;  /* 0x0009e84201007387 */ /* 0x0009e80000100a00 */
[----:B------:R-:W-:Y:S04]  /*2aab0*/  STL.64 [R1+0x2b48], R88 ;  /* 0x002b485801007387 */ /* 0x000fe80000100a00 */
[----:B------:R-:W-:Y:S01]  /*2aac0*/  STL.64 [R1+0xda0], R76 ;  /* 0x000da04c01007387 */ /* 0x000fe20000100a00 */
[----:B----4-:R-:W-:Y:S03]  /*2aad0*/  HMMA.1688.F32.TF32 R64, R232, R80, R68 ;  /* 0x00000050e840723c */ /* 0x010fe60000081044 */
[----:B------:R1:W-:Y:S04]  /*2aae0*/  STL.64 [R1+0xda8], R78 ;  /* 0x000da84e01007387 */ /* 0x0003e80000100a00 */
[----:B------:R-:W2:Y:S04]  /*2aaf0*/  LDL.LU.64 R68, [R1+0x3e0] ;  /* 0x0003e00001447983 */ /* 0x000ea80000300a00 */
[----:B------:R-:W2:Y:S11]  /*2ab00*/  LDL.LU.64 R70, [R1+0x3e8] ;  /* 0x0003e80001467983 */ /* 0x000eb60000300a00 */
[----:B------:R-:W-:Y:S02]  /*2ab10*/  @!UPT UIADD3 URZ, URZ, URZ, URZ ;  /* 0x0000003f3f3ff290 */ /* 0x000fe4000fffe03f */
[----:B------:R-:W-:Y:S02]  /*2ab20*/  IMAD.MOV.U32 R82, RZ, RZ, R64 ;  /* 0x000000ffff527224 */ /* 0x000fe400078e0040 */
[----:B------:R-:W-:Y:S02]  /*2ab30*/  IMAD.MOV.U32 R83, RZ, RZ, R65 ;  /* 0x000000ffff537224 */ /* 0x000fe400078e0041 */
[----:B-1----:R-:W-:Y:S01]  /*2ab40*/  IMAD.MOV.U32 R78, RZ, RZ, R66 ;  /* 0x000000ffff4e7224 */ /* 0x002fe200078e0042 */
[----:B------:R-:W3:Y:S01]  /*2ab50*/  LDL.LU.64 R64, [R1+0xa10] ;  /* 0x000a100001407983 */ /* 0x000ee20000300a00 */
[----:B------:R-:W-:-:S03]  /*2ab60*/  IMAD.MOV.U32 R79, RZ, RZ, R67 ;  /* 0x000000ffff4f7224 */ /* 0x000fc600078e0043 */
[----:B------:R-:W3:Y:S04]  /*2ab70*/  LDL.LU.64 R66, [R1+0xa18] ;  /* 0x000a180001427983 */ /* 0x000ee80000300a00 */
[----:B------:R-:W-:Y:S04]  /*2ab80*/  STL [R1+0x2dbc], R79 ;  /* 0x002dbc4f01007387 */ /* 0x000fe80000100800 */
[----:B------:R1:W-:Y:S01]  /*2ab90*/  STL [R1+0x2db8], R78 ;  /* 0x002db84e01007387 */ /* 0x0003e20000100800 */
[-C--:B------:R-:W-:Y:S08]  /*2aba0*/  HMMA.1688.F32.TF32 R88, R220, R80.reuse, R96 ;  /* 0x00000050dc58723c */ /* 0x080ff00000081060 */
[-C--:B-1----:R-:W-:Y:S01]  /*2abb0*/  HMMA.1688.F32.TF32 R76, R204, R80.reuse, R92 ;  /* 0x00000050cc4c723c */ /* 0x082fe2000008105c */
[----:B------:R-:W-:Y:S07]  /*2abc0*/  STL [R1+0x2db4], R83 ;  /* 0x002db45301007387 */ /* 0x000fee0000100800 */
[-C--:B------:R-:W-:Y:S01]  /*2abd0*/  HMMA.1688.F32.TF32 R72, R208, R80.reuse, R72 ;  /* 0x00000050d048723c */ /* 0x080fe20000081048 */
[----:B------:R-:W1:Y:S11]  /*2abe0*/  LDSM.16.M88.4 R96, [R3+0xb000] ;  /* 0x00b000000360783b */ /* 0x000e760000000200 */
[----:B------:R-:W-:Y:S04]  /*2abf0*/  @!UPT UIADD3 URZ, URZ, URZ, URZ ;  /* 0x0000003f3f3ff290 */ /* 0x000fe8000fffe03f */
[----:B------:R-:W-:Y:S02]  /*2ac00*/  IMAD.MOV.U32 R61, RZ, RZ, R76 ;  /* 0x000000ffff3d7224 */ /* 0x000fe400078e004c */
[----:B------:R-:W-:Y:S02]  /*2ac10*/  IMAD.MOV.U32 R24, RZ, RZ, R77 ;  /* 0x000000ffff187224 */ /* 0x000fe400078e004d */
[----:B------:R-:W-:Y:S02]  /*2ac20*/  IMAD.MOV.U32 R25, RZ, RZ, R78 ;  /* 0x000000ffff197224 */ /* 0x000fe400078e004e */
[----:B------:R-:W-:Y:S02]  /*2ac30*/  IMAD.MOV.U32 R252, RZ, RZ, R79 ;  /* 0x000000fffffc7224 */ /* 0x000fe400078e004f */
[----:B------:R-:W-:Y:S01]  /*2ac40*/  HMMA.1688.F32.TF32 R76, R228, R80, R84 ;  /* 0x00000050e44c723c */ /* 0x000fe20000081054 */
[----:B------:R-:W-:Y:S04]  /*2ac50*/  STL [R1+0x2db0], R82 ;  /* 0x002db05201007387 */ /* 0x000fe80000100800 */
[----:B------:R-:W-:Y:S04]  /*2ac60*/  STL.64 [R1+0x400], R88 ;  /* 0x0004005801007387 */ /* 0x000fe80000100a00 */
[----:B------:R-:W-:Y:S04]  /*2ac70*/  STL.64 [R1+0x408], R90 ;  /* 0x0004085a01007387 */ /* 0x000fe80000100a00 */
[----:B------:R-:W-:Y:S04]  /*2ac80*/  STL [R1+0x2d58], R252 ;  /* 0x002d58fc01007387 */ /* 0x000fe80000100800 */
[----:B------:R-:W-:Y:S01]  /*2ac90*/  STL [R1+0x2d54], R25 ;  /* 0x002d541901007387 */ /* 0x000fe20000100800 */
[----:B------:R-:W-:-:S03]  /*2aca0*/  IMAD.MOV.U32 R53, RZ, RZ, R72 ;  /* 0x000000ffff357224 */ /* 0x000fc600078e0048 */
[----:B------:R-:W-:Y:S01]  /*2acb0*/  STL [R1+0x2d50], R24 ;  /* 0x002d501801007387 */ /* 0x000fe20000100800 */
[----:B------:R-:W-:-:S03]  /*2acc0*/  IMAD.MOV.U32 R60, RZ, RZ, R73 ;  /* 0x000000ffff3c7224 */ /* 0x000fc600078e0049 */
[----:B------:R-:W-:Y:S01]  /*2acd0*/  STL [R1+0x2d4c], R61 ;  /* 0x002d4c3d01007387 */ /* 0x000fe20000100800 */
[----:B------:R-:W-:-:S03]  /*2ace0*/  IMAD.MOV.U32 R4, RZ, RZ, R74 ;  /* 0x000000ffff047224 */ /* 0x000fc600078e004a */
[----:B------:R-:W-:Y:S01]  /*2acf0*/  STL.64 [R1+0x540], R76 ;  /* 0x0005404c01007387 */ /* 0x000fe20000100a00 */
[----:B------:R-:W-:-:S03]  /*2ad00*/  IMAD.MOV.U32 R5, RZ, RZ, R75 ;  /* 0x000000ffff057224 */ /* 0x000fc600078e004b */
[----:B------:R2:W-:Y:S04]  /*2ad10*/  STL.64 [R1+0x548], R78 ;  /* 0x0005484e01007387 */ /* 0x0005e80000100a00 */
[----:B------:R-:W4:Y:S04]  /*2ad20*/  LDL.LU.64 R72, [R1+0x1150] ;  /* 0x0011500001487983 */ /* 0x000f280000300a00 */
[----:B------:R-:W4:Y:S04]  /*2ad30*/  LDL.LU.64 R74, [R1+0x1158] ;  /* 0x00115800014a7983 */ /* 0x000f280000300a00 */
[----:B------:R-:W-:Y:S04]  /*2ad40*/  STL [R1+0x2d64], R5 ;  /* 0x002d640501007387 */ /* 0x000fe80000100800 */
[----:B------:R-:W-:Y:S04]  /*2ad50*/  STL [R1+0x2d60], R4 ;  /* 0x002d600401007387 */ /* 0x000fe80000100800 */
[----:B------:R-:W-:Y:S04]  /*2ad60*/  STL [R1+0x2d5c], R60 ;  /* 0x002d5c3c01007387 */ /* 0x000fe80000100800 */
[----:B------:R-:W-:Y:S01]  /*2ad70*/  STL [R1+0x2c24], R53 ;  /* 0x002c243501007387 */ /* 0x000fe20000100800 */
[-C--:B--2---:R-:W-:Y:S03]  /*2ad80*/  HMMA.1688.F32.TF32 R76, R224, R80.reuse, R68 ;  /* 0x00000050e04c723c */ /* 0x084fe60000081044 */
[----:B------:R-:W2:Y:S11]  /*2ad90*/  LDL.LU.64 R68, [R1+0x630] ;  /* 0x0006300001447983 */ /* 0x000eb60000300a00 */
[----:B------:R-:W-:Y:S09]  /*2ada0*/  @!UPT UIADD3 URZ, URZ, URZ, URZ ;  /* 0x0000003f3f3ff290 */ /* 0x000ff2000fffe03f */
[----:B------:R1:W-:Y:S01]  /*2adb0*/  STL.64 [R1+0x970], R76 ;  /* 0x0009704c01007387 */ /* 0x0003e20000100a00 */
[-C--:B---3--:R-:W-:Y:S03]  /*2adc0*/  HMMA.1688.F32.TF32 R92, R216, R80.reuse, R64 ;  /* 0x00000050d85c723c */ /* 0x088fe60000081040 */
[----:B------:R3:W-:Y:S04]  /*2add0*/  STL.64 [R1+0x978], R78 ;  /* 0x0009784e01007387 */ /* 0x0007e80000100a00 */
[----:B------:R-:W2:Y:S01]  /*2ade0*/  LDL.LU.64 R70, [R1+0x638] ;  /* 0x0006380001467983 */ /* 0x000ea20000300a00 */
[----:B------:R-:W-:Y:S11]  /*2adf0*/  HMMA.1688.F32.TF32 R64, R212, R80, R144 ;  /* 0x00000050d440723c */ /* 0x000ff60000081090 */
[----:B------:R-:W-:Y:S04]  /*2ae00*/  @!UPT UIADD3 URZ, URZ, URZ, URZ ;  /* 0x0000003f3f3ff290 */ /* 0x000fe8000fffe03f */
[----:B------:R-:W-:Y:S04]  /*2ae10*/  STL.64 [R1+0x2b60], R94 ;  /* 0x002b605e01007387 */ /* 0x000fe80000100a00 */
[----:B------:R-:W-:Y:S04]  /*2ae20*/  STL.64 [R1+0x2b58], R92 ;  /* 0x002b585c01007387 */ /* 0x000fe80000100a00 */
[----:B------:R-:W2:Y:S04]  /*2ae30*/  LDL.LU.64 R88, [R1+0x1080] ;  /* 0x0010800001587983 */ /* 0x000ea80000300a00 */
[----:B------:R-:W2:Y:S04]  /*2ae40*/  LDL.LU.64 R90, [R1+0x1088] ;  /* 0x00108800015a7983 */ /* 0x000ea80000300a00 */
[----:B------:R3:W-:Y:S04]  /*2ae50*/  STL.64 [R1+0xd20], R64 ;  /* 0x000d204001007387 */ /* 0x0007e80000100a00 */
[----:B------:R3:W-:Y:S04]  /*2ae60*/  STL.64 [R1+0xd28], R66 ;  /* 0x000d284201007387 */ /* 0x0007e80000100a00 */
[----:B-1----:R-:W2:Y:S04]  /*2ae70*/  LDL.LU.64 R76, [R1+0x4e0] ;  /* 0x0004e000014c7983 */ /* 0x002ea80000300a00 */
[----:B---3--:R-:W3:Y:S04]  /*2ae80*/  LDL.LU.64 R78, [R1+0x4e8] ;  /* 0x0004e800014e7983 */ /* 0x008ee80000300a00 */
[----:B------:R-:W3:Y:S04]  /*2ae90*/  LDL.LU.64 R64, [R1+0xef0] ;  /* 0x000ef00001407983 */ /* 0x000ee80000300a00 */
[----:B------:R-:W3:Y:S04]  /*2aea0*/  LDL.LU.64 R66, [R1+0xef8] ;  /* 0x000ef80001427983 */ /* 0x000ee80000300a00 */
[----:B------:R-:W3:Y:S04]  /*2aeb0*/  LDL.LU.64 R84, [R1+0x550] ;  /* 0x0005500001547983 */ /* 0x000ee80000300a00 */
[----:B------:R-:W3:Y:S04]  /*2aec0*/  LDL.LU.64 R86, [R1+0x558] ;  /* 0x0005580001567983 */ /* 0x000ee80000300a00 */
[----:B------:R-:W-:Y:S04]  /*2aed0*/  STL [R1+0x2dc4], R98 ;  /* 0x002dc46201007387 */ /* 0x000fe80000100800 */
[----:B------:R-:W-:Y:S04]  /*2aee0*/  STL [R1+0x2dc0], R99 ;  /* 0x002dc06301007387 */ /* 0x000fe80000100800 */
[----:B------:R-:W-:Y:S04]  /*2aef0*/  STL [R1+0x2dcc], R102 ;  /* 0x002dcc6601007387 */ /* 0x000fe80000100800 */
[----:B------:R-:W-:Y:S01]  /*2af00*/  STL [R1+0x2dc8], R103 ;  /* 0x002dc86701007387 */ /* 0x000fe20000100800 */
[----:B----4-:R-:W-:Y:S03]  /*2af10*/  HMMA.1688.F32.TF32 R92, R232, R96, R72 ;  /* 0x00000060e85c723c */ /* 0x010fe60000081048 */
[----:B------:R-:W-:Y:S04]  /*2af20*/  STL [R1+0x2dd4], R106 ;  /* 0x002dd46a01007387 */ /* 0x000fe80000100800 */
[----:B------:R-:W-:Y:S04]  /*2af30*/  STL [R1+0x2dd0], R107 ;  /* 0x002dd06b01007387 */ /* 0x000fe80000100800 */
[----:B------:R-:W-:Y:S04]  /*2af40*/  STL [R1+0x2ddc], R110 ;  /* 0x002ddc6e01007387 */ /* 0x000fe80000100800 */
[----:B------:R-:W-:Y:S04]  /*2af50*/  STL [R1+0x2dd8], R111 ;  /* 0x002dd86f01007387 */ /* 0x000fe80000100800 */
[----:B------:R-:W4:Y:S04]  /*2af60*/  LDL.LU.64 R112, [R1+0xc30] ;  /* 0x000c300001707983 */ /* 0x000f280000300a00 */
[----:B------:R-:W4:Y:S01]  /*2af70*/  LDL.LU.64 R114, [R1+0xc38] ;  /* 0x000c380001727983 */ /* 0x000f220000300a00 */
[----:B------:R-:W-:-:S02]  /*2af80*/  IMAD.MOV.U32 R82, RZ, RZ, R93 ;  /* 0x000000ffff527224 */ /* 0x000fc400078e005d */
[----:B------:R-:W-:-:S03]  /*2af90*/  IMAD.MOV.U32 R83, RZ, RZ, R92 ;  /* 0x000000ffff537224 */ /* 0x000fc600078e005c */
[----:B------:R-:W-:Y:S04]  /*2afa0*/  STL [R1+0x2de4], R82 ;  /* 0x002de45201007387 */ /* 0x000fe80000100800 */
[----:B------:R2:W-:Y:S01]  /*2afb0*/  STL [R1+0x2de0], R83 ;  /* 0x002de05301007387 */ /* 0x0005e20000100800 */
[----:B------:R-:W-:Y:S02]  /*2afc0*/  IMAD.MOV.U32 R75, RZ, RZ, R94 ;  /* 0x000000ffff4b7224 */ /* 0x000fe400078e005e */
[----:B------:R-:W-:Y:S01]  /*2afd0*/  IMAD.MOV.U32 R74, RZ, RZ, R95 ;  /* 0x000000ffff4a7224 */ /* 0x000fe200078e005f */
[-C--:B--2---:R-:W-:Y:S01]  /*2afe0*/  HMMA.1688.F32.TF32 R80, R220, R96.reuse, R68 ;  /* 0x00000060dc50723c */ /* 0x084fe20000081044 */
[----:B------:R-:W2:Y:S04]  /*2aff0*/  LDL.LU.64 R68, [R1+0x1180] ;  /* 0x0011800001447983 */ /* 0x000ea80000300a00 */
[----:B------:R-:W2:Y:S11]  /*2b000*/  LDL.LU.64 R70, [R1+0x1188] ;  /* 0x0011880001467983 */ /* 0x000eb60000300a00 */
[----:B------:R-:W-:Y:S07]  /*2b010*/  @!UPT UIADD3 URZ, URZ, URZ, URZ ;  /* 0x0000003f3f3ff290 */ /* 0x000fee000fffe03f */
[----:B------:R-:W-:Y:S04]  /*2b020*/  STL.64 [R1+0x3e0], R80 ;  /* 0x0003e05001007387 */ /* 0x000fe80000100a00 */
[----:B------:R1:W-:Y:S02]  /*2b030*/  STL.64 [R1+0x3e8], R82 ;  /* 0x0003e85201007387 */ /* 0x0003e40000100a00 */
[-C--:B-1----:R-:W-:Y:S11]  /*2b040*/  HMMA.1688.F32.TF32 R80, R204, R96.reuse, R88 ;  /* 0x00000060cc50723c */ /* 0x082ff60000081058 */
[----:B------:R-:W-:Y:S11]  /*2b050*/  @!UPT UIADD3 URZ, URZ, URZ, URZ ;  /* 0x0000003f3f3ff290 */ /* 0x000ff6000fffe03f */
[----:B------:R-:W-:Y:S02]  /*2b060*/  @!UPT UIADD3 URZ, URZ, URZ, URZ ;  /* 0x0000003f3f3ff290 */ /* 0x000fe4000fffe03f */
[----:B------:R-:W-:Y:S02]  /*2b070*/  IMAD.MOV.U32 R25, RZ, RZ, R80 ;  /* 0x000000ffff197224 */ /* 0x000fe400078e0050 */
[----:B------:R-:W-:Y:S02]  /*2b080*/  IMAD.MOV.U32 R24, RZ, RZ, R81 ;  /* 0x000000ffff187224 */ /* 0x000fe400078e0051 */
[----:B------:R-:W-:Y:S02]  /*2b090*/  IMAD.MOV.U32 R61, RZ, RZ, R82 ;  /* 0x000000ffff3d7224 */ /* 0x000fe400078e0052 */
[----:B------:R-:W-:Y:S02]  /*2b0a0*/  IMAD.MOV.U32 R0, RZ, RZ, R83 ;  /* 0x000000ffff007224 */ /* 0x000fe400078e0053 */
[-C--:B---3--:R-:W-:Y:S01]  /*2b0b0*/  HMMA.1688.F32.TF32 R80, R228, R96.reuse, R76 ;  /* 0x00000060e450723c */ /* 0x088fe2000008104c */
[----:B------:R-:W3:Y:S04]  /*2b0c0*/  LDL.LU.64 R76, [R1+0x950] ;  /* 0x00095000014c7983 */ /* 0x000ee80000300a00 */
[----:B------:R-:W3:Y:S11]  /*2b0d0*/  LDL.LU.64 R78, [R1+0x958] ;  /* 0x00095800014e7983 */ /* 0x000ef60000300a00 */
[----:B------:R-:W-:Y:S07]  /*2b0e0*/  @!UPT UIADD3 URZ, URZ, URZ, URZ ;  /* 0x0000003f3f3ff290 */ /* 0x000fee000fffe03f */
[----:B------:R-:W-:Y:S04]  /*2b0f0*/  STL.64 [R1+0x520], R80 ;  /* 0x0005205001007387 */ /* 0x000fe80000100a00 */
[----:B------:R1:W-:Y:S04]  /*2b100*/  STL.64 [R1+0x528], R82 ;  /* 0x0005285201007387 */ /* 0x0003e80000100a00 */
[----:B------:R-:W3:Y:S04]  /*2b110*/  LDL.LU.64 R120, [R1+0x10c0] ;  /* 0x0010c00001787983 */ /* 0x000ee80000300a00 */
[----:B------:R-:W3:Y:S01]  /*2b120*/  LDL.LU.64 R122, [R1+0x10c8] ;  /* 0x0010c800017a7983 */ /* 0x000ee20000300a00 */
[-C--:B-1----:R-:W-:Y:S03]  /*2b130*/  HMMA.1688.F32.TF32 R80, R208, R96.reuse, R64 ;  /* 0x00000060d050723c */ /* 0x082fe60000081040 */
[----:B------:R-:W3:Y:S04]  /*2b140*/  LDL.LU.64 R92, [R1+0x5d0] ;  /* 0x0005d000015c7983 */ /* 0x000ee80000300a00 */
[----:B------:R-:W3:Y:S11]  /*2b150*/  LDL.LU.64 R94, [R1+0x5d8] ;  /* 0x0005d800015e7983 */ /* 0x000ef60000300a00 */
[----:B------:R-:W-:Y:S06]  /*2b160*/  @!UPT UIADD3 URZ, URZ, URZ, URZ ;  /* 0x0000003f3f3ff290 */ /* 0x000fec000fffe03f */
[----:B------:R-:W-:Y:S02]  /*2b170*/  IMAD.MOV.U32 R53, RZ, RZ, R80 ;  /* 0x000000ffff357224 */ /* 0x000fe400078e0050 */
[----:B------:R-:W-:Y:S02]  /*2b180*/  IMAD.MOV.U32 R64, RZ, RZ, R81 ;  /* 0x000000ffff407224 */ /* 0x000fe400078e0051 */
[----:B------:R-:W-:Y:S02]  /*2b190*/  IMAD.MOV.U32 R65, RZ, RZ, R82 ;  /* 0x000000ffff417224 */ /* 0x000fe400078e0052 */
[----:B------:R-:W-:Y:S02]  /*2b1a0*/  IMAD.MOV.U32 R52, RZ, RZ, R83 ;  /* 0x000000ffff347224 */ /* 0x000fe400078e0053 */
[-C--:B------:R-:W-:Y:S11]  /*2b1b0*/  HMMA.1688.F32.TF32 R80, R224, R96.reuse, R84 ;  /* 0x00000060e050723c */ /* 0x080ff60000081054 */
[----:B------:R-:W-:Y:S11]  /*2b1c0*/  @!UPT UIADD3 URZ, URZ, URZ, URZ ;  /* 0x0000003f3f3ff290 */ /* 0x000ff6000fffe03f */
[----:B------:R-:W-:Y:S01]  /*2b1d0*/  @!UPT UIADD3 URZ, URZ, URZ, URZ ;  /* 0x0000003f3f3ff290 */ /* 0x000fe2000fffe03f */
[----:B------:R-:W-:Y:S04]  /*2b1e0*/  STL.64 [R1+0x960], R80 ;  /* 0x0009605001007387 */ /* 0x000fe80000100a00 */
[----:B------:R2:W-:Y:S04]  /*2b1f0*/  STL.64 [R1+0x968], R82 ;  /* 0x0009685201007387 */ /* 0x0005e80000100a00 */
[----:B------:R-:W3:Y:S04]  /*2b200*/  LDL.LU.64 R88, [R1+0xf80] ;  /* 0x000f800001587983 */ /* 0x000ee80000300a00 */
[----:B------:R-:W3:Y:S04]  /*2b210*/  LDL.LU.64 R90, [R1+0xf88] ;  /* 0x000f8800015a7983 */ /* 0x000ee80000300a00 */
[----:B------:R-:W3:Y:S04]  /*2b220*/  LDL.LU.64 R84, [R1+0x5f0] ;  /* 0x0005f00001547983 */ /* 0x000ee80000300a00 */
[----:B------:R-:W3:Y:S04]  /*2b230*/  LDL.LU.64 R86, [R1+0x5f8] ;  /* 0x0005f80001567983 */ /* 0x000ee80000300a00 */
[----:B------:R-:W3:Y:S04]  /*2b240*/  LDL.LU.64 R116, [R1+0xcb0] ;  /* 0x000cb00001747983 */ /* 0x000ee80000300a00 */
[----:B------:R-:W3:Y:S01]  /*2b250*/  LDL.LU.64 R118, [R1+0xcb8] ;  /* 0x000cb80001767983 */ /* 0x000ee20000300a00 */
[-C--:B----4-:R-:W-:Y:S08]  /*2b260*/  HMMA.1688.F32.TF32 R112, R216, R96.reuse, R112 ;  /* 0x00000060d870723c */ /* 0x090ff00000081070 */
[----:B------:R-:W-:Y:S01]  /*2b270*/  HMMA.1688.F32.TF32 R96, R212, R96, R140 ;  /* 0x00000060d460723c */ /* 0x000fe2000008108c */
[----:B------:R-:W-:Y:S11]  /*2b280*/  LDSM.16.M88.4 R140, [R3+0xe800] ;  /* 0x00e80000038c783b */ /* 0x000ff60000000200 */
[----:B------:R-:W-:Y:S03]  /*2b290*/  @!UPT UIADD3 URZ, URZ, URZ, URZ ;  /* 0x0000003f3f3ff290 */ /* 0x000fe6000fffe03f */
[----:B------:R-:W-:Y:S04]  /*2b2a0*/  STL.64 [R1+0x2b70], R114 ;  /* 0x002b707201007387 */ /* 0x000fe80000100a00 */
[----:B------:R-:W-:Y:S04]  /*2b2b0*/  STL.64 [R1+0x2b68], R112 ;  /* 0x002b687001007387 */ /* 0x000fe80000100a00 */
[----:B------:R-:W-:Y:S04]  /*2b2c0*/  STL.64 [R1+0xd10], R96 ;  /* 0x000d106001007387 */ /* 0x000fe80000100a00 */
[----:B------:R-:W-:Y:S01]  /*2b2d0*/  STL.64 [R1+0xd18], R98 ;  /* 0x000d186201007387 */ /* 0x000fe20000100a00 */
[-C--:B--2---:R-:W-:Y:S11]  /*2b2e0*/  HMMA.1688.F32.TF32 R80, R232, R100.reuse, R68 ;  /* 0x00000064e850723c */ /* 0x084ff60000081044 */
[----:B------:R-:W-:Y:S11]  /*2b2f0*/  @!UPT UIADD3 URZ, URZ, URZ, URZ ;  /* 0x0000003f3f3ff290 */ /* 0x000ff6000fffe03f */
[----:B------:R-:W-:Y:S02]  /*2b300*/  @!UPT UIADD3 URZ, URZ, URZ, URZ ;  /* 0x0000003f3f3ff290 */ /* 0x000fe4000fffe03f */
[----:B------:R-:W-:Y:S01]  /*2b310*/  IMAD.MOV.U32 R70, RZ, RZ, R80 ;  /* 0x000000ffff467224 */ /* 0x000fe200078e0050 */
[----:B------:R-:W-:Y:S01]  /*2b320*/  MOV R66, R81 ;  /* 0x0000005100427202 */ /* 0x000fe20000000f00 */
[----:B------:R-:W-:Y:S02]  /*2b330*/  IMAD.MOV.U32 R67, RZ, RZ, R82 ;  /* 0x000000ffff437224 */ /* 0x000fe400078e0052 */
[----:B------:R-:W-:Y:S02]  /*2b340*/  IMAD.MOV.U32 R71, RZ, RZ, R83 ;  /* 0x000000ffff477224 */ /* 0x000fe400078e0053 */
[-C--:B---3--:R-:W-:Y:S01]  /*2b350*/  HMMA.1688.F32.TF32 R80, R220, R100.reuse, R76 ;  /* 0x00000064dc50723c */ /* 0x088fe2000008104c */
[----:B------:R-:W2:Y:S04]  /*2b360*/  LDL.LU.64 R76, [R1+0x11a0] ;  /* 0x0011a000014c7983 */ /* 0x000ea80000300a00 */
[----:B------:R-:W2:Y:S11]  /*2b370*/  LDL.LU.64 R78, [R1+0x11a8] ;  /* 0x0011a800014e7983 */ /* 0x000eb60000300a00 */
[----:B------:R-:W-:Y:S07]  /*2b380*/  @!UPT UIADD3 URZ, URZ, URZ, URZ ;  /* 0x0000003f3f3ff290 */ /* 0x000fee000fffe03f */
[----:B------:R1:W-:Y:S01]  /*2b390*/  STL.64 [R1+0x3d0], R80 ;  /* 0x0003d05001007387 */ /* 0x0003e20000100a00 */
[-C--:B------:R-:W-:Y:S03]  /*2b3a0*/  HMMA.1688.F32.TF32 R92, R228, R100.reuse, R92 ;  /* 0x00000064e45c723c */ /* 0x080fe6000008105c */
[----:B------:R3:W-:Y:S04]  /*2b3b0*/  STL.64 [R1+0x3d8], R82 ;  /* 0x0003d85201007387 */ /* 0x0007e80000100a00 */
[----:B-1----:R-:W4:Y:S04]  /*2b3c0*/  LDL.LU.64 R80, [R1+0x9b0] ;  /* 0x0009b00001507983 */ /* 0x002f280000300a00 */
[----:B---3--:R-:W4:Y:S04]  /*2b3d0*/  LDL.LU.64 R82, [R1+0x9b8] ;  /* 0x0009b80001527983 */ /* 0x008f280000300a00 */
[----:B------:R-:W3:Y:S04]  /*2b3e0*/  LDL.LU.64 R124, [R1+0x10f0] ;  /* 0x0010f000017c7983 */ /* 0x000ee80000300a00 */
[----:B------:R-:W3:Y:S04]  /*2b3f0*/  LDL.LU.64 R126, [R1+0x10f8] ;  /* 0x0010f800017e7983 */ /* 0x000ee80000300a00 */
[----:B------:R-:W-:Y:S04]  /*2b400*/  STL.64 [R1+0x510], R92 ;  /* 0x0005105c01007387 */ /* 0x000fe80000100a00 */
[----:B------:R1:W-:Y:S02]  /*2b410*/  STL.64 [R1+0x518], R94 ;  /* 0x0005185e01007387 */ /* 0x0003e40000100a00 */
[-C--:B-1----:R-:W-:Y:S08]  /*2b420*/  HMMA.1688.F32.TF32 R92, R208, R100.reuse, R88 ;  /* 0x00000064d05c723c */ /* 0x082ff00000081058 */
[-C--:B------:R-:W-:Y:S11]  /*2b430*/  HMMA.1688.F32.TF32 R84, R224, R100.reuse, R84 ;  /* 0x00000064e054723c */ /* 0x080ff60000081054 */
[----:B------:R-:W-:Y:S04]  /*2b440*/  @!UPT UIADD3 URZ, URZ, URZ, URZ ;  /* 0x0000003f3f3ff290 */ /* 0x000fe8000fffe03f */
[----:B------:R-:W-:Y:S04]  /*2b450*/  STL.64 [R1+0x2b80], R94 ;  /* 0x002b805e01007387 */ /* 0x000fe80000100a00 */
[----:B------:R1:W-:Y:S04]  /*2b460*/  STL.64 [R1+0x2b78], R92 ;  /* 0x002b785c01007387 */ /* 0x0003e80000100a00 */
[----:B-1----:R-:W3:Y:S04]  /*2b470*/  LDL.LU.64 R92, [R1+0x600] ;  /* 0x00060000015c7983 */ /* 0x002ee80000300a00 */
[----:B------:R-:W3:Y:S04]  /*2b480*/  LDL.LU.64 R94, [R1+0x608] ;  /* 0x00060800015e7983 */ /* 0x000ee80000300a00 */
[----:B------:R1:W-:Y:S04]  /*2b490*/  STL.64 [R1+0x7a0], R84 ;  /* 0x0007a05401007387 */ /* 0x0003e80000100a00 */
[----:B------:R1:W-:Y:S04]  /*2b4a0*/  STL.64 [R1+0x7a8], R86 ;  /* 0x0007a85601007387 */ /* 0x0003e80000100a00 */
[----:B------:R-:W3:Y:S04]  /*2b4b0*/  LDL.LU.64 R88, [R1+0x1000] ;  /* 0x0010000001587983 */ /* 0x000ee80000300a00 */
[----:B------:R-:W3:Y:S04]  /*2b4c0*/  LDL.LU.64 R90, [R1+0x1008] ;  /* 0x00100800015a7983 */ /* 0x000ee80000300a00 */
[----:B-1----:R-:W3:Y:S04]  /*2b4d0*/  LDL.LU.64 R84, [R1+0x620] ;  /* 0x0006200001547983 */ /* 0x002ee80000300a00 */
[----:B------:R-:W3:Y:S01]  /*2b4e0*/  LDL.LU.64 R86, [R1+0x628] ;  /* 0x0006280001567983 */ /* 0x000ee20000300a00 */
[-C--:B------:R-:W-:Y:S08]  /*2b4f0*/  HMMA.1688.F32.TF32 R96, R204, R100.reuse, R120 ;  /* 0x00000064cc60723c */ /* 0x080ff00000081078 */
[-C--:B------:R-:W-:Y:S11]  /*2b500*/  HMMA.1688.F32.TF32 R116, R216, R100.reuse, R116 ;  /* 0x00000064d874723c */ /* 0x080ff60000081074 */
[----:B------:R-:W-:Y:S05]  /*2b510*/  @!UPT UIADD3 URZ, URZ, URZ, URZ ;  /* 0x0000003f3f3ff290 */ /* 0x000fea000fffe03f */
[----:B------:R-:W-:Y:S02]  /*2b520*/  IMAD.MOV.U32 R115, RZ, RZ, R96 ;  /* 0x000000ffff737224 */ /* 0x000fe400078e0060 */
[----:B------:R-:W-:Y:S02]  /*2b530*/  IMAD.MOV.U32 R114, RZ, RZ, R97 ;  /* 0x000000ffff727224 */ /* 0x000fe400078e0061 */
[----:B------:R-:W-:Y:S02]  /*2b540*/  IMAD.MOV.U32 R113, RZ, RZ, R98 ;  /* 0x000000ffff717224 */ /* 0x000fe400078e0062 */
[----:B------:R-:W-:Y:S01]  /*2b550*/  IMAD.MOV.U32 R112, RZ, RZ, R99 ;  /* 0x000000ffff707224 */ /* 0x000fe200078e0063 */
[----:B------:R-:W-:Y:S01]  /*2b560*/  STL.64 [R1+0x2b90], R118 ;  /* 0x002b907601007387 */ /* 0x000fe20000100a00 */
[C---:B------:R-:W-:Y:S03]  /*2b570*/  HMMA.1688.F32.TF32 R96, R212.reuse, R100, R136 ;  /* 0x00000064d460723c */ /* 0x040fe60000081088 */
[----:B------:R2:W-:Y:S04]  /*2b580*/  STL.64 [R1+0x2b88], R116 ;  /* 0x002b887401007387 */ /* 0x0005e80000100a00 */
[----:B------:R-:W3:Y:S04]  /*2b590*/  LDL.LU.64 R120, [R1+0xd50] ;  /* 0x000d500001787983 */ /* 0x000ee80000300a00 */
[----:B------:R-:W3:Y:S01]  /*2b5a0*/  LDL.LU.64 R122, [R1+0xd58] ;  /* 0x000d5800017a7983 */ /* 0x000ee20000300a00 */
[-C--:B------:R-:W-:Y:S03]  /*2b5b0*/  HMMA.1688.F32.TF32 R132, R212, R104.reuse, R132 ;  /* 0x00000068d484723c */ /* 0x080fe60000081084 */
[----:B------:R-:W-:Y:S08]  /*2b5c0*/  LDSM.16.M88.4 R136, [R3+0xe000] ;  /* 0x00e000000388783b */ /* 0x000ff00000000200 */
[----:B------:R-:W-:Y:S04]  /*2b5d0*/  STL.64 [R1+0xcd0], R96 ;  /* 0x000cd06001007387 */ /* 0x000fe80000100a00 */
[----:B------:R1:W-:Y:S04]  /*2b5e0*/  STL.64 [R1+0xcd8], R98 ;  /* 0x000cd86201007387 */ /* 0x0003e80000100a00 */
[----:B------:R-:W3:Y:S04]  /*2b5f0*/  LDL.LU.64 R100, [R1+0x11c0] ;  /* 0x0011c00001647983 */ /* 0x000ee80000300a00 */
[----:B------:R-:W3:Y:S01]  /*2b600*/  LDL.LU.64 R102, [R1+0x11c8] ;  /* 0x0011c80001667983 */ /* 0x000ee20000300a00 */
[-C--:B--2---:R-:W-:Y:S08]  /*2b610*/  HMMA.1688.F32.TF32 R116, R232, R104.reuse, R76 ;  /* 0x00000068e874723c */ /* 0x084ff0000008104c */
[-C--:B----4-:R-:W-:Y:S11]  /*2b620*/  HMMA.1688.F32.TF32 R80, R220, R104.reuse, R80 ;  /* 0x00000068dc50723c */ /* 0x090ff60000081050 */
[----:B------:R-:W-:Y:S05]  /*2b630*/  @!UPT UIADD3 URZ, URZ, URZ, URZ ;  /* 0x0000003f3f3ff290 */ /* 0x000fea000fffe03f */
[----:B-1----:R-:W-:Y:S02]  /*2b640*/  IMAD.MOV.U32 R98, RZ, RZ, R116 ;  /* 0x000000ffff627224 */ /* 0x002fe400078e0074 */
[----:B------:R-:W-:Y:S02]  /*2b650*/  IMAD.MOV.U32 R99, RZ, RZ, R117 ;  /* 0x000000ffff637224 */ /* 0x000fe400078e0075 */
[----:B------:R-:W-:Y:S02]  /*2b660*/  IMAD.MOV.U32 R79, RZ, RZ, R118 ;  /* 0x000000ffff4f7224 */ /* 0x000fe400078e0076 */
[----:B------:R-:W-:Y:S02]  /*2b670*/  IMAD.MOV.U32 R78, RZ, RZ, R119 ;  /* 0x000000ffff4e7224 */ /* 0x000fe400078e0077 */
[----:B---3--:R-:W-:Y:S01]  /*2b680*/  HMMA.1688.F32.TF32 R116, R204, R104, R124 ;  /* 0x00000068cc74723c */ /* 0x008fe2000008107c */
[----:B------:R1:W-:Y:S04]  /*2b690*/  STL.64 [R1+0x3c0], R80 ;  /* 0x0003c05001007387 */ /* 0x0003e80000100a00 */
[----:B------:R2:W-:Y:S04]  /*2b6a0*/  STL.64 [R1+0x3c8], R82 ;  /* 0x0003c85201007387 */ /* 0x0005e80000100a00 */
[----:B-1----:R-:W3:Y:S04]  /*2b6b0*/  LDL.LU.64 R80, [R1+0xa30] ;  /* 0x000a300001507983 */ /* 0x002ee80000300a00 */
[----:B--2---:R-:W3:Y:S04]  /*2b6c0*/  LDL.LU.64 R82, [R1+0xa38] ;  /* 0x000a380001527983 */ /* 0x004ee80000300a00 */
[----:B------:R-:W2:Y:S04]  /*2b6d0*/  LDL.LU.64 R124, [R1+0x1120] ;  /* 0x00112000017c7983 */ /* 0x000ea80000300a00 */
[----:B------:R-:W2:Y:S03]  /*2b6e0*/  LDL.LU.64 R126, [R1+0x1128] ;  /* 0x00112800017e7983 */ /* 0x000ea60000300a00 */
[----:B------:R-:W-:-:S02]  /*2b6f0*/  IMAD.MOV.U32 R5, RZ, RZ, R116 ;  /* 0x000000ffff057224 */ /* 0x000fc400078e0074 */
[----:B------:R-:W-:Y:S02]  /*2b700*/  IMAD.MOV.U32 R4, RZ, RZ, R117 ;  /* 0x000000ffff047224 */ /* 0x000fe400078e0075 */
[----:B------:R-:W-:Y:S02]  /*2b710*/  IMAD.MOV.U32 R60, RZ, RZ, R118 ;  /* 0x000000ffff3c7224 */ /* 0x000fe400078e0076 */
[----:B------:R-:W-:Y:S01]  /*2b720*/  IMAD.MOV.U32 R252, RZ, RZ, R119 ;  /* 0x000000fffffc7224 */ /* 0x000fe200078e0077 */
[-C--:B------:R-:W-:Y:S08]  /*2b730*/  HMMA.1688.F32.TF32 R92, R228, R104.reuse, R92 ;  /* 0x00000068e45c723c */ /* 0x080ff0000008105c */
[-C--:B------:R-:W-:Y:S11]  /*2b740*/  HMMA.1688.F32.TF32 R88, R208, R104.reuse, R88 ;  /* 0x00000068d058723c */ /* 0x080ff60000081058 */
[----:B------:R-:W-:Y:S04]  /*2b750*/  @!UPT UIADD3 URZ, URZ, URZ, URZ ;  /* 0x0000003f3f3ff290 */ /* 0x000fe8000fffe03f */
[----:B------:R-:W-:Y:S04]  /*2b760*/  STL.64 [R1+0x4f0], R92 ;  /* 0x0004f05c01007387 */ /* 0x000fe80000100a00 */
[----:B------:R-:W-:Y:S04]  /*2b770*/  STL.64 [R1+0x4f8], R94 ;  /* 0x0004f85e01007387 */ /* 0x000fe80000100a00 */
[----:B------:R-:W4:Y:S04]  /*2b780*/  LDL.LU.64 R116, [R1+0x700] ;  /* 0x0007000001747983 */ /* 0x000f280000300a00 */
[----:B------:R-:W4:Y:S04]  /*2b790*/  LDL.LU.64 R118, [R1+0x708] ;  /* 0x0007080001767983 */ /* 0x000f280000300a00 */
        /* <DEDUP_REMOVED lines=10> */
[----:B------:R-:W-:Y:S03]  /*2b840*/  HMMA.1688.F32.TF32 R120, R216, R104, R120 ;  /* 0x00000068d878723c */ /* 0x000fe60000081078 */
[----:B------:R-:W4:Y:S04]  /*2b850*/  LDL.LU.64 R92, [R1+0xe20] ;  /* 0x000e2000015c7983 */ /* 0x000f280000300a00 */
[----:B------:R-:W4:Y:S11]  /*2b860*/  LDL.LU.64 R94, [R1+0xe28] ;  /* 0x000e2800015e7983 */ /* 0x000f360000300a00 */
[----:B------:R-:W-:Y:S05]  /*2b870*/  @!UPT UIADD3 URZ, URZ, URZ, URZ ;  /* 0x0000003f3f3ff290 */ /* 0x000fea000fffe03f */
[----:B------:R-:W-:Y:S04]  /*2b880*/  STL.64 [R1+0x2bb0], R122 ;  /* 0x002bb07a01007387 */ /* 0x000fe80000100a00 */
[----:B------:R1:W-:Y:S02]  /*2b890*/  STL.64 [R1+0x2ba8], R120 ;  /* 0x002ba87801007387 */ /* 0x0003e40000100a00 */
[-C--:B-1----:R-:W-:Y:S02]  /*2b8a0*/  HMMA.1688.F32.TF32 R120, R232, R108.reuse, R100 ;  /* 0x0000006ce878723c */ /* 0x082fe40000081064 */
[----:B------:R-:W-:Y:S11]  /*2b8b0*/  STL.64 [R1+0xc30], R132 ;  /* 0x000c308401007387 */ /* 0x000ff60000100a00 */
[----:B------:R-:W-:Y:S11]  /*2b8c0*/  @!UPT UIADD3 URZ, URZ, URZ, URZ ;  /* 0x0000003f3f3ff290 */ /* 0x000ff6000fffe03f */
[----:B------:R-:W-:Y:S02]  /*2b8d0*/  IMAD.MOV.U32 R106, RZ, RZ, R120 ;  /* 0x000000ffff6a7224 */ /* 0x000fe400078e0078 */
[----:B------:R-:W-:Y:S02]  /*2b8e0*/  IMAD.MOV.U32 R107, RZ, RZ, R121 ;  /* 0x000000ffff6b7224 */ /* 0x000fe400078e0079 */
[----:B------:R-:W-:Y:S02]  /*2b8f0*/  IMAD.MOV.U32 R102, RZ, RZ, R122 ;  /* 0x000000ffff667224 */ /* 0x000fe400078e007a */
[----:B------:R-:W-:Y:S01]  /*2b900*/  IMAD.MOV.U32 R103, RZ, RZ, R123 ;  /* 0x000000ffff677224 */ /* 0x000fe200078e007b */
[----:B------:R-:W-:Y:S04]  /*2b910*/  STL.64 [R1+0xc38], R134 ;  /* 0x000c388601007387 */ /* 0x000fe80000100a00 */
[----:B------:R-:W-:Y:S01]  /*2b920*/  LDSM.16.M88.4 R132, [R3+0xd800] ;  /* 0x00d800000384783b */ /* 0x000fe20000000200 */
[-C--:B---3--:R-:W-:Y:S03]  /*2b930*/  HMMA.1688.F32.TF32 R120, R220, R108.reuse, R80 ;  /* 0x0000006cdc78723c */ /* 0x088fe60000081050 */
[----:B------:R-:W3:Y:S04]  /*2b940*/  LDL.LU.64 R80, [R1+0x11f0] ;  /* 0x0011f00001507983 */ /* 0x000ee80000300a00 */
[----:B------:R-:W3:Y:S11]  /*2b950*/  LDL.LU.64 R82, [R1+0x11f8] ;  /* 0x0011f80001527983 */ /* 0x000ef60000300a00 */
[----:B------:R-:W-:Y:S05]  /*2b960*/  @!UPT UIADD3 URZ, URZ, URZ, URZ ;  /* 0x0000003f3f3ff290 */ /* 0x000fea000fffe03f */
[----:B------:R-:W-:Y:S04]  /*2b970*/  STL.64 [R1+0x3b0], R120 ;  /* 0x0003b07801007387 */ /* 0x000fe80000100a00 */
[----:B------:R2:W-:Y:S02]  /*2b980*/  STL.64 [R1+0x3b8], R122 ;  /* 0x0003b87a01007387 */ /* 0x0005e40000100a00 */
[----:B--2---:R-:W-:Y:S11]  /*2b990*/  HMMA.1688.F32.TF32 R120, R204, R108, R124 ;  /* 0x0000006ccc78723c */ /* 0x004ff6000008107c */
[----:B------:R-:W-:Y:S11]  /*2b9a0*/  @!UPT UIADD3 URZ, URZ, URZ, URZ ;  /* 0x0000003f3f3ff290 */ /* 0x000ff6000fffe03f */
[----:B------:R-:W-:Y:S02]  /*2b9b0*/  @!UPT UIADD3 URZ, URZ, URZ, URZ ;  /* 0x0000003f3f3ff290 */ /* 0x000fe4000fffe03f */
[----:B------:R-:W-:Y:S02]  /*2b9c0*/  IMAD.MOV.U32 R77, RZ, RZ, R120 ;  /* 0x000000ffff4d7224 */ /* 0x000fe400078e0078 */
[----:B------:R-:W-:Y:S02]  /*2b9d0*/  IMAD.MOV.U32 R76, RZ, RZ, R121 ;  /* 0x000000ffff4c7224 */ /* 0x000fe400078e0079 */
[----:B------:R-:W-:Y:S01]  /*2b9e0*/  IMAD.MOV.U32 R33, RZ, RZ, R122 ;  /* 0x000000ffff217224 */ /* 0x000fe200078e007a */
[----:B------:R-:W2:Y:S01]  /*2b9f0*/  LDL.LU.64 R120, [R1+0xc60] ;  /* 0x000c600001787983 */ /* 0x000ea20000300a00 */
[----:B------:R-:W-:-:S03]  /*2ba00*/  IMAD.MOV.U32 R32, RZ, RZ, R123 ;  /* 0x000000ffff207224 */ /* 0x000fc600078e007b */
[----:B------:R-:W2:Y:S01]  /*2ba10*/  LDL.LU.64 R122, [R1+0xc68] ;  /* 0x000c6800017a7983 */ /* 0x000ea20000300a00 */
[-C--:B----4-:R-:W-:Y:S08]  /*2ba20*/  HMMA.1688.F32.TF32 R116, R228, R108.reuse, R116 ;  /* 0x0000006ce474723c */ /* 0x090ff00000081074 */
[-C--:B------:R-:W-:Y:S11]  /*2ba30*/  HMMA.1688.F32.TF32 R84, R208, R108.reuse, R84 ;  /* 0x0000006cd054723c */ /* 0x080ff60000081054 */
[----:B------:R-:W-:Y:S04]  /*2ba40*/  @!UPT UIADD3 URZ, URZ, URZ, URZ ;  /* 0x0000003f3f3ff290 */ /* 0x000fe8000fffe03f */
[----:B------:R1:W-:Y:S04]  /*2ba50*/  STL.64 [R1+0x4e0], R116 ;  /* 0x0004e07401007387 */ /* 0x0003e80000100a00 */
[----:B------:R4:W-:Y:S04]  /*2ba60*/  STL.64 [R1+0x4e8], R118 ;  /* 0x0004e87601007387 */ /* 0x0009e80000100a00 */
[----:B-1----:R-:W2:Y:S04]  /*2ba70*/  LDL.LU.64 R116, [R1+0x1160] ;  /* 0x0011600001747983 */ /* 0x002ea80000300a00 */
[----:B----4-:R-:W4:Y:S04]  /*2ba80*/  LDL.LU.64 R118, [R1+0x1168] ;  /* 0x0011680001767983 */ /* 0x010f280000300a00 */
[----:B------:R-:W-:Y:S04]  /*2ba90*/  STL.64 [R1+0x2bc0], R86 ;  /* 0x002bc05601007387 */ /* 0x000fe80000100a00 */
[----:B------:R1:W-:Y:S02]  /*2baa0*/  STL.64 [R1+0x2bb8], R84 ;  /* 0x002bb85401007387 */ /* 0x0003e40000100a00 */
[-C--:B-1----:R-:W-:Y:S02]  /*2bab0*/  HMMA.1688.F32.TF32 R84, R224, R108.reuse, R88 ;  /* 0x0000006ce054723c */ /* 0x082fe40000081058 */
[----:B------:R-:W4:Y:S04]  /*2bac0*/  LDL.LU.64 R88, [R1+0x9a0] ;  /* 0x0009a00001587983 */ /* 0x000f280000300a00 */
[----:B------:R-:W4:Y:S02]  /*2bad0*/  LDL.LU.64 R90, [R1+0x9a8] ;  /* 0x0009a800015a7983 */ /* 0x000f240000300a00 */
[-C--:B------:R-:W-:Y:S11]  /*2bae0*/  HMMA.1688.F32.TF32 R124, R216, R108.reuse, R92 ;  /* 0x0000006cd87c723c */ /* 0x080ff6000008105c */
[----:B------:R-:W-:Y:S04]  /*2baf0*/  @!UPT UIADD3 URZ, URZ, URZ, URZ ;  /* 0x0000003f3f3ff290 */ /* 0x000fe8000fffe03f */
[----:B------:R-:W-:Y:S04]  /*2bb00*/  STL.64 [R1+0x620], R84 ;  /* 0x0006205401007387 */ /* 0x000fe80000100a00 */
[----:B------:R1:W-:Y:S04]  /*2bb10*/  STL.64 [R1+0x628], R86 ;  /* 0x0006285601007387 */ /* 0x0003e80000100a00 */
[----:B------:R-:W4:Y:S04]  /*2bb20*/  LDL.LU.64 R148, [R1+0x1090] ;  /* 0x0010900001947983 */ /* 0x000f280000300a00 */
[----:B------:R-:W4:Y:S01]  /*2bb30*/  LDL.LU.64 R150, [R1+0x1098] ;  /* 0x0010980001967983 */ /* 0x000f220000300a00 */
[----:B-1----:R-:W-:Y:S03]  /*2bb40*/  HMMA.1688.F32.TF32 R84, R212, R108, R128 ;  /* 0x0000006cd454723c */ /* 0x002fe60000081080 */
[----:B------:R-:W3:Y:S04]  /*2bb50*/  LDSM.16.M88.4 R128, [R3+0xd000] ;  /* 0x00d000000380783b */ /* 0x000ee80000000200 */
[----:B------:R-:W-:Y:S04]  /*2bb60*/  STL.64 [R1+0x2bd0], R126 ;  /* 0x002bd07e01007387 */ /* 0x000fe80000100a00 */
[----:B------:R-:W-:Y:S04]  /*2bb70*/  STL.64 [R1+0x2bc8], R124 ;  /* 0x002bc87c01007387 */ /* 0x000fe80000100a00 */
[----:B------:R-:W4:Y:S04]  /*2bb80*/  LDL.LU.64 R92, [R1+0x760] ;  /* 0x00076000015c7983 */ /* 0x000f280000300a00 */
[----:B------:R-:W4:Y:S04]  /*2bb90*/  LDL.LU.64 R94, [R1+0x768] ;  /* 0x00076800015e7983 */ /* 0x000f280000300a00 */
[----:B------:R-:W-:Y:S04]  /*2bba0*/  STL.64 [R1+0xa30], R84 ;  /* 0x000a305401007387 */ /* 0x000fe80000100a00 */
[----:B------:R3:W-:Y:S04]  /*2bbb0*/  STL.64 [R1+0xa38], R86 ;  /* 0x000a385601007387 */ /* 0x0007e80000100a00 */
[----:B------:R-:W4:Y:S04]  /*2bbc0*/  LDL.LU.64 R144, [R1+0xf10] ;  /* 0x000f100001907983 */ /* 0x000f280000300a00 */
[----:B------:R-:W4:Y:S01]  /*2bbd0*/  LDL.LU.64 R146, [R1+0xf18] ;  /* 0x000f180001927983 */ /* 0x000f220000300a00 */
[-C--:B---3--:R-:W-:Y:S11]  /*2bbe0*/  HMMA.1688.F32.TF32 R84, R232, R128.reuse, R80 ;  /* 0x00000080e854723c */ /* 0x088ff60000081050 */
[----:B------:R-:W-:Y:S11]  /*2bbf0*/  @!UPT UIADD3 URZ, URZ, URZ, URZ ;  /* 0x0000003f3f3ff290 */ /* 0x000ff6000fffe03f */
[----:B------:R-:W-:Y:S02]  /*2bc00*/  @!UPT UIADD3 URZ, URZ, URZ, URZ ;  /* 0x0000003f3f3ff290 */ /* 0x000fe4000fffe03f */
[----:B------:R-:W-:Y:S01]  /*2bc10*/  IMAD.MOV.U32 R82, RZ, RZ, R84 ;  /* 0x000000ffff527224 */ /* 0x000fe200078e0054 */
[----:B------:R-:W-:Y:S01]  /*2bc20*/  MOV R111, R87 ;  /* 0x00000057006f7202 */ /* 0x000fe20000000f00 */
[----:B------:R-:W-:Y:S02]  /*2bc30*/  IMAD.MOV.U32 R83, RZ, RZ, R85 ;  /* 0x000000ffff537224 */ /* 0x000fe400078e0055 */
[----:B------:R-:W-:Y:S02]  /*2bc40*/  IMAD.MOV.U32 R110, RZ, RZ, R86 ;  /* 0x000000ffff6e7224 */ /* 0x000fe400078e0056 */
[-C--:B--2---:R-:W-:Y:S11]  /*2bc50*/  HMMA.1688.F32.TF32 R84, R220, R128.reuse, R120 ;  /* 0x00000080dc54723c */ /* 0x084ff60000081078 */
[----:B------:R-:W-:Y:S11]  /*2bc60*/  @!UPT UIADD3 URZ, URZ, URZ, URZ ;  /* 0x0000003f3f3ff290 */ /* 0x000ff6000fffe03f */
[----:B------:R-:W-:Y:S01]  /*2bc70*/  @!UPT UIADD3 URZ, URZ, URZ, URZ ;  /* 0x0000003f3f3ff290 */ /* 0x000fe2000fffe03f */
[----:B------:R1:W-:Y:S04]  /*2bc80*/  STL.64 [R1+0x3a0], R84 ;  /* 0x0003a05401007387 */ /* 0x0003e80000100a00 */
[----:B------:R2:W-:Y:S04]  /*2bc90*/  STL.64 [R1+0x3a8], R86 ;  /* 0x0003a85601007387 */ /* 0x0005e80000100a00 */
[----:B-1----:R-:W3:Y:S04]  /*2bca0*/  LDL.LU.64 R84, [R1+0x5c0] ;  /* 0x0005c00001547983 */ /* 0x002ee80000300a00 */
[----:B--2---:R-:W3:Y:S04]  /*2bcb0*/  LDL.LU.64 R86, [R1+0x5c8] ;  /* 0x0005c80001567983 */ /* 0x004ee80000300a00 */
[----:B------:R-:W2:Y:S01]  /*2bcc0*/  LDL R237, [R1+0x158c] ;  /* 0x00158c0001ed7983 */ /* 0x000ea20000100800 */
[-C--:B----4-:R-:W-:Y:S08]  /*2bcd0*/  HMMA.1688.F32.TF32 R124, R204, R128.reuse, R116 ;  /* 0x00000080cc7c723c */ /* 0x090ff00000081074 */
[-C--:B------:R-:W-:Y:S11]  /*2bce0*/  HMMA.1688.F32.TF32 R88, R228, R128.reuse, R88 ;  /* 0x00000080e458723c */ /* 0x080ff60000081058 */
[----:B------:R-:W-:Y:S04]  /*2bcf0*/  @!UPT UIADD3 URZ, URZ, URZ, URZ ;  /* 0x0000003f3f3ff290 */ /* 0x000fe8000fffe03f */
[----:B------:R-:W-:Y:S04]  /*2bd00*/  STL.64 [R1+0x2c30], R126 ;  /* 0x002c307e01007387 */ /* 0x000fe80000100a00 */
[----:B------:R-:W-:Y:S04]  /*2bd10*/  STL.64 [R1+0x2c28], R124 ;  /* 0x002c287c01007387 */ /* 0x000fe80000100a00 */
[----:B------:R-:W4:Y:S04]  /*2bd20*/  LDL.LU.64 R120, [R1+0x1210] ;  /* 0x0012100001787983 */ /* 0x000f280000300a00 */
[----:B------:R-:W4:Y:S04]  /*2bd30*/  LDL.LU.64 R122, [R1+0x1218] ;  /* 0x00121800017a7983 */ /* 0x000f280000300a00 */
[----:B------:R1:W-:Y:S04]  /*2bd40*/  STL.64 [R1+0x4c0], R88 ;  /* 0x0004c05801007387 */ /* 0x0003e80000100a00 */
[----:B------:R1:W-:Y:S04]  /*2bd50*/  STL.64 [R1+0x4c8], R90 ;  /* 0x0004c85a01007387 */ /* 0x0003e80000100a00 */
[----:B------:R-:W4:Y:S04]  /*2bd60*/  LDL.LU.64 R116, [R1+0xcc0] ;  /* 0x000cc00001747983 */ /* 0x000f280000300a00 */
[----:B------:R-:W4:Y:S04]  /*2bd70*/  LDL.LU.64 R118, [R1+0xcc8] ;  /* 0x000cc80001767983 */ /* 0x000f280000300a00 */
[----:B-1----:R-:W4:Y:S04]  /*2bd80*/  LDL.LU.64 R88, [R1+0x1190] ;  /* 0x0011900001587983 */ /* 0x002f280000300a00 */
[----:B------:R-:W4:Y:S01]  /*2bd90*/  LDL.LU.64 R90, [R1+0x1198] ;  /* 0x00119800015a7983 */ /* 0x000f220000300a00 */
[-C--:B------:R-:W-:Y:S11]  /*2bda0*/  HMMA.1688.F32.TF32 R124, R208, R128.reuse, R148 ;  /* 0x00000080d07c723c */ /* 0x080ff60000081094 */
[----:B------:R-:W-:Y:S11]  /*2bdb0*/  @!UPT UIADD3 URZ, URZ, URZ, URZ ;  /* 0x0000003f3f3ff290 */ /* 0x000ff6000fffe03f */
[----:B------:R-:W-:Y:S02]  /*2bdc0*/  @!UPT UIADD3 URZ, URZ, URZ, URZ ;  /* 0x0000003f3f3ff290 */ /* 0x000fe4000fffe03f */
[----:B------:R-:W-:Y:S02]  /*2bdd0*/  IMAD.MOV.U32 R29, RZ, RZ, R124 ;  /* 0x000000ffff1d7224 */ /* 0x000fe400078e007c */
[----:B------:R-:W-:Y:S02]  /*2bde0*/  IMAD.MOV.U32 R28, RZ, RZ, R125 ;  /* 0x000000ffff1c7224 */ /* 0x000fe400078e007d */
[----:B------:R-:W-:Y:S02]  /*2bdf0*/  IMAD.MOV.U32 R21, RZ, RZ, R126 ;  /* 0x000000ffff157224 */ /* 0x000fe400078e007e */
[----:B------:R-:W-:Y:S02]  /*2be00*/  IMAD.MOV.U32 R20, RZ, RZ, R127 ;  /* 0x000000ffff147224 */ /* 0x000fe400078e007f */
[-C--:B------:R-:W-:Y:S01]  /*2be10*/  HMMA.1688.F32.TF32 R124, R224, R128.reuse, R92 ;  /* 0x00000080e07c723c */ /* 0x080fe2000008105c */
[----:B------:R-:W4:Y:S04]  /*2be20*/  LDL.LU.64 R92, [R1+0xa20] ;  /* 0x000a2000015c7983 */ /* 0x000f280000300a00 */
[----:B------:R-:W4:Y:S03]  /*2be30*/  LDL.LU.64 R94, [R1+0xa28] ;  /* 0x000a2800015e7983 */ /* 0x000f260000300a00 */
[-C--:B------:R-:W-:Y:S11]  /*2be40*/  HMMA.1688.F32.TF32 R144, R216, R128.reuse, R144 ;  /* 0x00000080d890723c */ /* 0x080ff60000081090 */
[----:B------:R-:W-:Y:S04]  /*2be50*/  @!UPT UIADD3 URZ, URZ, URZ, URZ ;  /* 0x0000003f3f3ff290 */ /* 0x000fe8000fffe03f */
[----:B------:R-:W-:Y:S04]  /*2be60*/  STL.64 [R1+0x600], R124 ;  /* 0x0006007c01007387 */ /* 0x000fe80000100a00 */
[----:B------:R3:W-:Y:S04]  /*2be70*/  STL.64 [R1+0x608], R126 ;  /* 0x0006087e01007387 */ /* 0x0007e80000100a00 */
[----:B------:R-:W-:Y:S04]  /*2be80*/  STL.64 [R1+0x2be0], R146 ;  /* 0x002be09201007387 */ /* 0x000fe80000100a00 */
[----:B------:R1:W-:Y:S01]  /*2be90*/  STL.64 [R1+0x2bd8], R144 ;  /* 0x002bd89001007387 */ /* 0x0003e20000100a00 */
[----:B---3--:R-:W-:Y:S03]  /*2bea0*/  HMMA.1688.F32.TF32 R124, R212, R128, R84 ;  /* 0x00000080d47c723c */ /* 0x008fe60000081054 */
[----:B------:R-:W3:Y:S04]  /*2beb0*/  LDL.LU.64 R84, [R1+0x10d0] ;  /* 0x0010d00001547983 */ /* 0x000ee80000300a00 */
[----:B------:R-:W3:Y:S04]  /*2bec0*/  LDL.LU.64 R86, [R1+0x10d8] ;  /* 0x0010d80001567983 */ /* 0x000ee80000300a00 */
[----:B--2---:R-:W-:Y:S04]  /*2bed0*/  LDS R164, [R237+0x21080] ;  /* 0x02108000eda47984 */ /* 0x004fe80000000800 */
[----:B------:R-:W-:Y:S04]  /*2bee0*/  LDS R166, [R237+0x21880] ;  /* 0x02188000eda67984 */ /* 0x000fe80000000800 */
[----:B------:R-:W-:Y:S04]  /*2bef0*/  LDS R168, [R237+0x21100] ;  /* 0x02110000eda87984 */ /* 0x000fe80000000800 */
[----:B------:R-:W-:Y:S04]  /*2bf00*/  LDS R170, [R237+0x21900] ;  /* 0x02190000edaa7984 */ /* 0x000fe80000000800 */
[----:B------:R2:W-:Y:S04]  /*2bf10*/  STL.64 [R1+0xa10], R124 ;  /* 0x000a107c01007387 */ /* 0x0005e80000100a00 */
[----:B------:R1:W-:Y:S04]  /*2bf20*/  STL.64 [R1+0xa18], R126 ;  /* 0x000a187e01007387 */ /* 0x0003e80000100a00 */
[----:B------:R-:W3:Y:S04]  /*2bf30*/  LDL.LU.64 R148, [R1+0x850] ;  /* 0x0008500001947983 */ /* 0x000ee80000300a00 */
[----:B------:R-:W3:Y:S04]  /*2bf40*/  LDL.LU.64 R150, [R1+0x858] ;  /* 0x0008580001967983 */ /* 0x000ee80000300a00 */
[----:B-1----:R-:W3:Y:S04]  /*2bf50*/  LDL.LU.64 R144, [R1+0xf90] ;  /* 0x000f900001907983 */ /* 0x002ee80000300a00 */
[----:B------:R-:W3:Y:S04]  /*2bf60*/  LDL.LU.64 R146, [R1+0xf98] ;  /* 0x000f980001927983 */ /* 0x000ee80000300a00 */
[----:B------:R-:W-:Y:S04]  /*2bf70*/  LDS R172, [R237+0x21180] ;  /* 0x02118000edac7984 */ /* 0x000fe80000000800 */
[----:B------:R-:W-:Y:S01]  /*2bf80*/  LDS R174, [R237+0x21980] ;  /* 0x02198000edae7984 */ /* 0x000fe20000000800 */
[-C--:B----4-:R-:W-:Y:S08]  /*2bf90*/  HMMA.1688.F32.TF32 R116, R220, R132.reuse, R116 ;  /* 0x00000084dc74723c */ /* 0x090ff00000081074 */
[----:B------:R-:W-:Y:S11]  /*2bfa0*/  HMMA.1688.F32.TF32 R120, R232, R132, R120 ;  /* 0x00000084e878723c */ /* 0x000ff60000081078 */
[----:B------:R-:W-:Y:S04]  /*2bfb0*/  @!UPT UIADD3 URZ, URZ, URZ, URZ ;  /* 0x0000003f3f3ff290 */ /* 0x000fe8000fffe03f */
[----:B------:R1:W-:Y:S04]  /*2bfc0*/  STL.64 [R1+0x390], R116 ;  /* 0x0003907401007387 */ /* 0x0003e80000100a00 */
[----:B------:R4:W-:Y:S04]  /*2bfd0*/  STL.64 [R1+0x398], R118 ;  /* 0x0003987601007387 */ /* 0x0009e80000100a00 */
[----:B--2---:R-:W2:Y:S04]  /*2bfe0*/  LDL.LU.64 R124, [R1+0x610] ;  /* 0x00061000017c7983 */ /* 0x004ea80000300a00 */
[----:B------:R-:W2:Y:S01]  /*2bff0*/  LDL.LU.64 R126, [R1+0x618] ;  /* 0x00061800017e7983 */ /* 0x000ea20000300a00 */
[----:B------:R-:W-:-:S02]  /*2c000*/  IMAD.MOV.U32 R109, RZ, RZ, R120 ;  /* 0x000000ffff6d7224 */ /* 0x000fc400078e0078 */
[----:B------:R-:W-:Y:S01]  /*2c010*/  IMAD.MOV.U32 R108, RZ, RZ, R121 ;  /* 0x000000ffff6c7224 */ /* 0x000fe200078e0079 */
[----:B-1----:R-:W2:Y:S01]  /*2c020*/  LDL.LU.64 R116, [R1+0x1220] ;  /* 0x0012200001747983 */ /* 0x002ea20000300a00 */
[----:B------:R-:W-:Y:S02]  /*2c030*/  IMAD.MOV.U32 R105, RZ, RZ, R122 ;  /* 0x000000ffff697224 */ /* 0x000fe400078e007a */
[----:B------:R-:W-:Y:S01]  /*2c040*/  IMAD.MOV.U32 R104, RZ, RZ, R123 ;  /* 0x000000ffff687224 */ /* 0x000fe200078e007b */
[----:B----4-:R-:W4:Y:S01]  /*2c050*/  LDL.LU.64 R118, [R1+0x1228] ;  /* 0x0012280001767983 */ /* 0x010f220000300a00 */
[-C--:B------:R-:W-:Y:S03]  /*2c060*/  HMMA.1688.F32.TF32 R120, R204, R132.reuse, R88 ;  /* 0x00000084cc78723c */ /* 0x080fe60000081058 */
[----:B------:R-:W4:Y:S04]  /*2c070*/  LDL.LU.64 R88, [R1+0xd70] ;  /* 0x000d700001587983 */ /* 0x000f280000300a00 */
[----:B------:R-:W4:Y:S01]  /*2c080*/  LDL.LU.64 R90, [R1+0xd78] ;  /* 0x000d7800015a7983 */ /* 0x000f220000300a00 */
[----:B------:R-:W-:Y:S11]  /*2c090*/  HMMA.1688.F32.TF32 R92, R228, R132, R92 ;  /* 0x00000084e45c723c */ /* 0x000ff6000008105c */
[----:B------:R-:W-:Y:S04]  /*2c0a0*/  @!UPT UIADD3 URZ, URZ, URZ, URZ ;  /* 0x0000003f3f3ff290 */ /* 0x000fe8000fffe03f */
[----:B------:R-:W-:Y:S04]  /*2c0b0*/  STL.64 [R1+0x2c40], R122 ;  /* 0x002c407a01007387 */ /* 0x000fe80000100a00 */
[----:B------:R-:W-:Y:S05]  /*2c0c0*/  STL.64 [R1+0x2c38], R120 ;  /* 0x002c387801007387 */ /* 0x000fea0000100a00 */
[----:B------:R-:W-:Y:S01]  /*2c0d0*/  IMAD.MOV.U32 R56, RZ, RZ, R95 ;  /* 0x000000ffff387224 */ /* 0x000fe200078e005f */
[----:B------:R1:W-:Y:S01]  /*2c0e0*/  STL.64 [R1+0x4b0], R92 ;  /* 0x0004b05c01007387 */ /* 0x0003e20000100a00 */
[----:B------:R-:W-:-:S03]  /*2c0f0*/  IMAD.MOV.U32 R57, RZ, RZ, R94 ;  /* 0x000000ffff397224 */ /* 0x000fc600078e005e */
[----:B-1----:R-:W4:Y:S04]  /*2c100*/  LDL.LU.64 R92, [R1+0x11b0] ;  /* 0x0011b000015c7983 */ /* 0x002f280000300a00 */
[----:B------:R-:W4:Y:S04]  /*2c110*/  LDL.LU.64 R94, [R1+0x11b8] ;  /* 0x0011b800015e7983 */ /* 0x000f280000300a00 */
[----:B------:R-:W-:Y:S04]  /*2c120*/  STL [R1+0x2b0c], R56 ;  /* 0x002b0c3801007387 */ /* 0x000fe80000100800 */
[----:B------:R-:W-:Y:S04]  /*2c130*/  STL [R1+0x2b08], R57 ;  /* 0x002b083901007387 */ /* 0x000fe80000100800 */
[----:B------:R-:W4:Y:S04]  /*2c140*/  LDL.LU.64 R160, [R1+0xc10] ;  /* 0x000c100001a07983 */ /* 0x000f280000300a00 */
[----:B------:R-:W4:Y:S01]  /*2c150*/  LDL.LU.64 R162, [R1+0xc18] ;  /* 0x000c180001a27983 */ /* 0x000f220000300a00 */
[-C--:B---3--:R-:W-:Y:S11]  /*2c160*/  HMMA.1688.F32.TF32 R120, R208, R132.reuse, R84 ;  /* 0x00000084d078723c */ /* 0x088ff60000081054 */
[----:B------:R-:W-:Y:S11]  /*2c170*/  @!UPT UIADD3 URZ, URZ, URZ, URZ ;  /* 0x0000003f3f3ff290 */ /* 0x000ff6000fffe03f */
[----:B------:R-:W-:Y:S02]  /*2c180*/  @!UPT UIADD3 URZ, URZ, URZ, URZ ;  /* 0x0000003f3f3ff290 */ /* 0x000fe4000fffe03f */
[----:B------:R-:W-:Y:S02]  /*2c190*/  IMAD.MOV.U32 R87, RZ, RZ, R120 ;  /* 0x000000ffff577224 */ /* 0x000fe400078e0078 */
[----:B------:R-:W-:Y:S02]  /*2c1a0*/  IMAD.MOV.U32 R86, RZ, RZ, R121 ;  /* 0x000000ffff567224 */ /* 0x000fe400078e0079 */
[----:B------:R-:W-:Y:S02]  /*2c1b0*/  IMAD.MOV.U32 R85, RZ, RZ, R122 ;  /* 0x000000ffff557224 */ /* 0x000fe400078e007a */
[----:B------:R-:W-:Y:S02]  /*2c1c0*/  IMAD.MOV.U32 R84, RZ, RZ, R123 ;  /* 0x000000ffff547224 */ /* 0x000fe400078e007b */
[-C--:B------:R-:W-:Y:S01]  /*2c1d0*/  HMMA.1688.F32.TF32 R120, R224, R132.reuse, R148 ;  /* 0x00000084e078723c */ /* 0x080fe20000081094 */
[----:B------:R-:W-:Y:S04]  /*2c1e0*/  STL.64 [R1+0x2c50], R86 ;  /* 0x002c505601007387 */ /* 0x000fe80000100a00 */
[----:B------:R2:W-:Y:S03]  /*2c1f0*/  STL.64 [R1+0x2c48], R84 ;  /* 0x002c485401007387 */ /* 0x0005e60000100a00 */
[-C--:B------:R-:W-:Y:S11]  /*2c200*/  HMMA.1688.F32.TF32 R148, R216, R132.reuse, R144 ;  /* 0x00000084d894723c */ /* 0x080ff60000081090 */
[----:B------:R-:W-:Y:S05]  /*2c210*/  @!UPT UIADD3 URZ, URZ, URZ, URZ ;  /* 0x0000003f3f3ff290 */ /* 0x000fea000fffe03f */
[----:B------:R-:W-:Y:S02]  /*2c220*/  IMAD.MOV.U32 R13, RZ, RZ, R123 ;  /* 0x000000ffff0d7224 */ /* 0x000fe400078e007b */
[----:B------:R-:W-:Y:S01]  /*2c230*/  IMAD.MOV.U32 R12, RZ, RZ, R122 ;  /* 0x000000ffff0c7224 */ /* 0x000fe200078e007a */
[----:B------:R-:W-:Y:S04]  /*2c240*/  STL.64 [R1+0x5f0], R120 ;  /* 0x0005f07801007387 */ /* 0x000fe80000100a00 */
[----:B------:R-:W-:Y:S04]  /*2c250*/  STL [R1+0x2af4], R13 ;  /* 0x002af40d01007387 */ /* 0x000fe80000100800 */
[----:B------:R-:W-:Y:S04]  /*2c260*/  STL [R1+0x2af0], R12 ;  /* 0x002af00c01007387 */ /* 0x000fe80000100800 */
[----:B------:R-:W-:Y:S04]  /*2c270*/  STL.64 [R1+0x2c60], R150 ;  /* 0x002c609601007387 */ /* 0x000fe80000100a00 */
[----:B------:R-:W-:Y:S04]  /*2c280*/  STL.64 [R1+0x2c58], R148 ;  /* 0x002c589401007387 */ /* 0x000fe80000100a00 */
[----:B------:R-:W3:Y:S04]  /*2c290*/  LDL.LU.64 R152, [R1+0x1100] ;  /* 0x0011000001987983 */ /* 0x000ee80000300a00 */
[----:B------:R-:W3:Y:S01]  /*2c2a0*/  LDL.LU.64 R154, [R1+0x1108] ;  /* 0x00110800019a7983 */ /* 0x000ee20000300a00 */
[----:B--2---:R-:W-:Y:S11]  /*2c2b0*/  HMMA.1688.F32.TF32 R84, R212, R132, R124 ;  /* 0x00000084d454723c */ /* 0x004ff6000008107c */
[----:B------:R-:W-:Y:S11]  /*2c2c0*/  @!UPT UIADD3 URZ, URZ, URZ, URZ ;  /* 0x0000003f3f3ff290 */ /* 0x000ff6000fffe03f */
[----:B------:R-:W-:Y:S01]  /*2c2d0*/  @!UPT UIADD3 URZ, URZ, URZ, URZ ;  /* 0x0000003f3f3ff290 */ /* 0x000fe2000fffe03f */
[----:B------:R-:W-:Y:S04]  /*2c2e0*/  STL.64 [R1+0x9a0], R84 ;  /* 0x0009a05401007387 */ /* 0x000fe80000100a00 */
[----:B------:R4:W-:Y:S04]  /*2c2f0*/  STL.64 [R1+0x9a8], R86 ;  /* 0x0009a85601007387 */ /* 0x0009e80000100a00 */
[----:B------:R-:W2:Y:S04]  /*2c300*/  LDL.LU.64 R144, [R1+0x900] ;  /* 0x0009000001907983 */ /* 0x000ea80000300a00 */
[----:B------:R-:W2:Y:S01]  /*2c310*/  LDL.LU.64 R146, [R1+0x908] ;  /* 0x0009080001927983 */ /* 0x000ea20000300a00 */
[-C--:B----4-:R-:W-:Y:S03]  /*2c320*/  HMMA.1688.F32.TF32 R84, R220, R136.reuse, R88 ;  /* 0x00000088dc54723c */ /* 0x090fe60000081058 */
[----:B------:R-:W4:Y:S04]  /*2c330*/  LDL.LU.64 R124, [R1+0x1010] ;  /* 0x00101000017c7983 */ /* 0x000f280000300a00 */
[----:B------:R-:W4:Y:S11]  /*2c340*/  LDL.LU.64 R126, [R1+0x1018] ;  /* 0x00101800017e7983 */ /* 0x000f360000300a00 */
[----:B------:R-:W-:Y:S05]  /*2c350*/  @!UPT UIADD3 URZ, URZ, URZ, URZ ;  /* 0x0000003f3f3ff290 */ /* 0x000fea000fffe03f */
[----:B------:R1:W-:Y:S04]  /*2c360*/  STL.64 [R1+0x380], R84 ;  /* 0x0003805401007387 */ /* 0x0003e80000100a00 */
[----:B------:R1:W-:Y:S04]  /*2c370*/  STL.64 [R1+0x388], R86 ;  /* 0x0003885601007387 */ /* 0x0003e80000100a00 */
[----:B------:R-:W4:Y:S04]  /*2c380*/  LDL.LU.64 R88, [R1+0x640] ;  /* 0x0006400001587983 */ /* 0x000f280000300a00 */
[----:B------:R-:W4:Y:S04]  /*2c390*/  LDL.LU.64 R90, [R1+0x648] ;  /* 0x00064800015a7983 */ /* 0x000f280000300a00 */
[----:B------:R-:W4:Y:S04]  /*2c3a0*/  LDL.LU.64 R156, [R1+0x1240] ;  /* 0x00124000019c7983 */ /* 0x000f280000300a00 */
[----:B------:R-:W4:Y:S04]  /*2c3b0*/  LDL.LU.64 R158, [R1+0x1248] ;  /* 0x00124800019e7983 */ /* 0x000f280000300a00 */
[----:B-1----:R-:W4:Y:S04]  /*2c3c0*/  LDL.LU.64 R84, [R1+0xe30] ;  /* 0x000e300001547983 */ /* 0x002f280000300a00 */
[----:B------:R-:W4:Y:S01]  /*2c3d0*/  LDL.LU.64 R86, [R1+0xe38] ;  /* 0x000e380001567983 */ /* 0x000f220000300a00 */
[-C--:B------:R-:W-:Y:S08]  /*2c3e0*/  HMMA.1688.F32.TF32 R120, R232, R136.reuse, R116 ;  /* 0x00000088e878723c */ /* 0x080ff00000081074 */
[-C--:B------:R-:W-:Y:S01]  /*2c3f0*/  HMMA.1688.F32.TF32 R116, R204, R136.reuse, R92 ;  /* 0x00000088cc74723c */ /* 0x080fe2000008105c */
[----:B------:R-:W4:Y:S04]  /*2c400*/  LDL.LU.64 R92, [R1+0x11e0] ;  /* 0x0011e000015c7983 */ /* 0x000f280000300a00 */
[----:B------:R-:W4:Y:S03]  /*2c410*/  LDL.LU.64 R94, [R1+0x11e8] ;  /* 0x0011e800015e7983 */ /* 0x000f260000300a00 */
[----:B------:R-:W-:Y:S01]  /*2c420*/  HMMA.1688.F32.TF32 R160, R228, R136, R160 ;  /* 0x00000088e4a0723c */ /* 0x000fe200000810a0 */
[----:B------:R-:W4:Y:S04]  /*2c430*/  LDL.LU.64 R148, [R1+0xc40] ;  /* 0x000c400001947983 */ /* 0x000f280000300a00 */
[----:B------:R-:W4:Y:S10]  /*2c440*/  LDL.LU.64 R150, [R1+0xc48] ;  /* 0x000c480001967983 */ /* 0x000f340000300a00 */
[----:B------:R-:W-:Y:S04]  /*2c450*/  STL.64 [R1+0x2c70], R118 ;  /* 0x002c707601007387 */ /* 0x000fe80000100a00 */
[----:B------:R2:W-:Y:S05]  /*2c460*/  STL.64 [R1+0x2c68], R116 ;  /* 0x002c687401007387 */ /* 0x0005ea0000100a00 */
[----:B------:R-:W-:-:S02]  /*2c470*/  IMAD.MOV.U32 R56, RZ, RZ, R162 ;  /* 0x000000ffff387224 */ /* 0x000fc400078e00a2 */
[----:B------:R-:W-:Y:S01]  /*2c480*/  IMAD.MOV.U32 R57, RZ, RZ, R163 ;  /* 0x000000ffff397224 */ /* 0x000fe200078e00a3 */
[----:B------:R-:W-:Y:S04]  /*2c490*/  STL.64 [R1+0x4a0], R160 ;  /* 0x0004a0a001007387 */ /* 0x000fe80000100a00 */
[----:B------:R-:W-:Y:S04]  /*2c4a0*/  STL [R1+0x2b14], R56 ;  /* 0x002b143801007387 */ /* 0x000fe80000100800 */
[----:B------:R-:W-:Y:S04]  /*2c4b0*/  STL [R1+0x2b10], R57 ;  /* 0x002b103901007387 */ /* 0x000fe80000100800 */
[----:B------:R-:W-:Y:S04]  /*2c4c0*/  LDS R160, [R237+0x21000] ;  /* 0x02100000eda07984 */ /* 0x000fe80000000800 */
[----:B------:R-:W-:Y:S01]  /*2c4d0*/  LDS R162, [R237+0x21800] ;  /* 0x02180000eda27984 */ /* 0x000fe20000000800 */
[-C--:B---3--:R-:W-:Y:S11]  /*2c4e0*/  HMMA.1688.F32.TF32 R248, R208, R136.reuse, R152 ;  /* 0x00000088d0f8723c */ /* 0x088ff60000081098 */
[----:B------:R-:W-:Y:S11]  /*2c4f0*/  @!UPT UIADD3 URZ, URZ, URZ, URZ ;  /* 0x0000003f3f3ff290 */ /* 0x000ff6000fffe03f */
[----:B------:R-:W-:Y:S01]  /*2c500*/  @!UPT UIADD3 URZ, URZ, URZ, URZ ;  /* 0x0000003f3f3ff290 */ /* 0x000fe2000fffe03f */
[----:B------:R-:W-:Y:S04]  /*2c510*/  STL.64 [R1+0x2c80], R250 ;  /* 0x002c80fa01007387 */ /* 0x000fe80000100a00 */
[----:B------:R-:W-:Y:S01]  /*2c520*/  STL.64 [R1+0x2c78], R248 ;  /* 0x002c78f801007387 */ /* 0x000fe20000100a00 */
[-C--:B--2---:R-:W-:Y:S08]  /*2c530*/  HMMA.1688.F32.TF32 R116, R224, R136.reuse, R144 ;  /* 0x00000088e074723c */ /* 0x084ff00000081090 */
[-C--:B----4-:R-:W-:Y:S11]  /*2c540*/  HMMA.1688.F32.TF32 R152, R216, R136.reuse, R124 ;  /* 0x00000088d898723c */ /* 0x090ff6000008107c */
[----:B------:R-:W-:Y:S05]  /*2c550*/  @!UPT UIADD3 URZ, URZ, URZ, URZ ;  /* 0x0000003f3f3ff290 */ /* 0x000fea000fffe03f */
[----:B------:R-:W-:Y:S02]  /*2c560*/  IMAD.MOV.U32 R13, RZ, RZ, R118 ;  /* 0x000000ffff0d7224 */ /* 0x000fe400078e0076 */
[----:B------:R-:W-:Y:S01]  /*2c570*/  IMAD.MOV.U32 R12, RZ, RZ, R119 ;  /* 0x000000ffff0c7224 */ /* 0x000fe200078e0077 */
[----:B------:R-:W-:Y:S01]  /*2c580*/  HMMA.1688.F32.TF32 R88, R212, R136, R88 ;  /* 0x00000088d458723c */ /* 0x000fe20000081058 */
[----:B------:R-:W-:Y:S04]  /*2c590*/  STL.64 [R1+0x5e0], R116 ;  /* 0x0005e07401007387 */ /* 0x000fe80000100a00 */
[----:B------:R-:W-:Y:S04]  /*2c5a0*/  STL [R1+0x2afc], R13 ;  /* 0x002afc0d01007387 */ /* 0x000fe80000100800 */
[----:B------:R-:W-:Y:S04]  /*2c5b0*/  STL [R1+0x2af8], R12 ;  /* 0x002af80c01007387 */ /* 0x000fe80000100800 */
[----:B------:R-:W-:Y:S04]  /*2c5c0*/  STL.64 [R1+0x2c90], R154 ;  /* 0x002c909a01007387 */ /* 0x000fe80000100a00 */
[----:B------:R1:W-:Y:S04]  /*2c5d0*/  STL.64 [R1+0x2c88], R152 ;  /* 0x002c889801007387 */ /* 0x0003e80000100a00 */
[----:B------:R-:W2:Y:S04]  /*2c5e0*/  LDL.LU.64 R144, [R1+0x1140] ;  /* 0x0011400001907983 */ /* 0x000ea80000300a00 */
[----:B------:R-:W2:Y:S04]  /*2c5f0*/  LDL.LU.64 R146, [R1+0x1148] ;  /* 0x0011480001927983 */ /* 0x000ea80000300a00 */
[----:B------:R3:W-:Y:S04]  /*2c600*/  STL.64 [R1+0x930], R88 ;  /* 0x0009305801007387 */ /* 0x0007e80000100a00 */
[----:B------:R4:W-:Y:S04]  /*2c610*/  STL.64 [R1+0x938], R90 ;  /* 0x0009385a01007387 */ /* 0x0009e80000100a00 */
[----:B------:R-:W2:Y:S04]  /*2c620*/  LDL.LU.64 R124, [R1+0x920] ;  /* 0x00092000017c7983 */ /* 0x000ea80000300a00 */
[----:B------:R-:W2:Y:S01]  /*2c630*/  LDL.LU.64 R126, [R1+0x928] ;  /* 0x00092800017e7983 */ /* 0x000ea20000300a00 */
[-C--:B-1----:R-:W-:Y:S03]  /*2c640*/  HMMA.1688.F32.TF32 R152, R220, R140.reuse, R84 ;  /* 0x0000008cdc98723c */ /* 0x082fe60000081054 */
[----:B---3--:R-:W3:Y:S04]  /*2c650*/  LDL.LU.64 R88, [R1+0x1060] ;  /* 0x0010600001587983 */ /* 0x008ee80000300a00 */
[----:B----4-:R-:W3:Y:S04]  /*2c660*/  LDL.LU.64 R90, [R1+0x1068] ;  /* 0x00106800015a7983 */ /* 0x010ee80000300a00 */
[----:B------:R-:W4:Y:S04]  /*2c670*/  LDL.LU.64 R84, [R1+0x6b0] ;  /* 0x0006b00001547983 */ /* 0x000f280000300a00 */
[----:B------:R-:W4:Y:S01]  /*2c680*/  LDL.LU.64 R86, [R1+0x6b8] ;  /* 0x0006b80001567983 */ /* 0x000f220000300a00 */
[-C--:B------:R-:W-:Y:S07]  /*2c690*/  HMMA.1688.F32.TF32 R92, R204, R140.reuse, R92 ;  /* 0x0000008ccc5c723c */ /* 0x080fee000008105c */
[----:B------:R-:W-:Y:S01]  /*2c6a0*/  STL.64 [R1+0x370], R152 ;  /* 0x0003709801007387 */ /* 0x000fe20000100a00 */
[-C--:B------:R-:W-:Y:S03]  /*2c6b0*/  HMMA.1688.F32.TF32 R148, R228, R140.reuse, R148 ;  /* 0x0000008ce494723c */ /* 0x080fe60000081094 */
[----:B------:R-:W-:Y:S11]  /*2c6c0*/  STL.64 [R1+0x378], R154 ;  /* 0x0003789a01007387 */ /* 0x000ff60000100a00 */
[----:B------:R-:W-:Y:S01]  /*2c6d0*/  @!UPT UIADD3 URZ, URZ, URZ, URZ ;  /* 0x0000003f3f3ff290 */ /* 0x000fe2000fffe03f */
[----:B------:R-:W-:Y:S04]  /*2c6e0*/  STL.64 [R1+0x2ca0], R94 ;  /* 0x002ca05e01007387 */ /* 0x000fe80000100a00 */
[----:B------:R1:W-:Y:S01]  /*2c6f0*/  STL.64 [R1+0x2c98], R92 ;  /* 0x002c985c01007387 */ /* 0x0003e20000100a00 */
[-C--:B------:R-:W-:Y:S04]  /*2c700*/  HMMA.1688.F32.TF32 R116, R232, R140.reuse, R156 ;  /* 0x0000008ce874723c */ /* 0x080fe8000008109c */
[----:B------:R-:W-:Y:S02]  /*2c710*/  IMAD.MOV.U32 R57, RZ, RZ, R149 ;  /* 0x000000ffff397224 */ /* 0x000fe400078e0095 */
[----:B------:R-:W-:Y:S01]  /*2c720*/  IMAD.MOV.U32 R56, RZ, RZ, R148 ;  /* 0x000000ffff387224 */ /* 0x000fe200078e0094 */
[----:B------:R-:W-:Y:S04]  /*2c730*/  STL.64 [R1+0x498], R150 ;  /* 0x0004989601007387 */ /* 0x000fe80000100a00 */
[----:B------:R-:W4:Y:S04]  /*2c740*/  LDL R191, [R1+0x1580] ;  /* 0x0015800001bf7983 */ /* 0x000f280000100800 */
[----:B------:R-:W-:Y:S04]  /*2c750*/  STL [R1+0x2b24], R57 ;  /* 0x002b243901007387 */ /* 0x000fe80000100800 */
[----:B------:R-:W-:Y:S01]  /*2c760*/  STL [R1+0x2b20], R56 ;  /* 0x002b203801007387 */ /* 0x000fe20000100800 */
[-C--:B--2---:R-:W-:Y:S08]  /*2c770*/  HMMA.1688.F32.TF32 R244, R208, R140.reuse, R144 ;  /* 0x0000008cd0f4723c */ /* 0x084ff00000081090 */
[-C--:B-1----:R-:W-:Y:S08]  /*2c780*/  HMMA.1688.F32.TF32 R92, R224, R140.reuse, R124 ;  /* 0x0000008ce05c723c */ /* 0x082ff0000008107c */
[-C--:B---3--:R-:W-:Y:S08]  /*2c790*/  HMMA.1688.F32.TF32 R156, R216, R140.reuse, R88 ;  /* 0x0000008cd89c723c */ /* 0x088ff00000081058 */
[----:B----4-:R-:W-:Y:S01]  /*2c7a0*/  HMMA.1688.F32.TF32 R84, R212, R140, R84 ;  /* 0x0000008cd454723c */ /* 0x010fe20000081054 */
[----:B------:R-:W-:Y:S04]  /*2c7b0*/  STL.64 [R1+0x2cb0], R246 ;  /* 0x002cb0f601007387 */ /* 0x000fe80000100a00 */
[----:B------:R-:W-:Y:S03]  /*2c7c0*/  STL.64 [R1+0x2ca8], R244 ;  /* 0x002ca8f401007387 */ /* 0x000fe60000100a00 */
[----:B------:R-:W-:-:S02]  /*2c7d0*/  IMAD.MOV.U32 R12, RZ, RZ, R93 ;  /* 0x000000ffff0c7224 */ /* 0x000fc400078e005d */
[----:B------:R-:W-:Y:S01]  /*2c7e0*/  IMAD.MOV.U32 R13, RZ, RZ, R92 ;  /* 0x000000ffff0d7224 */ /* 0x000fe200078e005c */
[----:B------:R-:W-:Y:S04]  /*2c7f0*/  STL.64 [R1+0x5d8], R94 ;  /* 0x0005d85e01007387 */ /* 0x000fe80000100a00 */
[----:B------:R-:W-:Y:S04]  /*2c800*/  STL [R1+0x2b1c], R12 ;  /* 0x002b1c0c01007387 */ /* 0x000fe80000100800 */
[----:B------:R-:W-:Y:S04]  /*2c810*/  STL [R1+0x2b18], R13 ;  /* 0x002b180d01007387 */ /* 0x000fe80000100800 */
[----:B------:R-:W-:Y:S01]  /*2c820*/  STL.64 [R1+0x2cc0], R158 ;  /* 0x002cc09e01007387 */ /* 0x000fe20000100a00 */
[----:B------:R-:W-:-:S03]  /*2c830*/  IMAD.MOV.U32 R236, RZ, RZ, R85 ;  /* 0x000000ffffec7224 */ /* 0x000fc600078e0055 */
[----:B------:R-:W-:Y:S01]  /*2c840*/  STL.64 [R1+0x2cb8], R156 ;  /* 0x002cb89c01007387 */ /* 0x000fe20000100a00 */
[----:B------:R-:W-:Y:S01]  /*2c850*/  MOV R101, R86 ;  /* 0x0000005600657202 */ /* 0x000fe20000000f00 */
[----:B------:R-:W-:Y:S02]  /*2c860*/  IMAD.MOV.U32 R100, RZ, RZ, R87 ;  /* 0x000000ffff647224 */ /* 0x000fe400078e0057 */
[----:B------:R1:W-:Y:S04]  /*2c870*/  STL [R1+0x910], R84 ;  /* 0x0009105401007387 */ /* 0x0003e80000100800 */
[----:B------:R-:W2:Y:S04]  /*2c880*/  LDL R202, [R1+0x1584] ;  /* 0x0015840001ca7983 */ /* 0x000ea80000100800 */
[----:B------:R-:W3:Y:S04]  /*2c890*/  LDL R203, [R1+0x1588] ;  /* 0x0015880001cb7983 */ /* 0x000ee80000100800 */
[----:B-1----:R-:W4:Y:S04]  /*2c8a0*/  LDL.LU.64 R84, [R1+0x1250] ;  /* 0x0012500001547983 */ /* 0x002f280000300a00 */
[----:B------:R-:W4:Y:S04]  /*2c8b0*/  LDL.LU.64 R86, [R1+0x1258] ;  /* 0x0012580001567983 */ /* 0x000f280000300a00 */
[----:B------:R-:W4:Y:S04]  /*2c8c0*/  LDL.LU.64 R144, [R1+0xf40] ;  /* 0x000f400001907983 */ /* 0x000f280000300a00 */
[----:B------:R-:W4:Y:S04]  /*2c8d0*/  LDL.LU.64 R146, [R1+0xf48] ;  /* 0x000f480001927983 */ /* 0x000f280000300a00 */
[----:B------:R-:W4:Y:S04]  /*2c8e0*/  LDL.LU.64 R88, [R1+0x1200] ;  /* 0x0012000001587983 */ /* 0x000f280000300a00 */
[----:B------:R-:W4:Y:S04]  /*2c8f0*/  LDL.LU.64 R90, [R1+0x1208] ;  /* 0x00120800015a7983 */ /* 0x000f280000300a00 */
[----:B------:R-:W-:Y:S04]  /*2c900*/  STL [R1+0x2b00], R100 ;  /* 0x002b006401007387 */ /* 0x000fe80000100800 */
[----:B------:R-:W-:Y:S04]  /*2c910*/  STL [R1+0x2adc], R101 ;  /* 0x002adc6501007387 */ /* 0x000fe80000100800 */
[----:B------:R-:W-:Y:S04]  /*2c920*/  STL [R1+0x2ad8], R236 ;  /* 0x002ad8ec01007387 */ /* 0x000fe80000100800 */
[----:B------:R-:W-:Y:S04]  /*2c930*/  STL [R1+0x2b04], R237 ;  /* 0x002b04ed01007387 */ /* 0x000fe80000100800 */
[----:B------:R-:W4:Y:S04]  /*2c940*/  LDL.LU.64 R124, [R1+0xdc0] ;  /* 0x000dc000017c7983 */ /* 0x000f280000300a00 */
[----:B------:R-:W4:Y:S04]  /*2c950*/  LDL.LU.64 R126, [R1+0xdc8] ;  /* 0x000dc800017e7983 */ /* 0x000f280000300a00 */
[----:B------:R-:W4:Y:S04]  /*2c960*/  LDL.LU.64 R92, [R1+0x1170] ;  /* 0x00117000015c7983 */ /* 0x000f280000300a00 */
[----:B------:R-:W4:Y:S04]  /*2c970*/  LDL.LU.64 R94, [R1+0x1178] ;  /* 0x00117800015e7983 */ /* 0x000f280000300a00 */
[----:B------:R-:W4:Y:S04]  /*2c980*/  LDL.LU.64 R148, [R1+0xc70] ;  /* 0x000c700001947983 */ /* 0x000f280000300a00 */
[----:B------:R-:W4:Y:S04]  /*2c990*/  LDL.LU.64 R150, [R1+0xc78] ;  /* 0x000c780001967983 */ /* 0x000f280000300a00 */
[----:B------:R-:W-:Y:S04]  /*2c9a0*/  LDS R161, [R191+0x21000] ;  /* 0x02100000bfa17984 */ /* 0x000fe80000000800 */
[----:B------:R-:W1:Y:S04]  /*2c9b0*/  LDS R163, [R191+0x21800] ;  /* 0x02180000bfa37984 */ /* 0x000e680000000800 */
[----:B------:R-:W-:Y:S04]  /*2c9c0*/  LDS R165, [R191+0x21080] ;  /* 0x02108000bfa57984 */ /* 0x000fe80000000800 */
[----:B------:R-:W-:Y:S04]  /*2c9d0*/  LDS R167, [R191+0x21880] ;  /* 0x02188000bfa77984 */ /* 0x000fe80000000800 */
[----:B------:R-:W-:Y:S04]  /*2c9e0*/  LDS R169, [R191+0x21100] ;  /* 0x02110000bfa97984 */ /* 0x000fe80000000800 */
[----:B------:R-:W-:Y:S04]  /*2c9f0*/  LDS R171, [R191+0x21900] ;  /* 0x02190000bfab7984 */ /* 0x000fe80000000800 */
[----:B------:R-:W-:Y:S04]  /*2ca00*/  LDS R173, [R191+0x21180] ;  /* 0x02118000bfad7984 */ /* 0x000fe80000000800 */
[----:B------:R-:W-:Y:S04]  /*2ca10*/  LDS R175, [R191+0x21980] ;  /* 0x02198000bfaf7984 */ /* 0x000fe80000000800 */
[----:B--2---:R-:W-:Y:S04]  /*2ca20*/  LDS R176, [R202+0x21000] ;  /* 0x02100000cab07984 */ /* 0x004fe80000000800 */
[----:B------:R-:W-:Y:S04]  /*2ca30*/  LDS R178, [R202+0x21800] ;  /* 0x02180000cab27984 */ /* 0x000fe80000000800 */
[----:B---3--:R-:W-:Y:S04]  /*2ca40*/  LDS R177, [R203+0x21000] ;  /* 0x02100000cbb17984 */ /* 0x008fe80000000800 */
[----:B------:R-:W2:Y:S04]  /*2ca50*/  LDS R179, [R203+0x21800] ;  /* 0x02180000cbb37984 */ /* 0x000ea80000000800 */
[----:B------:R-:W-:Y:S01]  /*2ca60*/  LDS R180, [R202+0x21080] ;  /* 0x02108000cab47984 */ /* 0x000fe20000000800 */
[-C--:B----4-:R-:W-:Y:S03]  /*2ca70*/  HMMA.1688.F32.TF32 R144, R220, R184.reuse, R144 ;  /* 0x000000b8dc90723c */ /* 0x090fe60000081090 */
[----:B------:R-:W-:Y:S04]  /*2ca80*/  LDS R182, [R202+0x21880] ;  /* 0x02188000cab67984 */ /* 0x000fe80000000800 */
[----:B------:R-:W-:Y:S01]  /*2ca90*/  LDS R181, [R203+0x21080] ;  /* 0x02108000cbb57984 */ /* 0x000fe20000000800 */
[-C--:B------:R-:W-:Y:S03]  /*2caa0*/  HMMA.1688.F32.TF32 R88, R204, R184.reuse, R88 ;  /* 0x000000b8cc58723c */ /* 0x080fe60000081058 */
[----:B------:R-:W3:Y:S04]  /*2cab0*/  LDS R183, [R203+0x21880] ;  /* 0x02188000cbb77984 */ /* 0x000ee80000000800 */
[----:B------:R-:W-:Y:S04]  /*2cac0*/  LDS R188, [R202+0x21100] ;  /* 0x02110000cabc7984 */ /* 0x000fe80000000800 */
[----:B------:R-:W-:Y:S04]  /*2cad0*/  LDS R190, [R202+0x21900] ;  /* 0x02190000cabe7984 */ /* 0x000fe80000000800 */
[----:B------:R-:W-:Y:S04]  /*2cae0*/  LDS R189, [R203+0x21100] ;  /* 0x02110000cbbd7984 */ /* 0x000fe80000000800 */
[----:B------:R-:W-:Y:S04]  /*2caf0*/  LDS R192, [R202+0x21180] ;  /* 0x02118000cac07984 */ /* 0x000fe80000000800 */
[----:B------:R-:W-:Y:S01]  /*2cb00*/  LDS R194, [R202+0x21980] ;  /* 0x02198000cac27984 */ /* 0x000fe20000000800 */
[----:B------:R-:W-:Y:S03]  /*2cb10*/  HMMA.1688.F32.TF32 R124, R228, R184, R124 ;  /* 0x000000b8e47c723c */ /* 0x000fe6000008107c */
[----:B------:R-:W-:Y:S01]  /*2cb20*/  STL.64 [R1+0x2cd0], R90 ;  /* 0x002cd05a01007387 */ /* 0x000fe20000100a00 */
[----:B------:R-:W-:-:S02]  /*2cb30*/  IMAD.MOV.U32 R57, RZ, RZ, R144 ;  /* 0x000000ffff397224 */ /* 0x000fc400078e0090 */
[----:B------:R-:W-:Y:S01]  /*2cb40*/  IMAD.MOV.U32 R56, RZ, RZ, R145 ;  /* 0x000000ffff387224 */ /* 0x000fe200078e0091 */
[----:B------:R-:W-:Y:S01]  /*2cb50*/  STL.64 [R1+0x2cc8], R88 ;  /* 0x002cc85801007387 */ /* 0x000fe20000100a00 */
[----:B------:R-:W-:Y:S02]  /*2cb60*/  IMAD.MOV.U32 R81, RZ, RZ, R146 ;  /* 0x000000ffff517224 */ /* 0x000fe400078e0092 */
[----:B------:R-:W-:Y:S01]  /*2cb70*/  IMAD.MOV.U32 R80, RZ, RZ, R147 ;  /* 0x000000ffff507224 */ /* 0x000fe200078e0093 */
[-C--:B------:R-:W-:Y:S01]  /*2cb80*/  HMMA.1688.F32.TF32 R196, R208, R184.reuse, R92 ;  /* 0x000000b8d0c4723c */ /* 0x080fe2000008105c */
[----:B------:R-:W4:Y:S04]  /*2cb90*/  LDS R191, [R203+0x21900] ;  /* 0x02190000cbbf7984 */ /* 0x000f280000000800 */
[----:B------:R-:W-:Y:S04]  /*2cba0*/  LDS R193, [R203+0x21180] ;  /* 0x02118000cbc17984 */ /* 0x000fe80000000800 */
[----:B------:R-:W1:Y:S04]  /*2cbb0*/  LDS R195, [R203+0x21980] ;  /* 0x02198000cbc37984 */ /* 0x000e680000000800 */
[----:B------:R1:W-:Y:S04]  /*2cbc0*/  STL.64 [R1+0x480], R124 ;  /* 0x0004807c01007387 */ /* 0x0003e80000100a00 */
[----:B------:R-:W2:Y:S04]  /*2cbd0*/  LDL.LU.64 R144, [R1+0x10b0] ;  /* 0x0010b00001907983 */ /* 0x000ea80000300a00 */
[----:B------:R-:W2:Y:S04]  /*2cbe0*/  LDL.LU.64 R146, [R1+0x10b8] ;  /* 0x0010b80001927983 */ /* 0x000ea80000300a00 */
[----:B------:R-:W3:Y:S04]  /*2cbf0*/  LDL.LU R92, [R1+0xb70] ;  /* 0x000b7000015c7983 */ /* 0x000ee80000300800 */
[----:B------:R-:W3:Y:S04]  /*2cc00*/  LDL.LU R93, [R1+0xb74] ;  /* 0x000b7400015d7983 */ /* 0x000ee80000300800 */
[----:B------:R-:W3:Y:S04]  /*2cc10*/  LDL.LU R94, [R1+0xb78] ;  /* 0x000b7800015e7983 */ /* 0x000ee80000300800 */
[----:B------:R-:W3:Y:S04]  /*2cc20*/  LDL.LU R95, [R1+0xb7c] ;  /* 0x000b7c00015f7983 */ /* 0x000ee80000300800 */
[----:B------:R-:W3:Y:S04]  /*2cc30*/  LDL.LU R152, [R1+0xb60] ;  /* 0x000b600001987983 */ /* 0x000ee80000300800 */
[----:B------:R-:W3:Y:S04]  /*2cc40*/  LDL.LU R153, [R1+0xb64] ;  /* 0x000b640001997983 */ /* 0x000ee80000300800 */
[----:B------:R-:W3:Y:S04]  /*2cc50*/  LDL.LU R154, [R1+0xb68] ;  /* 0x000b6800019a7983 */ /* 0x000ee80000300800 */
[----:B------:R-:W3:Y:S01]  /*2cc60*/  LDL.LU R155, [R1+0xb6c] ;  /* 0x000b6c00019b7983 */ /* 0x000ee20000300800 */
[----:B------:R-:W-:Y:S03]  /*2cc70*/  HMMA.1688.F32.TF32 R148, R224, R184, R148 ;  /* 0x000000b8e094723c */ /* 0x000fe60000081094 */
[----:B------:R-:W3:Y:S04]  /*2cc80*/  LDL.LU R248, [R1+0xb40] ;  /* 0x000b400001f87983 */ /* 0x000ee80000300800 */
[----:B------:R-:W3:Y:S01]  /*2cc90*/  LDL.LU R249, [R1+0xb44] ;  /* 0x000b440001f97983 */ /* 0x000ee20000300800 */
[----:B------:R-:W-:-:S03]  /*2cca0*/  IMAD.MOV.U32 R12, RZ, RZ, R126 ;  /* 0x000000ffff0c7224 */ /* 0x000fc600078e007e */
[----:B------:R-:W3:Y:S01]  /*2ccb0*/  LDL.LU R250, [R1+0xb48] ;  /* 0x000b480001fa7983 */ /* 0x000ee20000300800 */
[----:B------:R-:W-:-:S03]  /*2ccc0*/  IMAD.MOV.U32 R13, RZ, RZ, R127 ;  /* 0x000000ffff0d7224 */ /* 0x000fc600078e007f */
[----:B------:R-:W3:Y:S04]  /*2ccd0*/  LDL.LU R251, [R1+0xb4c] ;  /* 0x000b4c0001fb7983 */ /* 0x000ee80000300800 */
[----:B-1----:R-:W3:Y:S04]  /*2cce0*/  LDL.LU R124, [R1+0xb30] ;  /* 0x000b3000017c7983 */ /* 0x002ee80000300800 */
[----:B------:R-:W3:Y:S04]  /*2ccf0*/  LDL.LU R125, [R1+0xb34] ;  /* 0x000b3400017d7983 */ /* 0x000ee80000300800 */
[----:B------:R-:W3:Y:S04]  /*2cd00*/  LDL.LU R126, [R1+0xb38] ;  /* 0x000b3800017e7983 */ /* 0x000ee80000300800 */
[----:B------:R-:W3:Y:S04]  /*2cd10*/  LDL.LU R127, [R1+0xb3c] ;  /* 0x000b3c00017f7983 */ /* 0x000ee80000300800 */
[----:B------:R-:W3:Y:S04]  /*2cd20*/  LDL.LU.64 R88, [R1+0x840] ;  /* 0x0008400001587983 */ /* 0x000ee80000300a00 */
[----:B------:R-:W3:Y:S04]  /*2cd30*/  LDL.LU.64 R90, [R1+0x848] ;  /* 0x00084800015a7983 */ /* 0x000ee80000300a00 */
[----:B------:R-:W-:Y:S01]  /*2cd40*/  STL.64 [R1+0x2ce0], R198 ;  /* 0x002ce0c601007387 */ /* 0x000fe20000100a00 */
[----:B------:R-:W-:-:S03]  /*2cd50*/  IMAD.MOV.U32 R237, RZ, RZ, R150 ;  /* 0x000000ffffed7224 */ /* 0x000fc600078e0096 */
[----:B------:R-:W-:Y:S01]  /*2cd60*/  STL.64 [R1+0x2cd8], R196 ;  /* 0x002cd8c401007387 */ /* 0x000fe20000100a00 */
[----:B------:R-:W-:-:S03]  /*2cd70*/  IMAD.MOV.U32 R100, RZ, RZ, R151 ;  /* 0x000000ffff647224 */ /* 0x000fc600078e0097 */
[----:B------:R1:W-:Y:S04]  /*2cd80*/  STL.64 [R1+0x5c0], R148 ;  /* 0x0005c09401007387 */ /* 0x0003e80000100a00 */
[----:B-1----:R-:W4:Y:S04]  /*2cd90*/  LDL.LU R148, [R1+0xb10] ;  /* 0x000b100001947983 */ /* 0x002f280000300800 */
[----:B------:R-:W4:Y:S04]  /*2cda0*/  LDL.LU R149, [R1+0xb14] ;  /* 0x000b140001957983 */ /* 0x000f280000300800 */
[----:B------:R-:W4:Y:S04]  /*2cdb0*/  LDL.LU R150, [R1+0xb18] ;  /* 0x000b180001967983 */ /* 0x000f280000300800 */
[----:B------:R-:W4:Y:S01]  /*2cdc0*/  LDL.LU R151, [R1+0xb1c] ;  /* 0x000b1c0001977983 */ /* 0x000f220000300800 */
[----:B--2---:R-:W-:Y:S07]  /*2cdd0*/  HMMA.1688.F32.TF32 R200, R216, R184, R144 ;  /* 0x000000b8d8c8723c */ /* 0x004fee0000081090 */
[----:B------:R-:W-:-:S02]  /*2cde0*/  IMAD.MOV.U32 R144, RZ, RZ, R242 ;  /* 0x000000ffff907224 */ /* 0x000fc400078e00f2 */
[----:B------:R-:W2:Y:S01]  /*2cdf0*/  LDL.LU R242, [R1+0x2e6c] ;  /* 0x002e6c0001f27983 */ /* 0x000ea20000300800 */
[----:B------:R-:W-:-:S03]  /*2ce00*/  IMAD.MOV.U32 R145, RZ, RZ, R243 ;  /* 0x000000ffff917224 */ /* 0x000fc600078e00f3 */
[----:B------:R-:W2:Y:S01]  /*2ce10*/  LDL.LU R243, [R1+0x2e68] ;  /* 0x002e680001f37983 */ /* 0x000ea20000300800 */
[-C--:B------:R-:W-:Y:S03]  /*2ce20*/  HMMA.1688.F32.TF32 R84, R232, R184.reuse, R84 ;  /* 0x000000b8e854723c */ /* 0x080fe60000081054 */
[----:B------:R-:W4:Y:S04]  /*2ce30*/  LDL.LU R146, [R1+0xaf8] ;  /* 0x000af80001927983 */ /* 0x000f280000300800 */
[----:B------:R-:W4:Y:S04]  /*2ce40*/  LDL.LU R147, [R1+0xafc] ;  /* 0x000afc0001937983 */ /* 0x000f280000300800 */
[----:B------:R-:W-:Y:S01]  /*2ce50*/  STL.64 [R1+0x2cf0], R202 ;  /* 0x002cf0ca01007387 */ /* 0x000fe20000100a00 */
[----:B---3--:R-:W-:Y:S03]  /*2ce60*/  HMMA.1688.F32.TF32 R88, R212, R184, R88 ;  /* 0x000000b8d458723c */ /* 0x008fe60000081058 */
[----:B------:R-:W-:Y:S11]  /*2ce70*/  STL.64 [R1+0x2ce8], R200 ;  /* 0x002ce8c801007387 */ /* 0x000ff60000100a00 */
[----:B------:R-:W-:Y:S10]  /*2ce80*/  @!UPT UIADD3 URZ, URZ, URZ, URZ ;  /* 0x0000003f3f3ff290 */ /* 0x000ff4000fffe03f */
[----:B------:R-:W-:Y:S02]  /*2ce90*/  IMAD.MOV.U32 R101, RZ, RZ, R88 ;  /* 0x000000ffff657224 */ /* 0x000fe400078e0058 */
[----:B------:R-:W-:Y:S02]  /*2cea0*/  IMAD.MOV.U32 R236, RZ, RZ, R89 ;  /* 0x000000ffffec7224 */ /* 0x000fe400078e0059 */
[----:B------:R-:W-:Y:S02]  /*2ceb0*/  IMAD.MOV.U32 R185, RZ, RZ, R90 ;  /* 0x000000ffffb97224 */ /* 0x000fe400078e005a */
[----:B------:R-:W-:Y:S01]  /*2cec0*/  IMAD.MOV.U32 R184, RZ, RZ, R91 ;  /* 0x000000ffffb87224 */ /* 0x000fe200078e005b */
[-C--:B--2---:R-:W-:Y:S01]  /*2ced0*/  HMMA.1688.F32.TF32 R156, R160, R242.reuse, R92 ;  /* 0x000000f2a09c723c */ /* 0x084fe2000008105c */
[----:B------:R-:W2:Y:S07]  /*2cee0*/  LDL.LU R92, [R1+0xad0] ;  /* 0x000ad000015c7983 */ /* 0x000eae0000300800 */
[-C--:B------:R-:W-:Y:S11]  /*2cef0*/  HMMA.1688.F32.TF32 R88, R176, R242.reuse, R152 ;  /* 0x000000f2b058723c */ /* 0x080ff60000081098 */
[----:B------:R-:W-:Y:S04]  /*2cf00*/  @!UPT UIADD3 URZ, URZ, URZ, URZ ;  /* 0x0000003f3f3ff290 */ /* 0x000fe8000fffe03f */
[----:B------:R-:W-:Y:S04]  /*2cf10*/  STL.64 [R1+0xca0], R156 ;  /* 0x000ca09c01007387 */ /* 0x000fe80000100a00 */
[----:B------:R-:W-:Y:S04]  /*2cf20*/  STL.64 [R1+0xca8], R158 ;  /* 0x000ca89e01007387 */ /* 0x000fe80000100a00 */
[----:B------:R-:W-:Y:S04]  /*2cf30*/  STL.64 [R1+0xcb0], R88 ;  /* 0x000cb05801007387 */ /* 0x000fe80000100a00 */
[----:B------:R1:W-:Y:S04]  /*2cf40*/  STL.64 [R1+0xcb8], R90 ;  /* 0x000cb85a01007387 */ /* 0x0003e80000100a00 */
[----:B------:R-:W2:Y:S04]  /*2cf50*/  LDL.LU R93, [R1+0xad4] ;  /* 0x000ad400015d7983 */ /* 0x000ea80000300800 */
[----:B------:R-:W2:Y:S04]  /*2cf60*/  LDL.LU R94, [R1+0xad8] ;  /* 0x000ad800015e7983 */ /* 0x000ea80000300800 */
[----:B------:R-:W2:Y:S01]  /*2cf70*/  LDL.LU R95, [R1+0xadc] ;  /* 0x000adc00015f7983 */ /* 0x000ea20000300800 */
[----:B-1----:R-:W-:Y:S03]  /*2cf80*/  HMMA.1688.F32.TF32 R88, R164, R242, R248 ;  /* 0x000000f2a458723c */ /* 0x002fe600000810f8 */
[----:B------:R-:W-:Y:S04]  /*2cf90*/  STL.64 [R1+0x2d00], R178 ;  /* 0x002d00b201007387 */ /* 0x000fe80000100a00 */
[----:B------:R-:W-:Y:S04]  /*2cfa0*/  STL.64 [R1+0x2cf8], R176 ;  /* 0x002cf8b001007387 */ /* 0x000fe80000100a00 */
[----:B------:R-:W3:Y:S11]  /*2cfb0*/  LDL.LU R248, [R1+0xa50] ;  /* 0x000a500001f87983 */ /* 0x000ef60000300800 */
[----:B------:R-:W-:Y:S01]  /*2cfc0*/  @!UPT UIADD3 URZ, URZ, URZ, URZ ;  /* 0x0000003f3f3ff290 */ /* 0x000fe2000fffe03f */
[----:B------:R-:W-:Y:S04]  /*2cfd0*/  STL.64 [R1+0xc80], R88 ;  /* 0x000c805801007387 */ /* 0x000fe80000100a00 */
[----:B------:R1:W-:Y:S01]  /*2cfe0*/  STL.64 [R1+0xc88], R90 ;  /* 0x000c885a01007387 */ /* 0x0003e20000100a00 */
[----:B------:R-:W-:-:S03]  /*2cff0*/  IMAD.MOV.U32 R251, RZ, RZ, R238 ;  /* 0x000000fffffb7224 */ /* 0x000fc600078e00ee */
[----:B------:R-:W3:Y:S04]  /*2d000*/  LDL.LU R249, [R1+0xa54] ;  /* 0x000a540001f97983 */ /* 0x000ee80000300800 */
[----:B------:R-:W3:Y:S01]  /*2d010*/  LDL.LU R250, [R1+0xa58] ;  /* 0x000a580001fa7983 */ /* 0x000ee20000300800 */
[----:B-1----:R-:W-:Y:S03]  /*2d020*/  HMMA.1688.F32.TF32 R88, R180, R242, R124 ;  /* 0x000000f2b458723c */ /* 0x002fe6000008107c */
[----:B------:R-:W3:Y:S04]  /*2d030*/  LDL.LU R238, [R1+0x2e64] ;  /* 0x002e640001ee7983 */ /* 0x000ee80000300800 */
[----:B------:R-:W-:-:S02]  /*2d040*/  IMAD.MOV.U32 R124, RZ, RZ, R239 ;  /* 0x000000ffff7c7224 */ /* 0x000fc400078e00ef */
[----:B------:R-:W3:Y:S11]  /*2d050*/  LDL.LU R239, [R1+0x2e60] ;  /* 0x002e600001ef7983 */ /* 0x000ef60000300800 */
[----:B------:R-:W-:Y:S03]  /*2d060*/  @!UPT UIADD3 URZ, URZ, URZ, URZ ;  /* 0x0000003f3f3ff290 */ /* 0x000fe6000fffe03f */
[----:B------:R-:W-:Y:S04]  /*2d070*/  STL.64 [R1+0xc70], R88 ;  /* 0x000c705801007387 */ /* 0x000fe80000100a00 */
[----:B------:R4:W-:Y:S02]  /*2d080*/  STL.64 [R1+0xc78], R90 ;  /* 0x000c785a01007387 */ /* 0x0009e40000100a00 */
[-C--:B----4-:R-:W-:Y:S02]  /*2d090*/  HMMA.1688.F32.TF32 R88, R168, R242.reuse, R148 ;  /* 0x000000f2a858723c */ /* 0x090fe40000081094 */
[----:B------:R-:W-:Y:S04]  /*2d0a0*/  STL.64 [R1+0x2d10], R182 ;  /* 0x002d10b601007387 */ /* 0x000fe80000100a00 */
[----:B------:R-:W-:Y:S04]  /*2d0b0*/  STL.64 [R1+0x2d08], R180 ;  /* 0x002d08b401007387 */ /* 0x000fe80000100a00 */
[----:B------:R-:W-:Y:S04]  /*2d0c0*/  STL.64 [R1+0x2d20], R170 ;  /* 0x002d20aa01007387 */ /* 0x000fe80000100a00 */
[----:B------:R-:W-:Y:S09]  /*2d0d0*/  STL.64 [R1+0x2d18], R168 ;  /* 0x002d18a801007387 */ /* 0x000ff20000100a00 */
[----:B------:R-:W-:Y:S04]  /*2d0e0*/  STL.64 [R1+0xc60], R88 ;  /* 0x000c605801007387 */ /* 0x000fe80000100a00 */
[----:B------:R1:W-:Y:S04]  /*2d0f0*/  STL.64 [R1+0xc68], R90 ;  /* 0x000c685a01007387 */ /* 0x0003e80000100a00 */
[----:B------:R-:W4:Y:S04]  /*2d100*/  LDL.LU.64 R176, [R1+0x1260] ;  /* 0x0012600001b07983 */ /* 0x000f280000300a00 */
[----:B------:R-:W4:Y:S01]  /*2d110*/  LDL.LU.64 R178, [R1+0x1268] ;  /* 0x0012680001b27983 */ /* 0x000f220000300a00 */
[-C--:B-1----:R-:W-:Y:S11]  /*2d120*/  HMMA.1688.F32.TF32 R88, R188, R242.reuse, R144 ;  /* 0x000000f2bc58723c */ /* 0x082ff60000081090 */
[----:B------:R-:W-:Y:S11]  /*2d130*/  @!UPT UIADD3 URZ, URZ, URZ, URZ ;  /* 0x0000003f3f3ff290 */ /* 0x000ff6000fffe03f */
[----:B------:R-:W-:Y:S01]  /*2d140*/  @!UPT UIADD3 URZ, URZ, URZ, URZ ;  /* 0x0000003f3f3ff290 */ /* 0x000fe2000fffe03f */
[----:B------:R-:W-:Y:S04]  /*2d150*/  STL.64 [R1+0xc40], R88 ;  /* 0x000c405801007387 */ /* 0x000fe80000100a00 */
[----:B------:R2:W-:Y:S04]  /*2d160*/  STL.64 [R1+0xc48], R90 ;  /* 0x000c485a01007387 */ /* 0x0005e80000100a00 */
[----:B------:R-:W4:Y:S04]  /*2d170*/  LDL.LU.64 R168, [R1+0x1020] ;  /* 0x0010200001a87983 */ /* 0x000f280000300a00 */
        /* <DEDUP_REMOVED lines=9> */
[----:B------:R-:W-:Y:S04]  /*2d210*/  STL.64 [R1+0x2d30], R190 ;  /* 0x002d30be01007387 */ /* 0x000fe80000100a00 */
[----:B------:R-:W-:Y:S01]  /*2d220*/  STL.64 [R1+0x2d28], R188 ;  /* 0x002d28bc01007387 */ /* 0x000fe20000100a00 */
[-C--:B--2---:R-:W-:Y:S03]  /*2d230*/  HMMA.1688.F32.TF32 R88, R172, R242.reuse, R92 ;  /* 0x000000f2ac58723c */ /* 0x084fe6000008105c */
[----:B------:R-:W2:Y:S04]  /*2d240*/  LDL.LU.64 R92, [R1+0x1130] ;  /* 0x00113000015c7983 */ /* 0x000ea80000300a00 */
[----:B------:R-:W2:Y:S11]  /*2d250*/  LDL.LU.64 R94, [R1+0x1138] ;  /* 0x00113800015e7983 */ /* 0x000eb60000300a00 */
[----:B------:R-:W-:Y:S05]  /*2d260*/  @!UPT UIADD3 URZ, URZ, URZ, URZ ;  /* 0x0000003f3f3ff290 */ /* 0x000fea000fffe03f */
[----:B------:R1:W-:Y:S04]  /*2d270*/  STL.64 [R1+0xc20], R88 ;  /* 0x000c205801007387 */ /* 0x0003e80000100a00 */
[----:B------:R3:W-:Y:S04]  /*2d280*/  STL.64 [R1+0xc28], R90 ;  /* 0x000c285a01007387 */ /* 0x0007e80000100a00 */
[----:B-1----:R-:W2:Y:S04]  /*2d290*/  LDL.LU.64 R88, [R1+0x880] ;  /* 0x0008800001587983 */ /* 0x002ea80000300a00 */
[----:B---3--:R-:W2:Y:S01]  /*2d2a0*/  LDL.LU.64 R90, [R1+0x888] ;  /* 0x00088800015a7983 */ /* 0x008ea20000300a00 */
[----:B------:R-:W-:Y:S01]  /*2d2b0*/  IMAD.MOV.U32 R125, RZ, RZ, R241 ;  /* 0x000000ffff7d7224 */ /* 0x000fe200078e00f1 */
[----:B------:R-:W-:Y:S01]  /*2d2c0*/  HMMA.1688.F32.TF32 R180, R192, R242, R248 ;  /* 0x000000f2c0b4723c */ /* 0x000fe200000810f8 */
[----:B------:R-:W-:-:S02]  /*2d2d0*/  IMAD.MOV.U32 R126, RZ, RZ, R240 ;  /* 0x000000ffff7e7224 */ /* 0x000fc400078e00f0 */
[----:B------:R-:W4:Y:S01]  /*2d2e0*/  LDSM.16.M88.4 R240, [R3+0xf800] ;  /* 0x00f8000003f0783b */ /* 0x000f220000000200 */
[----:B------:R-:W-:Y:S11]  /*2d2f0*/  IMAD.MOV.U32 R127, RZ, RZ, R2 ;  /* 0x000000ffff7f7224 */ /* 0x000ff600078e0002 */
[----:B------:R-:W-:Y:S09]  /*2d300*/  @!UPT UIADD3 URZ, URZ, URZ, URZ ;  /* 0x0000003f3f3ff290 */ /* 0x000ff2000fffe03f */
[----:B------:R-:W-:Y:S02]  /*2d310*/  IMAD.MOV.U32 R8, RZ, RZ, R183 ;  /* 0x000000ffff087224 */ /* 0x000fe400078e00b7 */
[----:B------:R-:W-:Y:S01]  /*2d320*/  IMAD.MOV.U32 R9, RZ, RZ, R182 ;  /* 0x000000ffff097224 */ /* 0x000fe200078e00b6 */
[----:B------:R-:W-:Y:S04]  /*2d330*/  STL.64 [R1+0xc00], R180 ;  /* 0x000c00b401007387 */ /* 0x000fe80000100a00 */
[----:B------:R1:W-:Y:S04]  /*2d340*/  STL [R1+0x2a94], R8 ;  /* 0x002a940801007387 */ /* 0x0003e80000100800 */
[----:B------:R3:W-:Y:S01]  /*2d350*/  STL [R1+0x2a90], R9 ;  /* 0x002a900901007387 */ /* 0x0007e20000100800 */
[----:B------:R-:W-:-:S02]  /*2d360*/  IMAD.MOV.U32 R244, RZ, RZ, R31 ;  /* 0x000000fffff47224 */ /* 0x000fc400078e001f */
[----:B------:R-:W-:Y:S01]  /*2d370*/  IMAD.MOV.U32 R245, RZ, RZ, R30 ;  /* 0x000000fffff57224 */ /* 0x000fe200078e001e */
[-C--:B----4-:R-:W-:Y:S08]  /*2d380*/  HMMA.1688.F32.TF32 R144, R224, R240.reuse, R144 ;  /* 0x000000f0e090723c */ /* 0x090ff00000081090 */
[----:B------:R-:W-:Y:S07]  /*2d390*/  HMMA.1688.F32.TF32 R208, R208, R240, R148 ;  /* 0x000000f0d0d0723c */ /* 0x000fee0000081094 */
[----:B------:R-:W-:-:S02]  /*2d3a0*/  IMAD.MOV.U32 R148, RZ, RZ, R35 ;  /* 0x000000ffff947224 */ /* 0x000fc400078e0023 */
[----:B------:R-:W-:-:S07]  /*2d3b0*/  IMAD.MOV.U32 R149, RZ, RZ, R34 ;  /* 0x000000ffff957224 */ /* 0x000fce00078e0022 */
[----:B------:R-:W-:Y:S02]  /*2d3c0*/  IMAD.MOV.U32 R16, RZ, RZ, R144 ;  /* 0x000000ffff107224 */ /* 0x000fe400078e0090 */
[----:B------:R-:W-:Y:S02]  /*2d3d0*/  IMAD.MOV.U32 R17, RZ, RZ, R145 ;  /* 0x000000ffff117224 */ /* 0x000fe400078e0091 */
[----:B------:R-:W-:Y:S01]  /*2d3e0*/  IMAD.MOV.U32 R144, RZ, RZ, R42 ;  /* 0x000000ffff907224 */ /* 0x000fe200078e002a */
[----:B------:R-:W-:Y:S01]  /*2d3f0*/  MOV R140, R147 ;  /* 0x00000093008c7202 */ /* 0x000fe20000000f00 */
[----:B------:R-:W-:Y:S02]  /*2d400*/  IMAD.MOV.U32 R141, RZ, RZ, R146 ;  /* 0x000000ffff8d7224 */ /* 0x000fe400078e0092 */
[----:B------:R-:W-:Y:S02]  /*2d410*/  IMAD.MOV.U32 R145, RZ, RZ, R43 ;  /* 0x000000ffff917224 */ /* 0x000fe400078e002b */
[----:B------:R-:W-:-:S02]  /*2d420*/  IMAD.MOV.U32 R146, RZ, RZ, R38 ;  /* 0x000000ffff927224 */ /* 0x000fc400078e0026 */
[----:B------:R-:W-:Y:S01]  /*2d430*/  IMAD.MOV.U32 R147, RZ, RZ, R39 ;  /* 0x000000ffff937224 */ /* 0x000fe200078e0027 */
[----:B--2---:R-:W-:Y:S11]  /*2d440*/  HMMA.1688.F32.TF32 R88, R212, R240, R88 ;  /* 0x000000f0d458723c */ /* 0x004ff60000081058 */
[----:B------:R-:W-:Y:S11]  /*2d450*/  @!UPT UIADD3 URZ, URZ, URZ, URZ ;  /* 0x0000003f3f3ff290 */ /* 0x000ff6000fffe03f */
[----:B------:R-:W-:Y:S02]  /*2d460*/  @!UPT UIADD3 URZ, URZ, URZ, URZ ;  /* 0x0000003f3f3ff290 */ /* 0x000fe4000fffe03f */
[----:B------:R-:W-:Y:S02]  /*2d470*/  IMAD.MOV.U32 R97, RZ, RZ, R88 ;  /* 0x000000ffff617224 */ /* 0x000fe400078e0058 */
[----:B------:R-:W-:Y:S02]  /*2d480*/  IMAD.MOV.U32 R96, RZ, RZ, R89 ;  /* 0x000000ffff607224 */ /* 0x000fe400078e0059 */
[----:B------:R-:W-:Y:S02]  /*2d490*/  IMAD.MOV.U32 R3, RZ, RZ, R90 ;  /* 0x000000ffff037224 */ /* 0x000fe400078e005a */
[----:B------:R-:W-:Y:S02]  /*2d4a0*/  IMAD.MOV.U32 R2, RZ, RZ, R91 ;  /* 0x000000ffff027224 */ /* 0x000fe400078e005b */
[----:B------:R-:W-:Y:S11]  /*2d4b0*/  HMMA.1688.F32.TF32 R88, R160, R238, R124 ;  /* 0x000000eea058723c */ /* 0x000ff6000008107c */
[----:B------:R-:W-:Y:S11]  /*2d4c0*/  @!UPT UIADD3 URZ, URZ, URZ, URZ ;  /* 0x0000003f3f3ff290 */ /* 0x000ff6000fffe03f */
[----:B------:R-:W-:Y:S01]  /*2d4d0*/  @!UPT UIADD3 URZ, URZ, URZ, URZ ;  /* 0x0000003f3f3ff290 */ /* 0x000fe2000fffe03f */
[----:B------:R2:W-:Y:S04]  /*2d4e0*/  STL [R1+0x920], R88 ;  /* 0x0009205801007387 */ /* 0x0005e80000100800 */
[----:B------:R-:W4:Y:S04]  /*2d4f0*/  LDL.LU R42, [R1+0x2e5c] ;  /* 0x002e5c00012a7983 */ /* 0x000f280000300800 */
[----:B------:R-:W4:Y:S04]  /*2d500*/  LDL.LU R43, [R1+0x2e58] ;  /* 0x002e5800012b7983 */ /* 0x000f280000300800 */
[----:B------:R-:W2:Y:S04]  /*2d510*/  LDL.LU R38, [R1+0x2e54] ;  /* 0x002e540001267983 */ /* 0x000ea80000300800 */
[----:B------:R-:W2:Y:S04]  /*2d520*/  LDL.LU R39, [R1+0x2e50] ;  /* 0x002e500001277983 */ /* 0x000ea80000300800 */
[----:B------:R-:W2:Y:S04]  /*2d530*/  LDL.LU R35, [R1+0x2e4c] ;  /* 0x002e4c0001237983 */ /* 0x000ea80000300800 */
[----:B------:R-:W3:Y:S04]  /*2d540*/  LDL.LU R34, [R1+0x2e48] ;  /* 0x002e480001227983 */ /* 0x000ee80000300800 */
[----:B------:R-:W4:Y:S04]  /*2d550*/  LDL.LU R31, [R1+0x2e44] ;  /* 0x002e4400011f7983 */ /* 0x000f280000300800 */
[----:B------:R-:W4:Y:S01]  /*2d560*/  LDL.LU R30, [R1+0x2e40] ;  /* 0x002e4000011e7983 */ /* 0x000f220000300800 */
[----:B------:R-:W-:Y:S01]  /*2d570*/  IMAD.MOV.U32 R246, RZ, RZ, R27 ;  /* 0x000000fffff67224 */ /* 0x000fe200078e001b */
[----:B------:R-:W-:Y:S01]  /*2d580*/  HMMA.1688.F32.TF32 R204, R204, R240, R156 ;  /* 0x000000f0cccc723c */ /* 0x000fe2000008109c */
[----:B------:R-:W-:Y:S01]  /*2d590*/  IMAD.MOV.U32 R247, RZ, RZ, R26 ;  /* 0x000000fffff77224 */ /* 0x000fe200078e001a */
[----:B------:R-:W4:Y:S04]  /*2d5a0*/  LDL.LU R27, [R1+0x2e3c] ;  /* 0x002e3c00011b7983 */ /* 0x000f280000300800 */
[----:B------:R-:W4:Y:S01]  /*2d5b0*/  LDL.LU R26, [R1+0x2e38] ;  /* 0x002e3800011a7983 */ /* 0x000f220000300800 */
[----:B--2---:R-:W-:-:S02]  /*2d5c0*/  IMAD.MOV.U32 R157, RZ, RZ, R35 ;  /* 0x000000ffff9d7224 */ /* 0x004fc400078e0023 */
[----:B---3--:R-:W-:Y:S02]  /*2d5d0*/  IMAD.MOV.U32 R156, RZ, RZ, R34 ;  /* 0x000000ffff9c7224 */ /* 0x008fe400078e0022 */
[----:B------:R-:W2:Y:S04]  /*2d5e0*/  LDL.LU R34, [R1+0x2e34] ;  /* 0x002e340001227983 */ /* 0x000ea80000300800 */
[----:B------:R-:W3:Y:S01]  /*2d5f0*/  LDL.LU R35, [R1+0x2e30] ;  /* 0x002e300001237983 */ /* 0x000ee20000300800 */
[----:B----4-:R-:W-:Y:S02]  /*2d600*/  IMAD.MOV.U32 R158, RZ, RZ, R31 ;  /* 0x000000ffff9e7224 */ /* 0x010fe400078e001f */
[----:B------:R-:W-:Y:S01]  /*2d610*/  IMAD.MOV.U32 R159, RZ, RZ, R30 ;  /* 0x000000ffff9f7224 */ /* 0x000fe200078e001e */
[----:B------:R-:W4:Y:S04]  /*2d620*/  LDL.LU R31, [R1+0x2e2c] ;  /* 0x002e2c00011f7983 */ /* 0x000f280000300800 */
[----:B------:R-:W4:Y:S01]  /*2d630*/  LDL.LU R30, [R1+0x2e28] ;  /* 0x002e2800011e7983 */ /* 0x000f220000300800 */
[-C--:B------:R-:W-:Y:S03]  /*2d640*/  HMMA.1688.F32.TF32 R220, R220, R240.reuse, R168 ;  /* 0x000000f0dcdc723c */ /* 0x080fe600000810a8 */
[----:B------:R-:W4:Y:S04]  /*2d650*/  LDL.LU R196, [R1+0x6f0] ;  /* 0x0006f00001c47983 */ /* 0x000f280000300800 */
[----:B------:R-:W4:Y:S01]  /*2d660*/  LDL.LU R197, [R1+0x6f4] ;  /* 0x0006f40001c57983 */ /* 0x000f220000300800 */
[----:B------:R-:W-:Y:S01]  /*2d670*/  HMMA.1688.F32.TF32 R232, R232, R240, R176 ;  /* 0x000000f0e8e8723c */ /* 0x000fe200000810b0 */
[----:B-1----:R-:W-:-:S02]  /*2d680*/  IMAD.MOV.U32 R8, RZ, RZ, R89 ;  /* 0x000000ffff087224 */ /* 0x002fc400078e0059 */
[----:B------:R-:W-:Y:S02]  /*2d690*/  IMAD.MOV.U32 R9, RZ, RZ, R90 ;  /* 0x000000ffff097224 */ /* 0x000fe400078e005a */
[----:B------:R-:W-:-:S03]  /*2d6a0*/  IMAD.MOV.U32 R90, RZ, RZ, R26 ;  /* 0x000000ffff5a7224 */ /* 0x000fc600078e001a */
[----:B------:R-:W-:Y:S01]  /*2d6b0*/  HMMA.1688.F32.TF32 R228, R228, R240, R152 ;  /* 0x000000f0e4e4723c */ /* 0x000fe20000081098 */
[----:B------:R-:W-:Y:S02]  /*2d6c0*/  IMAD.MOV.U32 R248, RZ, RZ, R22 ;  /* 0x000000fffff87224 */ /* 0x000fe400078e0016 */
[----:B------:R-:W-:-:S05]  /*2d6d0*/  IMAD.MOV.U32 R249, RZ, RZ, R23 ;  /* 0x000000fffff97224 */ /* 0x000fca00078e0017 */
[----:B------:R-:W-:Y:S07]  /*2d6e0*/  HMMA.1688.F32.TF32 R216, R216, R240, R92 ;  /* 0x000000f0d8d8723c */ /* 0x000fee000008105c */
[----:B------:R-:W-:Y:S02]  /*2d6f0*/  IMAD.MOV.U32 R241, RZ, RZ, R91 ;  /* 0x000000fffff17224 */ /* 0x000fe400078e005b */
[----:B------:R-:W-:Y:S02]  /*2d700*/  IMAD.MOV.U32 R91, RZ, RZ, R27 ;  /* 0x000000ffff5b7224 */ /* 0x000fe400078e001b */
[----:B------:R-:W-:-:S02]  /*2d710*/  IMAD.MOV.U32 R92, RZ, RZ, R14 ;  /* 0x000000ffff5c7224 */ /* 0x000fc400078e000e */
[----:B------:R-:W-:Y:S02]  /*2d720*/  IMAD.MOV.U32 R93, RZ, RZ, R10 ;  /* 0x000000ffff5d7224 */ /* 0x000fe400078e000a */
[----:B------:R-:W-:Y:S02]  /*2d730*/  IMAD.MOV.U32 R94, RZ, RZ, R11 ;  /* 0x000000ffff5e7224 */ /* 0x000fe400078e000b */
[----:B------:R-:W-:Y:S02]  /*2d740*/  IMAD.MOV.U32 R95, RZ, RZ, R6 ;  /* 0x000000ffff5f7224 */ /* 0x000fe400078e0006 */
[----:B------:R-:W-:Y:S02]  /*2d750*/  IMAD.MOV.U32 R152, RZ, RZ, R7 ;  /* 0x000000ffff987224 */ /* 0x000fe400078e0007 */
[----:B------:R-:W-:Y:S02]  /*2d760*/  IMAD.MOV.U32 R153, RZ, RZ, R15 ;  /* 0x000000ffff997224 */ /* 0x000fe400078e000f */
[----:B------:R-:W-:-:S02]  /*2d770*/  IMAD.MOV.U32 R154, RZ, RZ, R18 ;  /* 0x000000ffff9a7224 */ /* 0x000fc400078e0012 */
[----:B------:R-:W-:Y:S02]  /*2d780*/  IMAD.MOV.U32 R155, RZ, RZ, R19 ;  /* 0x000000ffff9b7224 */ /* 0x000fe400078e0013 */
[----:B--2---:R-:W-:Y:S02]  /*2d790*/  IMAD.MOV.U32 R198, RZ, RZ, R34 ;  /* 0x000000ffffc67224 */ /* 0x004fe400078e0022 */
[----:B------:R-:W2:Y:S01]  /*2d7a0*/  LDL.LU R34, [R1+0x2e24] ;  /* 0x002e240001227983 */ /* 0x000ea20000300800 */
[----:B---3--:R-:W-:-:S03]  /*2d7b0*/  IMAD.MOV.U32 R199, RZ, RZ, R35 ;  /* 0x000000ffffc77224 */ /* 0x008fc600078e0023 */
[----:B------:R-:W2:Y:S04]  /*2d7c0*/  LDL.LU R35, [R1+0x2e20] ;  /* 0x002e200001237983 */ /* 0x000ea80000300800 */
[----:B------:R-:W3:Y:S04]  /*2d7d0*/  LDL.LU R168, [R1+0x9f0] ;  /* 0x0009f00001a87983 */ /* 0x000ee80000300800 */
        /* <DEDUP_REMOVED lines=15> */
[----:B----4-:R-:W-:-:S03]  /*2d8d0*/  MOV R88, R30 ;  /* 0x0000001e00587202 */ /* 0x010fc60000000f00 */
[----:B------:R-:W4:Y:S01]  /*2d8e0*/  LDL.LU R176, [R1+0x800] ;  /* 0x0008000001b07983 */ /* 0x000f220000300800 */
[----:B------:R-:W-:-:S03]  /*2d8f0*/  IMAD.MOV.U32 R89, RZ, RZ, R31 ;  /* 0x000000ffff597224 */ /* 0x000fc600078e001f */
[----:B------:R-:W4:Y:S04]  /*2d900*/  LDL.LU R177, [R1+0x804] ;  /* 0x0008040001b17983 */ /* 0x000f280000300800 */
[----:B------:R-:W4:Y:S04]  /*2d910*/  LDL.LU R178, [R1+0x808] ;  /* 0x0008080001b27983 */ /* 0x000f280000300800 */
[----:B------:R-:W4:Y:S04]  /*2d920*/  LDL.LU R179, [R1+0x80c] ;  /* 0x00080c0001b37983 */ /* 0x000f280000300800 */
        /* <DEDUP_REMOVED lines=11> */
[----:B------:R-:W4:Y:S04]  /*2d9e0*/  LDL.LU R15, [R1+0x2df0] ;  /* 0x002df000010f7983 */ /* 0x000f280000300800 */
[----:B------:R-:W4:Y:S04]  /*2d9f0*/  LDL.LU R18, [R1+0x2dec] ;  /* 0x002dec0001127983 */ /* 0x000f280000300800 */
[----:B------:R-:W4:Y:S01]  /*2da00*/  LDL.LU R19, [R1+0x2de8] ;  /* 0x002de80001137983 */ /* 0x000f220000300800 */
[----:B------:R-:W-:-:S02]  /*2da10*/  IMAD.MOV.U32 R150, RZ, RZ, R49 ;  /* 0x000000ffff967224 */ /* 0x000fc400078e0031 */
[----:B------:R-:W-:Y:S02]  /*2da20*/  IMAD.MOV.U32 R151, RZ, RZ, R48 ;  /* 0x000000ffff977224 */ /* 0x000fe400078e0030 */
[----:B------:R-:W-:Y:S02]  /*2da30*/  IMAD.MOV.U32 R250, RZ, RZ, R45 ;  /* 0x000000fffffa7224 */ /* 0x000fe400078e002d */
[----:B------:R-:W-:Y:S02]  /*2da40*/  IMAD.MOV.U32 R251, RZ, RZ, R44 ;  /* 0x000000fffffb7224 */ /* 0x000fe400078e002c */
[----:B------:R-:W-:Y:S02]  /*2da50*/  IMAD.MOV.U32 R126, RZ, RZ, R37 ;  /* 0x000000ffff7e7224 */ /* 0x000fe400078e0025 */
[----:B------:R-:W-:Y:S02]  /*2da60*/  IMAD.MOV.U32 R124, RZ, RZ, R41 ;  /* 0x000000ffff7c7224 */ /* 0x000fe400078e0029 */
[----:B------:R-:W-:-:S02]  /*2da70*/  IMAD.MOV.U32 R125, RZ, RZ, R40 ;  /* 0x000000ffff7d7224 */ /* 0x000fc400078e0028 */
[----:B------:R-:W-:Y:S01]  /*2da80*/  IMAD.MOV.U32 R127, RZ, RZ, R36 ;  /* 0x000000ffff7f7224 */ /* 0x000fe200078e0024 */
[C---:B------:R-:W-:Y:S08]  /*2da90*/  HMMA.1688.F32.TF32 R148, R160.reuse, R54, R148 ;  /* 0x00000036a094723c */ /* 0x040ff00000081094 */
[C---:B--2---:R-:W-:Y:S08]  /*2daa0*/  HMMA.1688.F32.TF32 R156, R160.reuse, R34, R156 ;  /* 0x00000022a09c723c */ /* 0x044ff0000008109c */
[C---:B---3--:R-:W-:Y:S08]  /*2dab0*/  HMMA.1688.F32.TF32 R212, R160.reuse, R6, R188 ;  /* 0x00000006a0d4723c */ /* 0x048ff000000810bc */
[C---:B------:R-:W-:Y:S08]  /*2dac0*/  HMMA.1688.F32.TF32 R188, R160.reuse, R10, R168 ;  /* 0x0000000aa0bc723c */ /* 0x040ff000000810a8 */
[C---:B----4-:R-:W-:Y:S07]  /*2dad0*/  HMMA.1688.F32.TF32 R168, R160.reuse, R14, R180 ;  /* 0x0000000ea0a8723c */ /* 0x050fee00000810b4 */
[----:B------:R-:W-:Y:S11]  /*2dae0*/  STL.64 [R1+0x950], R212 ;  /* 0x000950d401007387 */ /* 0x000ff60000100a00 */
[----:B------:R-:W-:Y:S06]  /*2daf0*/  @!UPT UIADD3 URZ, URZ, URZ, URZ ;  /* 0x0000003f3f3ff290 */ /* 0x000fec000fffe03f */
[----:B------:R-:W-:Y:S02]  /*2db00*/  IMAD.MOV.U32 R49, RZ, RZ, R168 ;  /* 0x000000ffff317224 */ /* 0x000fe400078e00a8 */
[----:B------:R-:W-:Y:S02]  /*2db10*/  IMAD.MOV.U32 R48, RZ, RZ, R169 ;  /* 0x000000ffff307224 */ /* 0x000fe400078e00a9 */
[----:B------:R-:W-:Y:S02]  /*2db20*/  IMAD.MOV.U32 R45, RZ, RZ, R170 ;  /* 0x000000ffff2d7224 */ /* 0x000fe400078e00aa */
[----:B------:R-:W-:Y:S02]  /*2db30*/  IMAD.MOV.U32 R44, RZ, RZ, R171 ;  /* 0x000000ffff2c7224 */ /* 0x000fe400078e00ab */
[C---:B------:R-:W-:Y:S01]  /*2db40*/  HMMA.1688.F32.TF32 R168, R160.reuse, R18, R176 ;  /* 0x00000012a0a8723c */ /* 0x040fe200000810b0 */
[----:B------:R-:W-:Y:S04]  /*2db50*/  STL.64 [R1+0x958], R214 ;  /* 0x000958d601007387 */ /* 0x000fe80000100a00 */
[----:B------:R-:W-:Y:S04]  /*2db60*/  STL.64 [R1+0x9b0], R188 ;  /* 0x0009b0bc01007387 */ /* 0x000fe80000100a00 */
[----:B------:R-:W-:Y:S01]  /*2db70*/  STL.64 [R1+0x9b8], R190 ;  /* 0x0009b8be01007387 */ /* 0x000fe20000100a00 */
[C---:B------:R-:W-:Y:S03]  /*2db80*/  HMMA.1688.F32.TF32 R180, R160.reuse, R22, R200 ;  /* 0x00000016a0b4723c */ /* 0x040fe600000810c8 */
[----:B------:R-:W-:Y:S04]  /*2db90*/  STL [R1+0x29a4], R44 ;  /* 0x0029a42c01007387 */ /* 0x000fe80000100800 */
[----:B------:R-:W-:Y:S01]  /*2dba0*/  STL [R1+0x29a0], R48 ;  /* 0x0029a03001007387 */ /* 0x000fe20000100800 */
[C---:B------:R-:W-:Y:S03]  /*2dbb0*/  HMMA.1688.F32.TF32 R176, R160.reuse, R26, R196 ;  /* 0x0000001aa0b0723c */ /* 0x040fe600000810c4 */
[----:B------:R-:W-:Y:S04]  /*2dbc0*/  STL [R1+0x299c], R49 ;  /* 0x00299c3101007387 */ /* 0x000fe80000100800 */
[----:B------:R-:W-:Y:S04]  /*2dbd0*/  STL [R1+0x2998], R45 ;  /* 0x0029982d01007387 */ /* 0x000fe80000100800 */
[----:B------:R-:W-:Y:S04]  /*2dbe0*/  STL.64 [R1+0xc10], R168 ;  /* 0x000c10a801007387 */ /* 0x000fe80000100a00 */
[----:B------:R1:W-:Y:S02]  /*2dbf0*/  STL.64 [R1+0xc18], R170 ;  /* 0x000c18aa01007387 */ /* 0x0003e40000100a00 */
[C---:B-1----:R-:W-:Y:S02]  /*2dc00*/  HMMA.1688.F32.TF32 R168, R160.reuse, R30, R88 ;  /* 0x0000001ea0a8723c */ /* 0x042fe40000081058 */
[----:B------:R-:W-:Y:S04]  /*2dc10*/  STL.64 [R1+0xc90], R180 ;  /* 0x000c90b401007387 */ /* 0x000fe80000100a00 */
[----:B------:R-:W-:Y:S02]  /*2dc20*/  STL.64 [R1+0xc98], R182 ;  /* 0x000c98b601007387 */ /* 0x000fe40000100a00 */
[C---:B------:R-:W-:Y:S02]  /*2dc30*/  HMMA.1688.F32.TF32 R88, R160.reuse, R38, R244 ;  /* 0x00000026a058723c */ /* 0x040fe400000810f4 */
[----:B------:R-:W-:Y:S04]  /*2dc40*/  STL.64 [R1+0xcc0], R176 ;  /* 0x000cc0b001007387 */ /* 0x000fe80000100a00 */
[----:B------:R-:W-:Y:S09]  /*2dc50*/  STL.64 [R1+0xcc8], R178 ;  /* 0x000cc8b201007387 */ /* 0x000ff20000100a00 */
[----:B------:R-:W-:Y:S04]  /*2dc60*/  STL.64 [R1+0xd50], R168 ;  /* 0x000d50a801007387 */ /* 0x000fe80000100a00 */
[----:B------:R-:W-:Y:S04]  /*2dc70*/  STL.64 [R1+0xd58], R170 ;  /* 0x000d58aa01007387 */ /* 0x000fe80000100a00 */
[----:B------:R-:W-:Y:S04]  /*2dc80*/  STL.64 [R1+0xd70], R156 ;  /* 0x000d709c01007387 */ /* 0x000fe80000100a00 */
[----:B------:R1:W-:Y:S02]  /*2dc90*/  STL.64 [R1+0xd78], R158 ;  /* 0x000d789e01007387 */ /* 0x0003e40000100a00 */
[C---:B-1----:R-:W-:Y:S08]  /*2dca0*/  HMMA.1688.F32.TF32 R156, R160.reuse, R42, R92 ;  /* 0x0000002aa09c723c */ /* 0x042ff0000008105c */
[----:B------:R-:W-:Y:S01]  /*2dcb0*/  HMMA.1688.F32.TF32 R92, R160, R46, R152 ;  /* 0x0000002ea05c723c */ /* 0x000fe20000081098 */
[----:B------:R-:W-:Y:S01]  /*2dcc0*/  MOV R37, R90 ;  /* 0x0000005a00257202 */ /* 0x000fe20000000f00 */
[----:B------:R-:W-:-:S02]  /*2dcd0*/  IMAD.MOV.U32 R41, RZ, RZ, R88 ;  /* 0x000000ffff297224 */ /* 0x000fc400078e0058 */
[----:B------:R-:W-:Y:S02]  /*2dce0*/  IMAD.MOV.U32 R40, RZ, RZ, R89 ;  /* 0x000000ffff287224 */ /* 0x000fe400078e0059 */
[----:B------:R-:W-:Y:S01]  /*2dcf0*/  IMAD.MOV.U32 R36, RZ, RZ, R91 ;  /* 0x000000ffff247224 */ /* 0x000fe200078e005b */
[----:B------:R-:W-:Y:S01]  /*2dd00*/  STL [R1+0x293c], R37 ;  /* 0x00293c2501007387 */ /* 0x000fe20000100800 */
[C---:B------:R-:W-:Y:S03]  /*2dd10*/  HMMA.1688.F32.TF32 R88, R160.reuse, R50, R248 ;  /* 0x00000032a058723c */ /* 0x040fe600000810f8 */
[----:B------:R-:W-:Y:S04]  /*2dd20*/  STL [R1+0x2938], R41 ;  /* 0x0029382901007387 */ /* 0x000fe80000100800 */
[----:B------:R-:W-:Y:S04]  /*2dd30*/  STL [R1+0x2934], R40 ;  /* 0x0029342801007387 */ /* 0x000fe80000100800 */
[----:B------:R-:W-:Y:S04]  /*2dd40*/  STL [R1+0x2930], R36 ;  /* 0x0029302401007387 */ /* 0x000fe80000100800 */
[----:B------:R-:W-:Y:S04]  /*2dd50*/  STL.64 [R1+0xde0], R156 ;  /* 0x000de09c01007387 */ /* 0x000fe80000100a00 */
[----:B------:R-:W-:Y:S04]  /*2dd60*/  STL.64 [R1+0xde8], R158 ;  /* 0x000de89e01007387 */ /* 0x000fe80000100a00 */
[----:B------:R-:W-:Y:S04]  /*2dd70*/  STL.64 [R1+0xee0], R92 ;  /* 0x000ee05c01007387 */ /* 0x000fe80000100a00 */
[----:B------:R1:W-:Y:S02]  /*2dd80*/  STL.64 [R1+0xee8], R94 ;  /* 0x000ee85e01007387 */ /* 0x0003e40000100a00 */
[C---:B-1----:R-:W-:Y:S02]  /*2dd90*/  HMMA.1688.F32.TF32 R92, R160.reuse, R58, R144 ;  /* 0x0000003aa05c723c */ /* 0x042fe40000081090 */
[----:B------:R-:W-:Y:S04]  /*2dda0*/  STL.64 [R1+0xef0], R88 ;  /* 0x000ef05801007387 */ /* 0x000fe80000100a00 */
[----:B------:R1:W-:Y:S04]  /*2ddb0*/  STL.64 [R1+0xef8], R90 ;  /* 0x000ef85a01007387 */ /* 0x0003e80000100a00 */
[----:B------:R-:W-:Y:S04]  /*2ddc0*/  STL.64 [R1+0xf10], R148 ;  /* 0x000f109401007387 */ /* 0x000fe80000100a00 */
[----:B------:R-:W-:Y:S01]  /*2ddd0*/  STL.64 [R1+0xf18], R150 ;  /* 0x000f189601007387 */ /* 0x000fe20000100a00 */
[----:B-1----:R-:W-:Y:S08]  /*2dde0*/  HMMA.1688.F32.TF32 R88, R160, R62, R124 ;  /* 0x0000003ea058723c */ /* 0x002ff0000008107c */
[----:B------:R1:W-:Y:S04]  /*2ddf0*/  STL.64 [R1+0xf70], R92 ;  /* 0x000f705c01007387 */ /* 0x0003e80000100a00 */
[----:B------:R2:W-:Y:S04]  /*2de00*/  STL.64 [R1+0xf78], R94 ;  /* 0x000f785e01007387 */ /* 0x0005e80000100a00 */
[----:B------:R-:W3:Y:S04]  /*2de10*/  LDL.LU R124, [R1+0xb00] ;  /* 0x000b0000017c7983 */ /* 0x000ee80000300800 */
[----:B------:R-:W3:Y:S04]  /*2de20*/  LDL.LU R125, [R1+0xb04] ;  /* 0x000b0400017d7983 */ /* 0x000ee80000300800 */
[----:B------:R-:W3:Y:S04]  /*2de30*/  LDL.LU R126, [R1+0xb08] ;  /* 0x000b0800017e7983 */ /* 0x000ee80000300800 */
[----:B------:R-:W3:Y:S01]  /*2de40*/  LDL.LU R127, [R1+0xb0c] ;  /* 0x000b0c00017f7983 */ /* 0x000ee20000300800 */
[----:B------:R-:W-:-:S03]  /*2de50*/  IMAD.MOV.U32 R248, RZ, RZ, R82 ;  /* 0x000000fffff87224 */ /* 0x000fc600078e0052 */
[----:B------:R-:W4:Y:S01]  /*2de60*/  LDL.LU R144, [R1+0xb90] ;  /* 0x000b900001907983 */ /* 0x000f220000300800 */
[----:B------:R-:W-:-:S03]  /*2de70*/  IMAD.MOV.U32 R249, RZ, RZ, R83 ;  /* 0x000000fffff97224 */ /* 0x000fc600078e0053 */
[----:B------:R-:W4:Y:S04]  /*2de80*/  LDL.LU R145, [R1+0xb94] ;  /* 0x000b940001917983 */ /* 0x000f280000300800 */
[----:B------:R-:W4:Y:S04]  /*2de90*/  LDL.LU R146, [R1+0xb98] ;  /* 0x000b980001927983 */ /* 0x000f280000300800 */
[----:B------:R-:W4:Y:S04]  /*2dea0*/  LDL.LU R147, [R1+0xb9c] ;  /* 0x000b9c0001937983 */ /* 0x000f280000300800 */
[----:B------:R-:W3:Y:S04]  /*2deb0*/  LDL.LU R82, [R1+0x2de4] ;  /* 0x002de40001527983 */ /* 0x000ee80000300800 */
[----:B------:R-:W4:Y:S01]  /*2dec0*/  LDL.LU R83, [R1+0x2de0] ;  /* 0x002de00001537983 */ /* 0x000f220000300800 */
[----:B------:R-:W-:-:S02]  /*2ded0*/  IMAD.MOV.U32 R250, RZ, RZ, R110 ;  /* 0x000000fffffa7224 */ /* 0x000fc400078e006e */
[----:B------:R-:W-:Y:S01]  /*2dee0*/  IMAD.MOV.U32 R251, RZ, RZ, R111 ;  /* 0x000000fffffb7224 */ /* 0x000fe200078e006f */
[----:B------:R-:W4:Y:S01]  /*2def0*/  LDL.LU R110, [R1+0x2ddc] ;  /* 0x002ddc00016e7983 */ /* 0x000f220000300800 */
[----:B------:R-:W-:Y:S02]  /*2df00*/  IMAD.MOV.U32 R152, RZ, RZ, R106 ;  /* 0x000000ffff987224 */ /* 0x000fe400078e006a */
[----:B------:R-:W-:Y:S01]  /*2df10*/  IMAD.MOV.U32 R153, RZ, RZ, R107 ;  /* 0x000000ffff997224 */ /* 0x000fe200078e006b */
[----:B------:R-:W4:Y:S01]  /*2df20*/  LDL.LU R111, [R1+0x2dd8] ;  /* 0x002dd800016f7983 */ /* 0x000f220000300800 */
[----:B------:R-:W-:-:S03]  /*2df30*/  IMAD.MOV.U32 R154, RZ, RZ, R102 ;  /* 0x000000ffff9a7224 */ /* 0x000fc600078e0066 */
[----:B------:R-:W4:Y:S01]  /*2df40*/  LDL.LU R106, [R1+0x2dd4] ;  /* 0x002dd400016a7983 */ /* 0x000f220000300800 */
[----:B------:R-:W-:-:S03]  /*2df50*/  IMAD.MOV.U32 R155, RZ, RZ, R103 ;  /* 0x000000ffff9b7224 */ /* 0x000fc600078e0067 */
[----:B------:R-:W4:Y:S01]  /*2df60*/  LDL.LU R107, [R1+0x2dd0] ;  /* 0x002dd000016b7983 */ /* 0x000f220000300800 */
[----:B-1----:R-:W-:-:S03]  /*2df70*/  IMAD.MOV.U32 R92, RZ, RZ, R98 ;  /* 0x000000ffff5c7224 */ /* 0x002fc600078e0062 */
[----:B------:R-:W4:Y:S01]  /*2df80*/  LDL.LU R102, [R1+0x2dcc] ;  /* 0x002dcc0001667983 */ /* 0x000f220000300800 */
[----:B------:R-:W-:-:S03]  /*2df90*/  IMAD.MOV.U32 R93, RZ, RZ, R99 ;  /* 0x000000ffff5d7224 */ /* 0x000fc600078e0063 */
[----:B------:R-:W4:Y:S01]  /*2dfa0*/  LDL.LU R103, [R1+0x2dc8] ;  /* 0x002dc80001677983 */ /* 0x000f220000300800 */
[----:B--2---:R-:W-:-:S03]  /*2dfb0*/  IMAD.MOV.U32 R94, RZ, RZ, R79 ;  /* 0x000000ffff5e7224 */ /* 0x004fc600078e004f */
[----:B------:R-:W2:Y:S01]  /*2dfc0*/  LDL.LU R98, [R1+0x2dc4] ;  /* 0x002dc40001627983 */ /* 0x000ea20000300800 */
[----:B------:R-:W-:-:S03]  /*2dfd0*/  IMAD.MOV.U32 R95, RZ, RZ, R78 ;  /* 0x000000ffff5f7224 */ /* 0x000fc600078e004e */
[----:B------:R-:W2:Y:S04]  /*2dfe0*/  LDL.LU R99, [R1+0x2dc0] ;  /* 0x002dc00001637983 */ /* 0x000ea80000300800 */
[----:B------:R-:W2:Y:S04]  /*2dff0*/  LDL.LU R79, [R1+0x2dbc] ;  /* 0x002dbc00014f7983 */ /* 0x000ea80000300800 */
[----:B------:R-:W2:Y:S04]  /*2e000*/  LDL.LU R78, [R1+0x2db8] ;  /* 0x002db800014e7983 */ /* 0x000ea80000300800 */
[----:B------:R-:W2:Y:S04]  /*2e010*/  LDL.LU R180, [R1+0x280] ;  /* 0x0002800001b47983 */ /* 0x000ea80000300800 */
[----:B------:R-:W2:Y:S04]  /*2e020*/  LDL.LU R181, [R1+0x284] ;  /* 0x0002840001b57983 */ /* 0x000ea80000300800 */
[----:B------:R-:W2:Y:S04]  /*2e030*/  LDL.LU R182, [R1+0x288] ;  /* 0x0002880001b67983 */ /* 0x000ea80000300800 */
[----:B------:R-:W2:Y:S01]  /*2e040*/  LDL.LU R183, [R1+0x28c] ;  /* 0x00028c0001b77983 */ /* 0x000ea20000300800 */
[----:B------:R-:W-:-:S02]  /*2e050*/  IMAD.MOV.U32 R158, RZ, RZ, R75 ;  /* 0x000000ffff9e7224 */ /* 0x000fc400078e004b */
[----:B------:R-:W-:Y:S02]  /*2e060*/  IMAD.MOV.U32 R159, RZ, RZ, R74 ;  /* 0x000000ffff9f7224 */ /* 0x000fe400078e004a */
[----:B---3--:R-:W-:Y:S02]  /*2e070*/  IMAD.MOV.U32 R157, RZ, RZ, R82 ;  /* 0x000000ffff9d7224 */ /* 0x008fe400078e0052 */
[----:B----4-:R-:W-:Y:S02]  /*2e080*/  IMAD.MOV.U32 R156, RZ, RZ, R83 ;  /* 0x000000ffff9c7224 */ /* 0x010fe400078e0053 */
[----:B------:R-:W3:Y:S04]  /*2e090*/  LDL.LU R83, [R1+0x2db4] ;  /* 0x002db40001537983 */ /* 0x000ee80000300800 */
[----:B------:R-:W4:Y:S04]  /*2e0a0*/  LDL.LU R82, [R1+0x2db0] ;  /* 0x002db00001527983 */ /* 0x000f280000300800 */
[----:B------:R-:W4:Y:S04]  /*2e0b0*/  LDL.LU R75, [R1+0x2dac] ;  /* 0x002dac00014b7983 */ /* 0x000f280000300800 */
[----:B------:R-:W4:Y:S01]  /*2e0c0*/  LDL.LU R74, [R1+0x2da8] ;  /* 0x002da800014a7983 */ /* 0x000f220000300800 */
[----:B------:R-:W-:-:S03]  /*2e0d0*/  IMAD.MOV.U32 R73, RZ, RZ, R88 ;  /* 0x000000ffff497224 */ /* 0x000fc600078e0058 */
[----:B------:R-:W4:Y:S01]  /*2e0e0*/  LDL.LU R176, [R1+0x240] ;  /* 0x0002400001b07983 */ /* 0x000f220000300800 */
[----:B------:R-:W-:-:S03]  /*2e0f0*/  IMAD.MOV.U32 R72, RZ, RZ, R89 ;  /* 0x000000ffff487224 */ /* 0x000fc600078e0059 */
[----:B------:R-:W4:Y:S01]  /*2e100*/  LDL.LU R177, [R1+0x244] ;  /* 0x0002440001b17983 */ /* 0x000f220000300800 */
[----:B------:R-:W-:-:S03]  /*2e110*/  IMAD.MOV.U32 R69, RZ, RZ, R90 ;  /* 0x000000ffff457224 */ /* 0x000fc600078e005a */
[----:B------:R-:W4:Y:S01]  /*2e120*/  LDL.LU R178, [R1+0x248] ;  /* 0x0002480001b27983 */ /* 0x000f220000300800 */
[----:B------:R-:W-:-:S03]  /*2e130*/  IMAD.MOV.U32 R68, RZ, RZ, R91 ;  /* 0x000000ffff447224 */ /* 0x000fc600078e005b */
[----:B------:R-:W4:Y:S01]  /*2e140*/  LDL.LU R179, [R1+0x24c] ;  /* 0x00024c0001b37983 */ /* 0x000f220000300800 */
[----:B--2---:R-:W-:Y:S02]  /*2e150*/  IMAD.MOV.U32 R91, RZ, RZ, R79 ;  /* 0x000000ffff5b7224 */ /* 0x004fe400078e004f */
[----:B------:R-:W-:Y:S02]  /*2e160*/  IMAD.MOV.U32 R90, RZ, RZ, R78 ;  /* 0x000000ffff5a7224 */ /* 0x000fe400078e004e */
[----:B---3--:R-:W-:Y:S02]  /*2e170*/  IMAD.MOV.U32 R89, RZ, RZ, R83 ;  /* 0x000000ffff597224 */ /* 0x008fe400078e0053 */
[----:B----4-:R-:W-:Y:S02]  /*2e180*/  IMAD.MOV.U32 R88, RZ, RZ, R82 ;  /* 0x000000ffff587224 */ /* 0x010fe400078e0052 */
[----:B------:R-:W2:Y:S04]  /*2e190*/  LDL.LU R82, [R1+0x2da4] ;  /* 0x002da40001527983 */ /* 0x000ea80000300800 */
[----:B------:R-:W3:Y:S01]  /*2e1a0*/  LDL.LU R83, [R1+0x2da0] ;  /* 0x002da00001537983 */ /* 0x000ee20000300800 */
[----:B------:R-:W-:Y:S01]  /*2e1b0*/  IMAD.MOV.U32 R197, RZ, RZ, R75 ;  /* 0x000000ffffc57224 */ /* 0x000fe200078e004b */
[----:B------:R-:W-:-:S02]  /*2e1c0*/  MOV R196, R74 ;  /* 0x0000004a00c47202 */ /* 0x000fc40000000f00 */
[----:B------:R-:W4:Y:S04]  /*2e1d0*/  LDL.LU R78, [R1+0x2d9c] ;  /* 0x002d9c00014e7983 */ /* 0x000f280000300800 */
[----:B------:R-:W4:Y:S04]  /*2e1e0*/  LDL.LU R79, [R1+0x2d98] ;  /* 0x002d9800014f7983 */ /* 0x000f280000300800 */
[----:B------:R-:W4:Y:S04]  /*2e1f0*/  LDL.LU R74, [R1+0x2d94] ;  /* 0x002d9400014a7983 */ /* 0x000f280000300800 */
[----:B------:R-:W4:Y:S01]  /*2e200*/  LDL.LU R75, [R1+0x2d90] ;  /* 0x002d9000014b7983 */ /* 0x000f220000300800 */
[----:B------:R-:W-:-:S02]  /*2e210*/  IMAD.MOV.U32 R244, RZ, RZ, R70 ;  /* 0x000000fffff47224 */ /* 0x000fc400078e0046 */
[----:B------:R-:W-:Y:S02]  /*2e220*/  IMAD.MOV.U32 R245, RZ, RZ, R66 ;  /* 0x000000fffff57224 */ /* 0x000fe400078e0042 */
[----:B------:R-:W-:Y:S02]  /*2e230*/  IMAD.MOV.U32 R246, RZ, RZ, R67 ;  /* 0x000000fffff67224 */ /* 0x000fe400078e0043 */
[----:B------:R-:W-:Y:S02]  /*2e240*/  IMAD.MOV.U32 R247, RZ, RZ, R71 ;  /* 0x000000fffff77224 */ /* 0x000fe400078e0047 */
[----:B--2---:R-:W-:Y:S02]  /*2e250*/  IMAD.MOV.U32 R198, RZ, RZ, R82 ;  /* 0x000000ffffc67224 */ /* 0x004fe400078e0052 */
[----:B------:R-:W2:Y:S01]  /*2e260*/  LDL.LU R82, [R1+0x2d8c] ;  /* 0x002d8c0001527983 */ /* 0x000ea20000300800 */
[----:B---3--:R-:W-:-:S03]  /*2e270*/  IMAD.MOV.U32 R199, RZ, RZ, R83 ;  /* 0x000000ffffc77224 */ /* 0x008fc600078e0053 */
[----:B------:R-:W2:Y:S01]  /*2e280*/  LDL.LU R83, [R1+0x2d88] ;  /* 0x002d880001537983 */ /* 0x000ea20000300800 */
[----:B----4-:R-:W-:-:S03]  /*2e290*/  IMAD.MOV.U32 R200, RZ, RZ, R78 ;  /* 0x000000ffffc87224 */ /* 0x010fc600078e004e */
[----:B------:R-:W3:Y:S01]  /*2e2a0*/  LDL.LU R78, [R1+0x2d84] ;  /* 0x002d8400014e7983 */ /* 0x000ee20000300800 */
[----:B------:R-:W-:-:S03]  /*2e2b0*/  IMAD.MOV.U32 R201, RZ, RZ, R79 ;  /* 0x000000ffffc97224 */ /* 0x000fc600078e004f */
[----:B------:R-:W3:Y:S01]  /*2e2c0*/  LDL.LU R79, [R1+0x2d80] ;  /* 0x002d8000014f7983 */ /* 0x000ee20000300800 */
[----:B------:R-:W-:-:S03]  /*2e2d0*/  IMAD.MOV.U32 R202, RZ, RZ, R74 ;  /* 0x000000ffffca7224 */ /* 0x000fc600078e004a */
[----:B------:R-:W4:Y:S01]  /*2e2e0*/  LDL.LU R74, [R1+0x2d7c] ;  /* 0x002d7c00014a7983 */ /* 0x000f220000300800 */
[----:B------:R-:W-:-:S03]  /*2e2f0*/  IMAD.MOV.U32 R203, RZ, RZ, R75 ;  /* 0x000000ffffcb7224 */ /* 0x000fc600078e004b */
[----:B------:R-:W4:Y:S04]  /*2e300*/  LDL.LU R75, [R1+0x2d78] ;  /* 0x002d7800014b7983 */ /* 0x000f280000300800 */
[----:B------:R-:W2:Y:S04]  /*2e310*/  LDL.LU R70, [R1+0x2d74] ;  /* 0x002d740001467983 */ /* 0x000ea80000300800 */
[----:B------:R-:W2:Y:S04]  /*2e320*/  LDL.LU R66, [R1+0x2d70] ;  /* 0x002d700001427983 */ /* 0x000ea80000300800 */
[----:B------:R-:W2:Y:S04]  /*2e330*/  LDL.LU R67, [R1+0x2d6c] ;  /* 0x002d6c0001437983 */ /* 0x000ea80000300800 */
[----:B------:R-:W3:Y:S01]  /*2e340*/  LDL.LU R71, [R1+0x2d68] ;  /* 0x002d680001477983 */ /* 0x000ee20000300800 */
[----:B------:R-:W-:-:S02]  /*2e350*/  IMAD.MOV.U32 R148, RZ, RZ, R109 ;  /* 0x000000ffff947224 */ /* 0x000fc400078e006d */
[----:B------:R-:W-:Y:S02]  /*2e360*/  IMAD.MOV.U32 R149, RZ, RZ, R108 ;  /* 0x000000ffff957224 */ /* 0x000fe400078e006c */
[----:B------:R-:W-:Y:S02]  /*2e370*/  IMAD.MOV.U32 R150, RZ, RZ, R105 ;  /* 0x000000ffff967224 */ /* 0x000fe400078e0069 */
[----:B------:R-:W-:Y:S01]  /*2e380*/  IMAD.MOV.U32 R151, RZ, RZ, R104 ;  /* 0x000000ffff977224 */ /* 0x000fe200078e0068 */
[----:B------:R-:W-:Y:S04]  /*2e390*/  STL [R1+0x28a4], R68 ;  /* 0x0028a44401007387 */ /* 0x000fe80000100800 */
[----:B------:R-:W-:Y:S04]  /*2e3a0*/  STL [R1+0x28a0], R69 ;  /* 0x0028a04501007387 */ /* 0x000fe80000100800 */
[----:B------:R-:W-:Y:S04]  /*2e3b0*/  STL [R1+0x289c], R72 ;  /* 0x00289c4801007387 */ /* 0x000fe80000100800 */
[----:B------:R-:W-:Y:S01]  /*2e3c0*/  STL [R1+0x2898], R73 ;  /* 0x0028984901007387 */ /* 0x000fe20000100800 */
[C---:B------:R-:W-:Y:S08]  /*2e3d0*/  HMMA.1688.F32.TF32 R148, R160.reuse, R134, R148 ;  /* 0x00000086a094723c */ /* 0x040ff00000081094 */
[----:B------:R-:W-:Y:S01]  /*2e3e0*/  HMMA.1688.F32.TF32 R84, R160, R186, R84 ;  /* 0x000000baa054723c */ /* 0x000fe20000081054 */
[----:B------:R-:W-:Y:S01]  /*2e3f0*/  IMAD.MOV.U32 R224, RZ, RZ, R5 ;  /* 0x000000ffffe07224 */ /* 0x000fe200078e0005 */
[----:B------:R-:W-:Y:S01]  /*2e400*/  MOV R226, R60 ;  /* 0x0000003c00e27202 */ /* 0x000fe20000000f00 */
[----:B------:R-:W-:-:S02]  /*2e410*/  IMAD.MOV.U32 R225, RZ, RZ, R4 ;  /* 0x000000ffffe17224 */ /* 0x000fc400078e0004 */
[----:B------:R-:W-:Y:S02]  /*2e420*/  IMAD.MOV.U32 R227, RZ, RZ, R252 ;  /* 0x000000ffffe37224 */ /* 0x000fe400078e00fc */
[----:B------:R-:W-:Y:S02]  /*2e430*/  IMAD.MOV.U32 R215, RZ, RZ, R112 ;  /* 0x000000ffffd77224 */ /* 0x000fe400078e0070 */
[----:B------:R-:W-:Y:S02]  /*2e440*/  IMAD.MOV.U32 R214, RZ, RZ, R113 ;  /* 0x000000ffffd67224 */ /* 0x000fe400078e0071 */
[----:B------:R-:W-:Y:S02]  /*2e450*/  IMAD.MOV.U32 R213, RZ, RZ, R114 ;  /* 0x000000ffffd57224 */ /* 0x000fe400078e0072 */
[----:B------:R-:W-:Y:S01]  /*2e460*/  IMAD.MOV.U32 R212, RZ, RZ, R115 ;  /* 0x000000ffffd47224 */ /* 0x000fe200078e0073 */
[C---:B--2---:R-:W-:Y:S11]  /*2e470*/  HMMA.1688.F32.TF32 R168, R160.reuse, R66, R180 ;  /* 0x00000042a0a8723c */ /* 0x044ff600000810b4 */
[----:B------:R-:W-:Y:S11]  /*2e480*/  @!UPT UIADD3 URZ, URZ, URZ, URZ ;  /* 0x0000003f3f3ff290 */ /* 0x000ff6000fffe03f */
[----:B------:R-:W-:Y:S02]  /*2e490*/  @!UPT UIADD3 URZ, URZ, URZ, URZ ;  /* 0x0000003f3f3ff290 */ /* 0x000fe4000fffe03f */
[----:B------:R-:W-:Y:S02]  /*2e4a0*/  IMAD.MOV.U32 R109, RZ, RZ, R168 ;  /* 0x000000ffff6d7224 */ /* 0x000fe400078e00a8 */
[----:B------:R-:W-:Y:S02]  /*2e4b0*/  IMAD.MOV.U32 R108, RZ, RZ, R169 ;  /* 0x000000ffff6c7224 */ /* 0x000fe400078e00a9 */
[----:B------:R-:W-:Y:S02]  /*2e4c0*/  IMAD.MOV.U32 R105, RZ, RZ, R170 ;  /* 0x000000ffff697224 */ /* 0x000fe400078e00aa */
[----:B------:R-:W-:Y:S02]  /*2e4d0*/  IMAD.MOV.U32 R104, RZ, RZ, R171 ;  /* 0x000000ffff687224 */ /* 0x000fe400078e00ab */
[C---:B---3--:R-:W-:Y:S03]  /*2e4e0*/  HMMA.1688.F32.TF32 R168, R160.reuse, R70, R176 ;  /* 0x00000046a0a8723c */ /* 0x048fe600000810b0 */
[----:B------:R-:W-:Y:S04]  /*2e4f0*/  STL [R1+0x28b4], R104 ;  /* 0x0028b46801007387 */ /* 0x000fe80000100800 */
[----:B------:R-:W-:Y:S11]  /*2e500*/  STL [R1+0x28b0], R105 ;  /* 0x0028b06901007387 */ /* 0x000ff60000100800 */
[----:B------:R-:W-:Y:S06]  /*2e510*/  @!UPT UIADD3 URZ, URZ, URZ, URZ ;  /* 0x0000003f3f3ff290 */ /* 0x000fec000fffe03f */
[----:B------:R-:W-:Y:S02]  /*2e520*/  IMAD.MOV.U32 R133, RZ, RZ, R168 ;  /* 0x000000ffff857224 */ /* 0x000fe400078e00a8 */
[----:B------:R-:W-:Y:S02]  /*2e530*/  IMAD.MOV.U32 R132, RZ, RZ, R169 ;  /* 0x000000ffff847224 */ /* 0x000fe400078e00a9 */
[----:B------:R-:W-:Y:S02]  /*2e540*/  IMAD.MOV.U32 R129, RZ, RZ, R170 ;  /* 0x000000ffff817224 */ /* 0x000fe400078e00aa */
[----:B------:R-:W-:Y:S02]  /*2e550*/  IMAD.MOV.U32 R128, RZ, RZ, R171 ;  /* 0x000000ffff807224 */ /* 0x000fe400078e00ab */
[C---:B----4-:R-:W-:Y:S01]  /*2e560*/  HMMA.1688.F32.TF32 R168, R160.reuse, R74, R200 ;  /* 0x0000004aa0a8723c */ /* 0x050fe200000810c8 */
[----:B------:R-:W-:Y:S04]  /*2e570*/  STL [R1+0x28ac], R108 ;  /* 0x0028ac6c01007387 */ /* 0x000fe80000100800 */
[----:B------:R-:W-:Y:S04]  /*2e580*/  STL [R1+0x28a8], R109 ;  /* 0x0028a86d01007387 */ /* 0x000fe80000100800 */
[----:B------:R-:W-:Y:S01]  /*2e590*/  STL [R1+0x28c4], R128 ;  /* 0x0028c48001007387 */ /* 0x000fe20000100800 */
[C---:B------:R-:W-:Y:S03]  /*2e5a0*/  HMMA.1688.F32.TF32 R180, R160.reuse, R78, R196 ;  /* 0x0000004ea0b4723c */ /* 0x040fe600000810c4 */
[----:B------:R-:W-:Y:S04]  /*2e5b0*/  STL [R1+0x28c0], R129 ;  /* 0x0028c08101007387 */ /* 0x000fe80000100800 */
[----:B------:R-:W-:Y:S01]  /*2e5c0*/  STL [R1+0x28bc], R132 ;  /* 0x0028bc8401007387 */ /* 0x000fe20000100800 */
[C---:B------:R-:W-:Y:S03]  /*2e5d0*/  HMMA.1688.F32.TF32 R176, R160.reuse, R82, R88 ;  /* 0x00000052a0b0723c */ /* 0x040fe60000081058 */
[----:B------:R-:W-:Y:S04]  /*2e5e0*/  STL [R1+0x28b8], R133 ;  /* 0x0028b88501007387 */ /* 0x000fe80000100800 */
[----:B------:R-:W-:Y:S01]  /*2e5f0*/  STL.64 [R1+0x1290], R168 ;  /* 0x001290a801007387 */ /* 0x000fe20000100a00 */
[C---:B------:R-:W-:Y:S03]  /*2e600*/  HMMA.1688.F32.TF32 R88, R160.reuse, R102, R244 ;  /* 0x00000066a058723c */ /* 0x040fe600000810f4 */
[----:B------:R1:W-:Y:S05]  /*2e610*/  STL.64 [R1+0x1298], R170 ;  /* 0x001298aa01007387 */ /* 0x0003ea0000100a00 */
[C---:B-1----:R-:W-:Y:S01]  /*2e620*/  HMMA.1688.F32.TF32 R168, R160.reuse, R98, R156 ;  /* 0x00000062a0a8723c */ /* 0x042fe2000008109c */
[----:B------:R-:W-:Y:S04]  /*2e630*/  STL.64 [R1+0x1280], R180 ;  /* 0x001280b401007387 */ /* 0x000fe80000100a00 */
[----:B------:R-:W-:Y:S04]  /*2e640*/  STL.64 [R1+0x1288], R182 ;  /* 0x001288b601007387 */ /* 0x000fe80000100a00 */
[----:B------:R-:W-:Y:S01]  /*2e650*/  STL.64 [R1+0x1270], R176 ;  /* 0x001270b001007387 */ /* 0x000fe20000100a00 */
[C---:B------:R-:W-:Y:S03]  /*2e660*/  HMMA.1688.F32.TF32 R156, R160.reuse, R106, R92 ;  /* 0x0000006aa09c723c */ /* 0x040fe6000008105c */
[----:B------:R-:W-:Y:S05]  /*2e670*/  STL.64 [R1+0x1278], R178 ;  /* 0x001278b201007387 */ /* 0x000fea0000100a00 */
[C---:B------:R-:W-:Y:S05]  /*2e680*/  HMMA.1688.F32.TF32 R92, R160.reuse, R110, R152 ;  /* 0x0000006ea05c723c */ /* 0x040fea0000081098 */
[----:B------:R-:W-:Y:S04]  /*2e690*/  STL.64 [R1+0x1260], R168 ;  /* 0x001260a801007387 */ /* 0x000fe80000100a00 */
[----:B------:R-:W-:Y:S04]  /*2e6a0*/  STL.64 [R1+0x1268], R170 ;  /* 0x001268aa01007387 */ /* 0x000fe80000100a00 */
[----:B------:R-:W-:Y:S04]  /*2e6b0*/  STL.64 [R1+0x1250], R88 ;  /* 0x0012505801007387 */ /* 0x000fe80000100a00 */
[----:B------:R1:W-:Y:S02]  /*2e6c0*/  STL.64 [R1+0x1258], R90 ;  /* 0x0012585a01007387 */ /* 0x0003e40000100a00 */
[C---:B-1----:R-:W-:Y:S02]  /*2e6d0*/  HMMA.1688.F32.TF32 R88, R160.reuse, R130, R248 ;  /* 0x00000082a058723c */ /* 0x042fe400000810f8 */
[----:B------:R-:W-:Y:S04]  /*2e6e0*/  STL.64 [R1+0x1240], R156 ;  /* 0x0012409c01007387 */ /* 0x000fe80000100a00 */
[----:B------:R-:W-:Y:S04]  /*2e6f0*/  STL.64 [R1+0x1248], R158 ;  /* 0x0012489e01007387 */ /* 0x000fe80000100a00 */
[----:B------:R-:W-:Y:S04]  /*2e700*/  STL.64 [R1+0x1230], R92 ;  /* 0x0012305c01007387 */ /* 0x000fe80000100a00 */
[----:B------:R1:W-:Y:S09]  /*2e710*/  STL.64 [R1+0x1238], R94 ;  /* 0x0012385e01007387 */ /* 0x0003f20000100a00 */
[----:B------:R-:W-:Y:S01]  /*2e720*/  STL.64 [R1+0x1220], R88 ;  /* 0x0012205801007387 */ /* 0x000fe20000100a00 */
[C---:B-1----:R-:W-:Y:S03]  /*2e730*/  HMMA.1688.F32.TF32 R92, R160.reuse, R138, R120 ;  /* 0x0000008aa05c723c */ /* 0x042fe60000081078 */
[----:B------:R1:W-:Y:S05]  /*2e740*/  STL.64 [R1+0x1228], R90 ;  /* 0x0012285a01007387 */ /* 0x0003ea0000100a00 */
[C---:B-1----:R-:W-:Y:S01]  /*2e750*/  HMMA.1688.F32.TF32 R88, R160.reuse, R142, R116 ;  /* 0x0000008ea058723c */ /* 0x042fe20000081074 */
[----:B------:R-:W-:Y:S04]  /*2e760*/  STL.64 [R1+0x1210], R148 ;  /* 0x0012109401007387 */ /* 0x000fe80000100a00 */
[----:B------:R-:W-:Y:S10]  /*2e770*/  STL.64 [R1+0x1218], R150 ;  /* 0x0012189601007387 */ /* 0x000ff40000100a00 */
[----:B------:R-:W-:Y:S04]  /*2e780*/  STL.64 [R1+0x1200], R92 ;  /* 0x0012005c01007387 */ /* 0x000fe80000100a00 */
[----:B------:R1:W-:Y:S04]  /*2e790*/  STL.64 [R1+0x1208], R94 ;  /* 0x0012085e01007387 */ /* 0x0003e80000100a00 */
[----:B------:R-:W-:Y:S01]  /*2e7a0*/  STL.64 [R1+0x11f0], R88 ;  /* 0x0011f05801007387 */ /* 0x000fe20000100a00 */
[----:B-1----:R-:W-:Y:S03]  /*2e7b0*/  HMMA.1688.F32.TF32 R92, R160, R242, R232 ;  /* 0x000000f2a05c723c */ /* 0x002fe600000810e8 */
[----:B------:R1:W-:Y:S04]  /*2e7c0*/  STL.64 [R1+0x11f8], R90 ;  /* 0x0011f85a01007387 */ /* 0x0003e80000100a00 */
[----:B------:R-:W-:Y:S04]  /*2e7d0*/  STL.64 [R1+0x11e0], R84 ;  /* 0x0011e05401007387 */ /* 0x000fe80000100a00 */
[----:B------:R2:W-:Y:S01]  /*2e7e0*/  STL.64 [R1+0x11e8], R86 ;  /* 0x0011e85601007387 */ /* 0x0005e20000100a00 */
[C---:B-1----:R-:W-:Y:S08]  /*2e7f0*/  HMMA.1688.F32.TF32 R88, R164.reuse, R238, R144 ;  /* 0x000000eea458723c */ /* 0x042ff00000081090 */
[----:B--2---:R-:W-:Y:S03]  /*2e800*/  HMMA.1688.F32.TF32 R84, R164, R6, R124 ;  /* 0x00000006a454723c */ /* 0x004fe6000008107c */
[----:B------:R-:W-:Y:S04]  /*2e810*/  STL.64 [R1+0xfe0], R92 ;  /* 0x000fe05c01007387 */ /* 0x000fe80000100a00 */
[----:B------:R-:W-:Y:S01]  /*2e820*/  STL.64 [R1+0xfe8], R94 ;  /* 0x000fe85e01007387 */ /* 0x000fe20000100a00 */
[----:B------:R-:W-:-:S07]  /*2e830*/  IMAD.MOV.U32 R232, RZ, RZ, R25 ;  /* 0x000000ffffe87224 */ /* 0x000fce00078e0019 */
[----:B------:R-:W-:Y:S04]  /*2e840*/  STL.64 [R1+0x570], R88 ;  /* 0x0005705801007387 */ /* 0x000fe80000100a00 */
[----:B------:R-:W-:Y:S04]  /*2e850*/  STL.64 [R1+0x578], R90 ;  /* 0x0005785a01007387 */ /* 0x000fe80000100a00 */
[----:B------:R-:W2:Y:S04]  /*2e860*/  LDL.LU R5, [R1+0x2d64] ;  /* 0x002d640001057983 */ /* 0x000ea80000300800 */
[----:B------:R1:W-:Y:S04]  /*2e870*/  STL.64 [R1+0x470], R84 ;  /* 0x0004705401007387 */ /* 0x0003e80000100a00 */
[----:B------:R3:W-:Y:S01]  /*2e880*/  STL.64 [R1+0x478], R86 ;  /* 0x0004785601007387 */ /* 0x0007e20000100a00 */
[----:B------:R-:W-:-:S03]  /*2e890*/  IMAD.MOV.U32 R233, RZ, RZ, R24 ;  /* 0x000000ffffe97224 */ /* 0x000fc600078e0018 */
[----:B------:R-:W4:Y:S01]  /*2e8a0*/  LDL.LU R4, [R1+0x2d60] ;  /* 0x002d600001047983 */ /* 0x000f220000300800 */
[----:B------:R-:W-:-:S03]  /*2e8b0*/  IMAD.MOV.U32 R234, RZ, RZ, R61 ;  /* 0x000000ffffea7224 */ /* 0x000fc600078e003d */
[----:B------:R-:W2:Y:S01]  /*2e8c0*/  LDL.LU R60, [R1+0x2d5c] ;  /* 0x002d5c00013c7983 */ /* 0x000ea20000300800 */
[----:B------:R-:W-:-:S03]  /*2e8d0*/  IMAD.MOV.U32 R235, RZ, RZ, R0 ;  /* 0x000000ffffeb7224 */ /* 0x000fc600078e0000 */
[----:B------:R-:W2:Y:S04]  /*2e8e0*/  LDL.LU R252, [R1+0x2d58] ;  /* 0x002d580001fc7983 */ /* 0x000ea80000300800 */
[----:B------:R-:W2:Y:S04]  /*2e8f0*/  LDL.LU R25, [R1+0x2d54] ;  /* 0x002d540001197983 */ /* 0x000ea80000300800 */
[----:B------:R-:W4:Y:S04]  /*2e900*/  LDL.LU R24, [R1+0x2d50] ;  /* 0x002d500001187983 */ /* 0x000f280000300800 */
        /* <DEDUP_REMOVED lines=10> */
[----:B-1----:R-:W4:Y:S04]  /*2e9b0*/  LDL.LU R84, [R1+0x230] ;  /* 0x0002300001547983 */ /* 0x002f280000300800 */
[----:B------:R-:W4:Y:S04]  /*2e9c0*/  LDL.LU R85, [R1+0x234] ;  /* 0x0002340001557983 */ /* 0x000f280000300800 */
[----:B---3--:R-:W3:Y:S04]  /*2e9d0*/  LDL.LU R86, [R1+0x238] ;  /* 0x0002380001567983 */ /* 0x008ee80000300800 */
        /* <DEDUP_REMOVED lines=61> */
[----:B--2---:R-:W-:-:S02]  /*2edb0*/  IMAD.MOV.U32 R162, RZ, RZ, R25 ;  /* 0x000000ffffa27224 */ /* 0x004fc400078e0019 */
[----:B----4-:R-:W-:Y:S02]  /*2edc0*/  IMAD.MOV.U32 R161, RZ, RZ, R24 ;  /* 0x000000ffffa17224 */ /* 0x010fe400078e0018 */
[----:B------:R-:W-:Y:S02]  /*2edd0*/  IMAD.MOV.U32 R160, RZ, RZ, R61 ;  /* 0x000000ffffa07224 */ /* 0x000fe400078e003d */
[----:B------:R-:W2:Y:S01]  /*2ede0*/  LDL.LU R61, [R1+0x2d44] ;  /* 0x002d4400013d7983 */ /* 0x000ea20000300800 */
[----:B------:R-:W-:-:S03]  /*2edf0*/  IMAD.MOV.U32 R163, RZ, RZ, R252 ;  /* 0x000000ffffa37224 */ /* 0x000fc600078e00fc */
[----:B------:R-:W2:Y:S04]  /*2ee00*/  LDL.LU R24, [R1+0x2d40] ;  /* 0x002d400001187983 */ /* 0x000ea80000300800 */
[----:B------:R-:W2:Y:S04]  /*2ee10*/  LDL.LU R25, [R1+0x2d3c] ;  /* 0x002d3c0001197983 */ /* 0x000ea80000300800 */
[----:B------:R-:W2:Y:S01]  /*2ee20*/  LDL.LU R252, [R1+0x2d38] ;  /* 0x002d380001fc7983 */ /* 0x000ea20000300800 */
[C---:B------:R-:W-:Y:S08]  /*2ee30*/  HMMA.1688.F32.TF32 R124, R164.reuse, R78, R124 ;  /* 0x0000004ea47c723c */ /* 0x040ff0000008107c */
[C---:B------:R-:W-:Y:S08]  /*2ee40*/  HMMA.1688.F32.TF32 R120, R164.reuse, R74, R120 ;  /* 0x0000004aa478723c */ /* 0x040ff00000081078 */
[C---:B---3--:R-:W-:Y:S08]  /*2ee50*/  HMMA.1688.F32.TF32 R84, R164.reuse, R70, R84 ;  /* 0x00000046a454723c */ /* 0x048ff00000081054 */
[C---:B------:R-:W-:Y:S08]  /*2ee60*/  HMMA.1688.F32.TF32 R248, R164.reuse, R58, R248 ;  /* 0x0000003aa4f8723c */ /* 0x040ff000000810f8 */
        /* <DEDUP_REMOVED lines=8> */
[C---:B------:R-:W-:Y:S11]  /*2eef0*/  HMMA.1688.F32.TF32 R112, R164.reuse, R18, R112 ;  /* 0x00000012a470723c */ /* 0x040ff60000081070 */
[----:B------:R-:W-:Y:S04]  /*2ef00*/  @!UPT UIADD3 URZ, URZ, URZ, URZ ;  /* 0x0000003f3f3ff290 */ /* 0x000fe8000fffe03f */
[----:B------:R-:W-:Y:S01]  /*2ef10*/  STL.64 [R1+0x450], R188 ;  /* 0x000450bc01007387 */ /* 0x000fe20000100a00 */
[C---:B------:R-:W-:Y:S03]  /*2ef20*/  HMMA.1688.F32.TF32 R180, R164.reuse, R22, R180 ;  /* 0x00000016a4b4723c */ /* 0x040fe600000810b4 */
[----:B------:R1:W-:Y:S04]  /*2ef30*/  STL.64 [R1+0x458], R190 ;  /* 0x000458be01007387 */ /* 0x0003e80000100a00 */
[----:B-1----:R-:W3:Y:S01]  /*2ef40*/  LDL.LU.64 R190, [R1+0x2d30] ;  /* 0x002d300001be7983 */ /* 0x002ee20000300a00 */
[C---:B------:R-:W-:Y:S03]  /*2ef50*/  HMMA.1688.F32.TF32 R196, R164.reuse, R34, R196 ;  /* 0x00000022a4c4723c */ /* 0x040fe600000810c4 */
[----:B------:R-:W3:Y:S04]  /*2ef60*/  LDL.LU.64 R188, [R1+0x2d28] ;  /* 0x002d280001bc7983 */ /* 0x000ee80000300a00 */
[----:B------:R-:W-:Y:S04]  /*2ef70*/  STL.64 [R1+0x5b0], R168 ;  /* 0x0005b0a801007387 */ /* 0x000fe80000100a00 */
[----:B------:R1:W-:Y:S04]  /*2ef80*/  STL.64 [R1+0x5b8], R170 ;  /* 0x0005b8aa01007387 */ /* 0x0003e80000100a00 */
[----:B-1----:R-:W2:Y:S04]  /*2ef90*/  LDL.LU.64 R170, [R1+0x2d20] ;  /* 0x002d200001aa7983 */ /* 0x002ea80000300a00 */
[----:B------:R-:W2:Y:S04]  /*2efa0*/  LDL.LU.64 R168, [R1+0x2d18] ;  /* 0x002d180001a87983 */ /* 0x000ea80000300a00 */
[----:B------:R1:W-:Y:S04]  /*2efb0*/  STL.64 [R1+0x610], R112 ;  /* 0x0006107001007387 */ /* 0x0003e80000100a00 */
[----:B------:R1:W-:Y:S04]  /*2efc0*/  STL.64 [R1+0x618], R114 ;  /* 0x0006187201007387 */ /* 0x0003e80000100a00 */
[----:B-1----:R-:W2:Y:S04]  /*2efd0*/  LDL.LU R112, [R1+0xdd0] ;  /* 0x000dd00001707983 */ /* 0x002ea80000300800 */
[----:B------:R-:W2:Y:S04]  /*2efe0*/  LDL.LU R113, [R1+0xdd4] ;  /* 0x000dd40001717983 */ /* 0x000ea80000300800 */
[----:B------:R-:W2:Y:S04]  /*2eff0*/  LDL.LU R114, [R1+0xdd8] ;  /* 0x000dd80001727983 */ /* 0x000ea80000300800 */
[----:B------:R-:W2:Y:S04]  /*2f000*/  LDL.LU R115, [R1+0xddc] ;  /* 0x000ddc0001737983 */ /* 0x000ea80000300800 */
[----:B------:R-:W-:Y:S04]  /*2f010*/  STL.64 [R1+0x640], R180 ;  /* 0x000640b401007387 */ /* 0x000fe80000100a00 */
[----:B------:R1:W-:Y:S01]  /*2f020*/  STL.64 [R1+0x648], R182 ;  /* 0x000648b601007387 */ /* 0x0003e20000100a00 */
[C---:B------:R-:W-:Y:S03]  /*2f030*/  HMMA.1688.F32.TF32 R92, R164.reuse, R50, R92 ;  /* 0x00000032a45c723c */ /* 0x040fe6000008105c */
[----:B-1----:R-:W2:Y:S04]  /*2f040*/  LDL.LU.64 R182, [R1+0x2d10] ;  /* 0x002d100001b67983 */ /* 0x002ea80000300a00 */
[----:B------:R-:W2:Y:S04]  /*2f050*/  LDL.LU.64 R180, [R1+0x2d08] ;  /* 0x002d080001b47983 */ /* 0x000ea80000300a00 */
[----:B------:R-:W-:Y:S04]  /*2f060*/  STL.64 [R1+0x690], R176 ;  /* 0x000690b001007387 */ /* 0x000fe80000100a00 */
[----:B------:R1:W-:Y:S04]  /*2f070*/  STL.64 [R1+0x698], R178 ;  /* 0x000698b201007387 */ /* 0x0003e80000100a00 */
[----:B-1----:R-:W2:Y:S04]  /*2f080*/  LDL.LU.64 R178, [R1+0x2d00] ;  /* 0x002d000001b27983 */ /* 0x002ea80000300a00 */
[----:B------:R-:W2:Y:S04]  /*2f090*/  LDL.LU.64 R176, [R1+0x2cf8] ;  /* 0x002cf80001b07983 */ /* 0x000ea80000300a00 */
[----:B------:R-:W-:Y:S04]  /*2f0a0*/  STL.64 [R1+0x6e0], R200 ;  /* 0x0006e0c801007387 */ /* 0x000fe80000100a00 */
[----:B------:R1:W-:Y:S01]  /*2f0b0*/  STL.64 [R1+0x6e8], R202 ;  /* 0x0006e8ca01007387 */ /* 0x0003e20000100a00 */
[C---:B------:R-:W-:Y:S03]  /*2f0c0*/  HMMA.1688.F32.TF32 R116, R164.reuse, R62, R116 ;  /* 0x0000003ea474723c */ /* 0x040fe60000081074 */
[----:B-1----:R-:W2:Y:S04]  /*2f0d0*/  LDL.LU.64 R202, [R1+0x2cf0] ;  /* 0x002cf00001ca7983 */ /* 0x002ea80000300a00 */
[----:B------:R-:W2:Y:S04]  /*2f0e0*/  LDL.LU.64 R200, [R1+0x2ce8] ;  /* 0x002ce80001c87983 */ /* 0x000ea80000300a00 */
[----:B------:R-:W-:Y:S04]  /*2f0f0*/  STL.64 [R1+0x6f0], R196 ;  /* 0x0006f0c401007387 */ /* 0x000fe80000100a00 */
[----:B------:R1:W-:Y:S01]  /*2f100*/  STL.64 [R1+0x6f8], R198 ;  /* 0x0006f8c601007387 */ /* 0x0003e20000100a00 */
[----:B------:R-:W-:Y:S03]  /*2f110*/  HMMA.1688.F32.TF32 R148, R164, R66, R148 ;  /* 0x00000042a494723c */ /* 0x000fe60000081094 */
[----:B-1----:R-:W2:Y:S04]  /*2f120*/  LDL.LU.64 R198, [R1+0x2ce0] ;  /* 0x002ce00001c67983 */ /* 0x002ea80000300a00 */
[----:B------:R-:W2:Y:S04]  /*2f130*/  LDL.LU.64 R196, [R1+0x2cd8] ;  /* 0x002cd80001c47983 */ /* 0x000ea80000300a00 */
[----:B------:R-:W-:Y:S04]  /*2f140*/  STL.64 [R1+0x990], R88 ;  /* 0x0009905801007387 */ /* 0x000fe80000100a00 */
[----:B------:R1:W-:Y:S04]  /*2f150*/  STL.64 [R1+0x998], R90 ;  /* 0x0009985a01007387 */ /* 0x0003e80000100a00 */
        /* <DEDUP_REMOVED lines=8> */
[----:B------:R-:W-:-:S02]  /*2f1e0*/  IMAD.MOV.U32 R129, RZ, RZ, R251 ;  /* 0x000000ffff817224 */ /* 0x000fc400078e00fb */
[----:B------:R-:W-:Y:S01]  /*2f1f0*/  IMAD.MOV.U32 R128, RZ, RZ, R250 ;  /* 0x000000ffff807224 */ /* 0x000fe200078e00fa */
        /* <DEDUP_REMOVED lines=10> */
[----:B------:R1:W-:Y:S04]  /*2f2a0*/  STL.64 [R1+0xdb0], R248 ;  /* 0x000db0f801007387 */ /* 0x0003e80000100a00 */
[----:B------:R-:W2:Y:S04]  /*2f2b0*/  LDL.LU.64 R250, [R1+0x2c80] ;  /* 0x002c800001fa7983 */ /* 0x000ea80000300a00 */
[----:B-1----:R-:W2:Y:S04]  /*2f2c0*/  LDL.LU.64 R248, [R1+0x2c78] ;  /* 0x002c780001f87983 */ /* 0x002ea80000300a00 */
[----:B------:R-:W-:Y:S04]  /*2f2d0*/  STL [R1+0x28cc], R129 ;  /* 0x0028cc8101007387 */ /* 0x000fe80000100800 */
[----:B------:R-:W-:Y:S04]  /*2f2e0*/  STL [R1+0x28c8], R128 ;  /* 0x0028c88001007387 */ /* 0x000fe80000100800 */
        /* <DEDUP_REMOVED lines=18> */
[----:B-1----:R-:W3:Y:S04]  /*2f410*/  LDL.LU.64 R126, [R1+0x2c30] ;  /* 0x002c3000017e7983 */ /* 0x002ee80000300a00 */
[----:B------:R-:W3:Y:S01]  /*2f420*/  LDL.LU.64 R124, [R1+0x2c28] ;  /* 0x002c2800017c7983 */ /* 0x000ee20000300a00 */
[C---:B------:R-:W-:Y:S08]  /*2f430*/  HMMA.1688.F32.TF32 R160, R164.reuse, R82, R160 ;  /* 0x00000052a4a0723c */ /* 0x040ff000000810a0 */
[C---:B------:R-:W-:Y:S11]  /*2f440*/  HMMA.1688.F32.TF32 R232, R164.reuse, R98, R232 ;  /* 0x00000062a4e8723c */ /* 0x040ff600000810e8 */
[----:B------:R-:W-:Y:S04]  /*2f450*/  @!UPT UIADD3 URZ, URZ, URZ, URZ ;  /* 0x0000003f3f3ff290 */ /* 0x000fe8000fffe03f */
[----:B------:R-:W-:Y:S04]  /*2f460*/  STL.64 [R1+0x1180], R160 ;  /* 0x001180a001007387 */ /* 0x000fe80000100a00 */
[----:B------:R1:W-:Y:S02]  /*2f470*/  STL.64 [R1+0x1188], R162 ;  /* 0x001188a201007387 */ /* 0x0003e40000100a00 */
[----:B-1----:R-:W-:Y:S01]  /*2f480*/  HMMA.1688.F32.TF32 R160, R164, R102, R212 ;  /* 0x00000066a4a0723c */ /* 0x002fe200000810d4 */
[----:B------:R-:W-:Y:S02]  /*2f490*/  IMAD.MOV.U32 R144, RZ, RZ, R77 ;  /* 0x000000ffff907224 */ /* 0x000fe400078e004d */
[----:B------:R-:W-:Y:S02]  /*2f4a0*/  IMAD.MOV.U32 R145, RZ, RZ, R76 ;  /* 0x000000ffff917224 */ /* 0x000fe400078e004c */
[----:B------:R-:W-:-:S02]  /*2f4b0*/  IMAD.MOV.U32 R146, RZ, RZ, R33 ;  /* 0x000000ffff927224 */ /* 0x000fc400078e0021 */
[----:B------:R-:W-:Y:S01]  /*2f4c0*/  IMAD.MOV.U32 R147, RZ, RZ, R32 ;  /* 0x000000ffff937224 */ /* 0x000fe200078e0020 */
[C---:B------:R-:W-:Y:S01]  /*2f4d0*/  HMMA.1688.F32.TF32 R224, R164.reuse, R106, R224 ;  /* 0x0000006aa4e0723c */ /* 0x040fe200000810e0 */
[----:B------:R-:W-:Y:S04]  /*2f4e0*/  STL.64 [R1+0x1170], R232 ;  /* 0x001170e801007387 */ /* 0x000fe80000100a00 */
[----:B------:R-:W-:Y:S03]  /*2f4f0*/  STL.64 [R1+0x1178], R234 ;  /* 0x001178ea01007387 */ /* 0x000fe60000100a00 */
[C---:B------:R-:W-:Y:S07]  /*2f500*/  HMMA.1688.F32.TF32 R212, R164.reuse, R110, R144 ;  /* 0x0000006ea4d4723c */ /* 0x040fee0000081090 */
[----:B------:R-:W-:Y:S04]  /*2f510*/  STL.64 [R1+0x1160], R160 ;  /* 0x001160a001007387 */ /* 0x000fe80000100a00 */
[----:B------:R3:W-:Y:S04]  /*2f520*/  STL.64 [R1+0x1168], R162 ;  /* 0x001168a201007387 */ /* 0x0007e80000100a00 */
[----:B------:R-:W-:Y:S04]  /*2f530*/  STL.64 [R1+0x1150], R224 ;  /* 0x001150e001007387 */ /* 0x000fe80000100a00 */
[----:B------:R-:W-:Y:S04]  /*2f540*/  STL.64 [R1+0x1158], R226 ;  /* 0x001158e201007387 */ /* 0x000fe80000100a00 */
[----:B------:R-:W-:Y:S04]  /*2f550*/  STL.64 [R1+0x1140], R212 ;  /* 0x001140d401007387 */ /* 0x000fe80000100a00 */
[----:B------:R-:W-:Y:S01]  /*2f560*/  STL.64 [R1+0x1148], R214 ;  /* 0x001148d601007387 */ /* 0x000fe20000100a00 */
[C---:B--2---:R-:W-:Y:S08]  /*2f570*/  HMMA.1688.F32.TF32 R144, R164.reuse, R134, R120 ;  /* 0x00000086a490723c */ /* 0x044ff00000081078 */
[C---:B------:R-:W-:Y:S08]  /*2f580*/  HMMA.1688.F32.TF32 R120, R164.reuse, R142, R92 ;  /* 0x0000008ea478723c */ /* 0x040ff0000008105c */
[C---:B---3--:R-:W-:Y:S08]  /*2f590*/  HMMA.1688.F32.TF32 R160, R164.reuse, R130, R124 ;  /* 0x00000082a4a0723c */ /* 0x048ff0000008107c */
[C---:B------:R-:W-:Y:S08]  /*2f5a0*/  HMMA.1688.F32.TF32 R124, R164.reuse, R138, R116 ;  /* 0x0000008aa47c723c */ /* 0x040ff00000081074 */
[C---:B------:R-:W-:Y:S08]  /*2f5b0*/  HMMA.1688.F32.TF32 R116, R164.reuse, R186, R88 ;  /* 0x000000baa474723c */ /* 0x040ff00000081058 */
[----:B------:R-:W-:Y:S08]  /*2f5c0*/  HMMA.1688.F32.TF32 R92, R164, R242, R204 ;  /* 0x000000f2a45c723c */ /* 0x000ff000000810cc */
        /* <DEDUP_REMOVED lines=13> */
[----:B------:R3:W-:Y:S04]  /*2f6a0*/  STL.64 [R1+0x2f0], R88 ;  /* 0x0002f05801007387 */ /* 0x0007e80000100a00 */
[----:B-1----:R-:W4:Y:S04]  /*2f6b0*/  LDL.LU R92, [R1+0x340] ;  /* 0x00034000015c7983 */ /* 0x002f280000300800 */
[----:B------:R-:W4:Y:S04]  /*2f6c0*/  LDL.LU R93, [R1+0x344] ;  /* 0x00034400015d7983 */ /* 0x000f280000300800 */
[----:B--2---:R-:W4:Y:S04]  /*2f6d0*/  LDL.LU R94, [R1+0x348] ;  /* 0x00034800015e7983 */ /* 0x004f280000300800 */
[----:B------:R-:W4:Y:S04]  /*2f6e0*/  LDL.LU R95, [R1+0x34c] ;  /* 0x00034c00015f7983 */ /* 0x000f280000300800 */
[----:B------:R-:W2:Y:S04]  /*2f6f0*/  LDL.LU R224, [R1+0x780] ;  /* 0x0007800001e07983 */ /* 0x000ea80000300800 */
        /* <DEDUP_REMOVED lines=29> */
[----:B------:R-:W4:Y:S01]  /*2f8d0*/  LDL.LU R126, [R1+0x6d8] ;  /* 0x0006d800017e7983 */ /* 0x000f220000300800 */
[----:B------:R-:W-:-:S03]  /*2f8e0*/  IMAD.MOV.U32 R33, RZ, RZ, R90 ;  /* 0x000000ffff217224 */ /* 0x000fc600078e005a */
[----:B------:R-:W4:Y:S01]  /*2f8f0*/  LDL.LU R127, [R1+0x6dc] ;  /* 0x0006dc00017f7983 */ /* 0x000f220000300800 */
[----:B------:R-:W-:-:S03]  /*2f900*/  IMAD.MOV.U32 R32, RZ, RZ, R91 ;  /* 0x000000ffff207224 */ /* 0x000fc600078e005b */
        /* <DEDUP_REMOVED lines=13> */
[----:B------:R-:W-:-:S02]  /*2f9e0*/  IMAD.MOV.U32 R114, RZ, RZ, R25 ;  /* 0x000000ffff727224 */ /* 0x000fc400078e0019 */
[----:B------:R-:W-:Y:S02]  /*2f9f0*/  IMAD.MOV.U32 R115, RZ, RZ, R24 ;  /* 0x000000ffff737224 */ /* 0x000fe400078e0018 */
[----:B------:R-:W-:Y:S01]  /*2fa00*/  IMAD.MOV.U32 R113, RZ, RZ, R252 ;  /* 0x000000ffff717224 */ /* 0x000fe200078e00fc */
[C---:B--2---:R-:W-:Y:S11]  /*2fa10*/  HMMA.1688.F32.TF32 R164, R168.reuse, R6, R164 ;  /* 0x00000006a8a4723c */ /* 0x044ff600000810a4 */
[----:B------:R-:W-:Y:S11]  /*2fa20*/  @!UPT UIADD3 URZ, URZ, URZ, URZ ;  /* 0x0000003f3f3ff290 */ /* 0x000ff6000fffe03f */
[----:B------:R-:W-:Y:S01]  /*2fa30*/  @!UPT UIADD3 URZ, URZ, URZ, URZ ;  /* 0x0000003f3f3ff290 */ /* 0x000fe2000fffe03f */
[----:B------:R-:W-:Y:S04]  /*2fa40*/  STL.64 [R1+0x2c0], R164 ;  /* 0x0002c0a401007387 */ /* 0x000fe80000100a00 */
[----:B------:R1:W-:Y:S02]  /*2fa50*/  STL.64 [R1+0x2c8], R166 ;  /* 0x0002c8a601007387 */ /* 0x0003e40000100a00 */
[C---:B-1----:R-:W-:Y:S08]  /*2fa60*/  HMMA.1688.F32.TF32 R164, R168.reuse, R10, R204 ;  /* 0x0000000aa8a4723c */ /* 0x042ff000000810cc */
[C---:B----4-:R-:W-:Y:S08]  /*2fa70*/  HMMA.1688.F32.TF32 R160, R168.reuse, R14, R160 ;  /* 0x0000000ea8a0723c */ /* 0x050ff000000810a0 */
[C---:B------:R-:W-:Y:S08]  /*2fa80*/  HMMA.1688.F32.TF32 R204, R168.reuse, R18, R232 ;  /* 0x00000012a8cc723c */ /* 0x040ff000000810e8 */
[----:B------:R-:W-:Y:S01]  /*2fa90*/  MOV R25, R165 ;  /* 0x000000a500197202 */ /* 0x000fe20000000f00 */
[----:B------:R-:W-:Y:S01]  /*2faa0*/  IMAD.MOV.U32 R24, RZ, RZ, R164 ;  /* 0x000000ffff187224 */ /* 0x000fe200078e00a4 */
[----:B------:R1:W-:Y:S01]  /*2fab0*/  STL.64 [R1+0x2b8], R166 ;  /* 0x0002b8a601007387 */ /* 0x0003e20000100a00 */
[C---:B------:R-:W-:Y:S03]  /*2fac0*/  HMMA.1688.F32.TF32 R144, R168.reuse, R30, R144 ;  /* 0x0000001ea890723c */ /* 0x040fe60000081090 */
[----:B------:R-:W-:Y:S04]  /*2fad0*/  STL [R1+0x29c4], R25 ;  /* 0x0029c41901007387 */ /* 0x000fe80000100800 */
[----:B------:R-:W-:Y:S01]  /*2fae0*/  STL [R1+0x29c0], R24 ;  /* 0x0029c01801007387 */ /* 0x000fe20000100800 */
[C---:B------:R-:W-:Y:S03]  /*2faf0*/  HMMA.1688.F32.TF32 R124, R168.reuse, R34, R124 ;  /* 0x00000022a87c723c */ /* 0x040fe6000008107c */
[----:B------:R-:W-:Y:S04]  /*2fb00*/  STL.64 [R1+0x350], R160 ;  /* 0x000350a001007387 */ /* 0x000fe80000100a00 */
[----:B------:R2:W-:Y:S01]  /*2fb10*/  STL.64 [R1+0x358], R162 ;  /* 0x000358a201007387 */ /* 0x0005e20000100a00 */
[C---:B-1----:R-:W-:Y:S08]  /*2fb20*/  HMMA.1688.F32.TF32 R164, R168.reuse, R22, R212 ;  /* 0x00000016a8a4723c */ /* 0x042ff000000810d4 */
[C---:B--2---:R-:W-:Y:S08]  /*2fb30*/  HMMA.1688.F32.TF32 R160, R168.reuse, R26, R224 ;  /* 0x0000001aa8a0723c */ /* 0x044ff000000810e0 */
[C---:B---3--:R-:W-:Y:S08]  /*2fb40*/  HMMA.1688.F32.TF32 R120, R168.reuse, R38, R120 ;  /* 0x00000026a878723c */ /* 0x048ff00000081078 */
[----:B------:R-:W-:Y:S01]  /*2fb50*/  HMMA.1688.F32.TF32 R88, R168, R42, R88 ;  /* 0x0000002aa858723c */ /* 0x000fe20000081058 */
[----:B------:R-:W-:Y:S01]  /*2fb60*/  STL.64 [R1+0x330], R204 ;  /* 0x000330cc01007387 */ /* 0x000fe20000100a00 */
[----:B------:R-:W-:-:S03]  /*2fb70*/  IMAD.MOV.U32 R41, RZ, RZ, R147 ;  /* 0x000000ffff297224 */ /* 0x000fc600078e0093 */
        /* <DEDUP_REMOVED lines=8> */
[----:B------:R-:W-:Y:S04]  /*2fc00*/  STL.64 [R1+0x308], R162 ;  /* 0x000308a201007387 */ /* 0x000fe80000100a00 */
[----:B------:R-:W-:Y:S04]  /*2fc10*/  STL.64 [R1+0x3f0], R144 ;  /* 0x0003f09001007387 */ /* 0x000fe80000100a00 */
[----:B------:R-:W-:Y:S04]  /*2fc20*/  STL [R1+0x2944], R41 ;  /* 0x0029442901007387 */ /* 0x000fe80000100800 */
[----:B------:R-:W-:Y:S01]  /*2fc30*/  STL [R1+0x2940], R37 ;  /* 0x0029402501007387 */ /* 0x000fe20000100800 */
[C---:B------:R-:W-:Y:S03]  /*2fc40*/  HMMA.1688.F32.TF32 R116, R168.reuse, R46, R116 ;  /* 0x0000002ea874723c */ /* 0x040fe60000081074 */
[----:B------:R-:W-:Y:S04]  /*2fc50*/  STL [R1+0x428], R126 ;  /* 0x0004287e01007387 */ /* 0x000fe80000100800 */
[----:B------:R-:W-:Y:S01]  /*2fc60*/  STL [R1+0x2950], R252 ;  /* 0x002950fc01007387 */ /* 0x000fe20000100800 */
[----:B------:R-:W-:Y:S03]  /*2fc70*/  HMMA.1688.F32.TF32 R92, R168, R50, R92 ;  /* 0x00000032a85c723c */ /* 0x000fe6000008105c */
[----:B------:R-:W-:Y:S01]  /*2fc80*/  STL [R1+0x294c], R36 ;  /* 0x00294c2401007387 */ /* 0x000fe20000100800 */
[----:B------:R-:W-:-:S03]  /*2fc90*/  IMAD.MOV.U32 R76, RZ, RZ, R88 ;  /* 0x000000ffff4c7224 */ /* 0x000fc600078e0058 */
[----:B------:R-:W-:Y:S01]  /*2fca0*/  STL [R1+0x2948], R40 ;  /* 0x0029482801007387 */ /* 0x000fe20000100800 */
[----:B------:R-:W-:-:S03]  /*2fcb0*/  IMAD.MOV.U32 R77, RZ, RZ, R89 ;  /* 0x000000ffff4d7224 */ /* 0x000fc600078e0059 */
[----:B------:R-:W-:Y:S04]  /*2fcc0*/  STL.64 [R1+0x460], R120 ;  /* 0x0004607801007387 */ /* 0x000fe80000100a00 */
[----:B------:R-:W-:Y:S04]  /*2fcd0*/  STL.64 [R1+0x468], R122 ;  /* 0x0004687a01007387 */ /* 0x000fe80000100a00 */
[----:B------:R1:W-:Y:S02]  /*2fce0*/  STL.64 [R1+0x538], R90 ;  /* 0x0005385a01007387 */ /* 0x0003e40000100a00 */
[----:B-1----:R-:W-:Y:S02]  /*2fcf0*/  HMMA.1688.F32.TF32 R88, R168, R54, R112 ;  /* 0x00000036a858723c */ /* 0x002fe40000081070 */
[----:B------:R-:W-:Y:S04]  /*2fd00*/  STL [R1+0x2924], R77 ;  /* 0x0029244d01007387 */ /* 0x000fe80000100800 */
[----:B------:R-:W-:Y:S04]  /*2fd10*/  STL [R1+0x2920], R76 ;  /* 0x0029204c01007387 */ /* 0x000fe80000100800 */
[----:B------:R1:W-:Y:S04]  /*2fd20*/  STL.64 [R1+0x6b0], R116 ;  /* 0x0006b07401007387 */ /* 0x0003e80000100a00 */
[----:B------:R2:W-:Y:S01]  /*2fd30*/  STL.64 [R1+0x6b8], R118 ;  /* 0x0006b87601007387 */ /* 0x0005e20000100a00 */
[----:B------:R-:W-:-:S03]  /*2fd40*/  IMAD.MOV.U32 R112, RZ, RZ, R53 ;  /* 0x000000ffff707224 */ /* 0x000fc600078e0035 */
[----:B------:R-:W-:Y:S01]  /*2fd50*/  STL.64 [R1+0x6d0], R92 ;  /* 0x0006d05c01007387 */ /* 0x000fe20000100a00 */
[----:B------:R-:W-:-:S03]  /*2fd60*/  IMAD.MOV.U32 R113, RZ, RZ, R64 ;  /* 0x000000ffff717224 */ /* 0x000fc600078e0040 */
[----:B------:R-:W-:Y:S01]  /*2fd70*/  STL.64 [R1+0x6d8], R94 ;  /* 0x0006d85e01007387 */ /* 0x000fe20000100a00 */
[----:B------:R-:W-:-:S03]  /*2fd80*/  IMAD.MOV.U32 R114, RZ, RZ, R65 ;  /* 0x000000ffff727224 */ /* 0x000fc600078e0041 */
[----:B------:R3:W-:Y:S01]  /*2fd90*/  STL.64 [R1+0x800], R88 ;  /* 0x0008005801007387 */ /* 0x0007e20000100a00 */
[----:B------:R-:W-:-:S03]  /*2fda0*/  IMAD.MOV.U32 R115, RZ, RZ, R52 ;  /* 0x000000ffff737224 */ /* 0x000fc600078e0034 */
[----:B------:R4:W-:Y:S04]  /*2fdb0*/  STL.64 [R1+0x808], R90 ;  /* 0x0008085a01007387 */ /* 0x0009e80000100a00 */
[----:B------:R-:W3:Y:S04]  /*2fdc0*/  LDL.LU R53, [R1+0x2c24] ;  /* 0x002c240001357983 */ /* 0x000ee80000300800 */
[----:B------:R-:W3:Y:S04]  /*2fdd0*/  LDL.LU R64, [R1+0x2c20] ;  /* 0x002c200001407983 */ /* 0x000ee80000300800 */
[----:B------:R-:W4:Y:S04]  /*2fde0*/  LDL.LU R65, [R1+0x2c1c] ;  /* 0x002c1c0001417983 */ /* 0x000f280000300800 */
[----:B------:R-:W4:Y:S01]  /*2fdf0*/  LDL.LU R52, [R1+0x2c18] ;  /* 0x002c180001347983 */ /* 0x000f220000300800 */
[----:B-1----:R-:W-:-:S02]  /*2fe00*/  IMAD.MOV.U32 R116, RZ, RZ, R61 ;  /* 0x000000ffff747224 */ /* 0x002fc400078e003d */
[----:B------:R-:W-:Y:S01]  /*2fe10*/  IMAD.MOV.U32 R117, RZ, RZ, R0 ;  /* 0x000000ffff757224 */ /* 0x000fe200078e0000 */
[----:B------:R-:W4:Y:S04]  /*2fe20*/  LDL.LU R61, [R1+0x2c14] ;  /* 0x002c1400013d7983 */ /* 0x000f280000300800 */
[----:B------:R-:W4:Y:S04]  /*2fe30*/  LDL.LU R0, [R1+0x2c10] ;  /* 0x002c100001007983 */ /* 0x000f280000300800 */
[----:B--2---:R-:W2:Y:S01]  /*2fe40*/  LDL.LU R118, [R1+0x78] ;  /* 0x0000780001767983 */ /* 0x004ea20000300800 */
[----:B---3--:R-:W-:-:S03]  /*2fe50*/  IMAD.MOV.U32 R119, RZ, RZ, R64 ;  /* 0x000000ffff777224 */ /* 0x008fc600078e0040 */
[----:B------:R-:W3:Y:S01]  /*2fe60*/  LDL.LU R64, [R1+0x2c0c] ;  /* 0x002c0c0001407983 */ /* 0x000ee20000300800 */
[----:B----4-:R-:W-:-:S03]  /*2fe70*/  IMAD.MOV.U32 R88, RZ, RZ, R65 ;  /* 0x000000ffff587224 */ /* 0x010fc600078e0041 */
[----:B------:R-:W4:Y:S01]  /*2fe80*/  LDL.LU R65, [R1+0x2c08] ;  /* 0x002c080001417983 */ /* 0x000f220000300800 */
[----:B------:R-:W-:-:S03]  /*2fe90*/  IMAD.MOV.U32 R89, RZ, RZ, R52 ;  /* 0x000000ffff597224 */ /* 0x000fc600078e0034 */
[----:B------:R-:W2:Y:S01]  /*2fea0*/  LDL.LU R52, [R1+0x2c04] ;  /* 0x002c040001347983 */ /* 0x000ea20000300800 */
[----:B------:R-:W-:-:S03]  /*2feb0*/  IMAD.MOV.U32 R90, RZ, RZ, R61 ;  /* 0x000000ffff5a7224 */ /* 0x000fc600078e003d */
[----:B------:R-:W3:Y:S01]  /*2fec0*/  LDL.LU R61, [R1+0x2c00] ;  /* 0x002c0000013d7983 */ /* 0x000ee20000300800 */
[----:B------:R-:W-:-:S03]  /*2fed0*/  IMAD.MOV.U32 R91, RZ, RZ, R0 ;  /* 0x000000ffff5b7224 */ /* 0x000fc600078e0000 */
[----:B------:R-:W3:Y:S04]  /*2fee0*/  LDL.LU R0, [R1+0x2bfc] ;  /* 0x002bfc0001007983 */ /* 0x000ee80000300800 */
[----:B------:R-:W3:Y:S04]  /*2fef0*/  LDL.LU R120, [R1+0x220] ;  /* 0x0002200001787983 */ /* 0x000ee80000300800 */
[----:B------:R-:W3:Y:S04]  /*2ff00*/  LDL.LU R121, [R1+0x224] ;  /* 0x0002240001797983 */ /* 0x000ee80000300800 */
[----:B------:R-:W3:Y:S01]  /*2ff10*/  LDL.LU R122, [R1+0x228] ;  /* 0x00022800017a7983 */ /* 0x000ee20000300800 */
[----:B------:R-:W-:-:S02]  /*2ff20*/  IMAD.MOV.U32 R207, RZ, RZ, R84 ;  /* 0x000000ffffcf7224 */ /* 0x000fc400078e0054 */
[----:B------:R-:W-:Y:S02]  /*2ff30*/  IMAD.MOV.U32 R206, RZ, RZ, R85 ;  /* 0x000000ffffce7224 */ /* 0x000fe400078e0055 */
[----:B------:R-:W-:Y:S02]  /*2ff40*/  IMAD.MOV.U32 R205, RZ, RZ, R86 ;  /* 0x000000ffffcd7224 */ /* 0x000fe400078e0056 */
[----:B------:R-:W-:Y:S02]  /*2ff50*/  IMAD.MOV.U32 R204, RZ, RZ, R87 ;  /* 0x000000ffffcc7224 */ /* 0x000fe400078e0057 */
[----:B--2---:R-:W-:Y:S02]  /*2ff60*/  IMAD.MOV.U32 R123, RZ, RZ, R52 ;  /* 0x000000ffff7b7224 */ /* 0x004fe400078e0034 */
        /* <DEDUP_REMOVED lines=13> */
[----:B------:R-:W-:Y:S01]  /*30040*/  IMAD.MOV.U32 R92, RZ, RZ, R53 ;  /* 0x000000ffff5c7224 */ /* 0x000fe200078e0035 */
[----:B------:R-:W-:Y:S01]  /*30050*/  MOV R94, R4 ;  /* 0x00000004005e7202 */ /* 0x000fe20000000f00 */
[----:B------:R-:W-:Y:S01]  /*30060*/  IMAD.MOV.U32 R93, RZ, RZ, R60 ;  /* 0x000000ffff5d7224 */ /* 0x000fe200078e003c */
[----:B------:R-:W4:Y:S01]  /*30070*/  LDL.LU R53, [R1+0x2bf4] ;  /* 0x002bf40001357983 */ /* 0x000f220000300800 */
[----:B------:R-:W-:-:S03]  /*30080*/  IMAD.MOV.U32 R95, RZ, RZ, R5 ;  /* 0x000000ffff5f7224 */ /* 0x000fc600078e0005 */
[----:B------:R-:W4:Y:S04]  /*30090*/  LDL.LU R60, [R1+0x2bf0] ;  /* 0x002bf000013c7983 */ /* 0x000f280000300800 */
[----:B------:R-:W4:Y:S04]  /*300a0*/  LDL.LU R4, [R1+0x2bec] ;  /* 0x002bec0001047983 */ /* 0x000f280000300800 */
[----:B------:R-:W4:Y:S04]  /*300b0*/  LDL.LU R5, [R1+0x2be8] ;  /* 0x002be80001057983 */ /* 0x000f280000300800 */
[----:B------:R-:W4:Y:S01]  /*300c0*/  LDL.LU R160, [R1+0xeb0] ;  /* 0x000eb00001a07983 */ /* 0x000f220000300800 */
[C---:B---3--:R-:W-:Y:S03]  /*300d0*/  HMMA.1688.F32.TF32 R120, R168.reuse, R70, R120 ;  /* 0x00000046a878723c */ /* 0x048fe60000081078 */
[----:B------:R-:W3:Y:S04]  /*300e0*/  LDL.LU R161, [R1+0xeb4] ;  /* 0x000eb40001a17983 */ /* 0x000ee80000300800 */
[----:B------:R-:W3:Y:S04]  /*300f0*/  LDL.LU R162, [R1+0xeb8] ;  /* 0x000eb80001a27983 */ /* 0x000ee80000300800 */
[----:B------:R-:W3:Y:S04]  /*30100*/  LDL.LU R163, [R1+0xebc] ;  /* 0x000ebc0001a37983 */ /* 0x000ee80000300800 */
[----:B------:R-:W3:Y:S01]  /*30110*/  LDL.LU R212, [R1+0xd80] ;  /* 0x000d800001d47983 */ /* 0x000ee20000300800 */
[C---:B------:R-:W-:Y:S03]  /*30120*/  HMMA.1688.F32.TF32 R88, R168.reuse, R74, R88 ;  /* 0x0000004aa858723c */ /* 0x040fe60000081058 */
        /* <DEDUP_REMOVED lines=10> */
[----:B------:R-:W3:Y:S05]  /*301d0*/  LDL.LU R225, [R1+0xba4] ;  /* 0x000ba40001e17983 */ /* 0x000eea0000300800 */
[C---:B--2---:R-:W-:Y:S08]  /*301e0*/  HMMA.1688.F32.TF32 R144, R168.reuse, R58, R144 ;  /* 0x0000003aa890723c */ /* 0x044ff00000081090 */
[C---:B----4-:R-:W-:Y:S08]  /*301f0*/  HMMA.1688.F32.TF32 R124, R168.reuse, R62, R124 ;  /* 0x0000003ea87c723c */ /* 0x050ff0000008107c */
[----:B------:R-:W-:Y:S08]  /*30200*/  HMMA.1688.F32.TF32 R84, R168, R66, R84 ;  /* 0x00000042a854723c */ /* 0x000ff00000081054 */
[----:B------:R-:W-:Y:S01]  /*30210*/  IMAD.MOV.U32 R128, RZ, RZ, R147 ;  /* 0x000000ffff807224 */ /* 0x000fe200078e0093 */
[----:B------:R1:W-:Y:S01]  /*30220*/  STL.64 [R1+0x810], R144 ;  /* 0x0008109001007387 */ /* 0x0003e20000100a00 */
[----:B------:R-:W-:-:S03]  /*30230*/  IMAD.MOV.U32 R129, RZ, RZ, R146 ;  /* 0x000000ffff817224 */ /* 0x000fc600078e0092 */
[----:B------:R-:W2:Y:S04]  /*30240*/  LDL.LU.64 R146, [R1+0x2be0] ;  /* 0x002be00001927983 */ /* 0x000ea80000300a00 */
[----:B-1----:R-:W2:Y:S04]  /*30250*/  LDL.LU.64 R144, [R1+0x2bd8] ;  /* 0x002bd80001907983 */ /* 0x002ea80000300a00 */
[----:B------:R-:W-:Y:S04]  /*30260*/  STL [R1+0x28dc], R128 ;  /* 0x0028dc8001007387 */ /* 0x000fe80000100800 */
[----:B------:R-:W-:Y:S04]  /*30270*/  STL [R1+0x28d8], R129 ;  /* 0x0028d88101007387 */ /* 0x000fe80000100800 */
[----:B------:R-:W-:Y:S04]  /*30280*/  STL.64 [R1+0x10e0], R124 ;  /* 0x0010e07c01007387 */ /* 0x000fe80000100a00 */
[----:B------:R1:W-:Y:S04]  /*30290*/  STL.64 [R1+0x10e8], R126 ;  /* 0x0010e87e01007387 */ /* 0x0003e80000100a00 */
[----:B-1----:R-:W4:Y:S04]  /*302a0*/  LDL.LU.64 R126, [R1+0x2bd0] ;  /* 0x002bd000017e7983 */ /* 0x002f280000300a00 */
[----:B------:R-:W4:Y:S04]  /*302b0*/  LDL.LU.64 R124, [R1+0x2bc8] ;  /* 0x002bc800017c7983 */ /* 0x000f280000300a00 */
[----:B------:R-:W-:Y:S04]  /*302c0*/  STL.64 [R1+0x10d0], R84 ;  /* 0x0010d05401007387 */ /* 0x000fe80000100a00 */
[----:B------:R1:W-:Y:S04]  /*302d0*/  STL.64 [R1+0x10d8], R86 ;  /* 0x0010d85601007387 */ /* 0x0003e80000100a00 */
[----:B-1----:R-:W2:Y:S04]  /*302e0*/  LDL.LU.64 R86, [R1+0x2bc0] ;  /* 0x002bc00001567983 */ /* 0x002ea80000300a00 */
[----:B------:R-:W2:Y:S04]  /*302f0*/  LDL.LU.64 R84, [R1+0x2bb8] ;  /* 0x002bb80001547983 */ /* 0x000ea80000300a00 */
[----:B------:R-:W-:Y:S04]  /*30300*/  STL.64 [R1+0x10c0], R120 ;  /* 0x0010c07801007387 */ /* 0x000fe80000100a00 */
[----:B------:R1:W-:Y:S04]  /*30310*/  STL.64 [R1+0x10c8], R122 ;  /* 0x0010c87a01007387 */ /* 0x0003e80000100a00 */
[----:B-1----:R-:W4:Y:S04]  /*30320*/  LDL.LU.64 R122, [R1+0x2bb0] ;  /* 0x002bb000017a7983 */ /* 0x002f280000300a00 */
[----:B------:R-:W4:Y:S04]  /*30330*/  LDL.LU.64 R120, [R1+0x2ba8] ;  /* 0x002ba80001787983 */ /* 0x000f280000300a00 */
        /* <DEDUP_REMOVED lines=11> */
[----:B------:R-:W4:Y:S01]  /*303f0*/  LDL.LU.64 R92, [R1+0x2b78] ;  /* 0x002b7800015c7983 */ /* 0x000f220000300a00 */
[----:B------:R-:W-:Y:S01]  /*30400*/  HMMA.1688.F32.TF32 R112, R168, R98, R112 ;  /* 0x00000062a870723c */ /* 0x000fe20000081070 */
[----:B------:R-:W-:-:S02]  /*30410*/  IMAD.MOV.U32 R164, RZ, RZ, R29 ;  /* 0x000000ffffa47224 */ /* 0x000fc400078e001d */
[----:B------:R-:W-:Y:S02]  /*30420*/  IMAD.MOV.U32 R165, RZ, RZ, R28 ;  /* 0x000000ffffa57224 */ /* 0x000fe400078e001c */
[----:B------:R-:W-:Y:S02]  /*30430*/  IMAD.MOV.U32 R166, RZ, RZ, R21 ;  /* 0x000000ffffa67224 */ /* 0x000fe400078e0015 */
[----:B------:R-:W-:-:S07]  /*30440*/  IMAD.MOV.U32 R167, RZ, RZ, R20 ;  /* 0x000000ffffa77224 */ /* 0x000fce00078e0014 */
[C---:B------:R-:W-:Y:S09]  /*30450*/  HMMA.1688.F32.TF32 R164, R168.reuse, R130, R164 ;  /* 0x00000082a8a4723c */ /* 0x040ff200000810a4 */
[----:B------:R-:W-:Y:S04]  /*30460*/  STL.64 [R1+0x1080], R112 ;  /* 0x0010807001007387 */ /* 0x000fe80000100a00 */
[----:B------:R1:W-:Y:S04]  /*30470*/  STL.64 [R1+0x1088], R114 ;  /* 0x0010887201007387 */ /* 0x0003e80000100a00 */
[----:B-1----:R-:W4:Y:S04]  /*30480*/  LDL.LU.64 R114, [R1+0x2b70] ;  /* 0x002b700001727983 */ /* 0x002f280000300a00 */
[----:B------:R-:W4:Y:S01]  /*30490*/  LDL.LU.64 R112, [R1+0x2b68] ;  /* 0x002b680001707983 */ /* 0x000f220000300a00 */
[C---:B------:R-:W-:Y:S08]  /*304a0*/  HMMA.1688.F32.TF32 R204, R168.reuse, R134, R204 ;  /* 0x00000086a8cc723c */ /* 0x040ff000000810cc */
[----:B------:R-:W-:Y:S08]  /*304b0*/  HMMA.1688.F32.TF32 R196, R168, R186, R196 ;  /* 0x000000baa8c4723c */ /* 0x000ff000000810c4 */
[----:B---3--:R-:W-:Y:S01]  /*304c0*/  HMMA.1688.F32.TF32 R160, R172, R238, R160 ;  /* 0x000000eeaca0723c */ /* 0x008fe200000810a0 */
[----:B------:R-:W-:-:S02]  /*304d0*/  IMAD.MOV.U32 R226, RZ, RZ, R5 ;  /* 0x000000ffffe27224 */ /* 0x000fc400078e0005 */
[----:B------:R-:W-:Y:S11]  /*304e0*/  IMAD.MOV.U32 R227, RZ, RZ, R4 ;  /* 0x000000ffffe37224 */ /* 0x000ff600078e0004 */
[----:B------:R-:W-:Y:S10]  /*304f0*/  @!UPT UIADD3 URZ, URZ, URZ, URZ ;  /* 0x0000003f3f3ff290 */ /* 0x000ff4000fffe03f */
[----:B------:R-:W-:Y:S02]  /*30500*/  IMAD.MOV.U32 R29, RZ, RZ, R160 ;  /* 0x000000ffff1d7224 */ /* 0x000fe400078e00a0 */
[----:B------:R-:W-:Y:S02]  /*30510*/  IMAD.MOV.U32 R28, RZ, RZ, R161 ;  /* 0x000000ffff1c7224 */ /* 0x000fe400078e00a1 */
[----:B------:R-:W-:Y:S02]  /*30520*/  IMAD.MOV.U32 R5, RZ, RZ, R162 ;  /* 0x000000ffff057224 */ /* 0x000fe400078e00a2 */
[----:B------:R-:W-:Y:S02]  /*30530*/  IMAD.MOV.U32 R4, RZ, RZ, R163 ;  /* 0x000000ffff047224 */ /* 0x000fe400078e00a3 */
[----:B------:R-:W-:Y:S08]  /*30540*/  HMMA.1688.F32.TF32 R160, R172, R10, R212 ;  /* 0x0000000aaca0723c */ /* 0x000ff000000810d4 */
[C---:B--2---:R-:W-:Y:S08]  /*30550*/  HMMA.1688.F32.TF32 R84, R168.reuse, R110, R84 ;  /* 0x0000006ea854723c */ /* 0x044ff00000081054 */
[C---:B----4-:R-:W-:Y:S08]  /*30560*/  HMMA.1688.F32.TF32 R88, R168.reuse, R106, R88 ;  /* 0x0000006aa858723c */ /* 0x050ff00000081058 */
[C---:B------:R-:W-:Y:S11]  /*30570*/  HMMA.1688.F32.TF32 R92, R168.reuse, R102, R92 ;  /* 0x00000066a85c723c */ /* 0x040ff6000008105c */
[----:B------:R-:W-:Y:S11]  /*30580*/  @!UPT UIADD3 URZ, URZ, URZ, URZ ;  /* 0x0000003f3f3ff290 */ /* 0x000ff6000fffe03f */
[----:B------:R-:W-:Y:S01]  /*30590*/  @!UPT UIADD3 URZ, URZ, URZ, URZ ;  /* 0x0000003f3f3ff290 */ /* 0x000fe2000fffe03f */
[----:B------:R-:W-:Y:S04]  /*305a0*/  STL.64 [R1+0x1070], R92 ;  /* 0x0010705c01007387 */ /* 0x000fe80000100a00 */
[----:B------:R1:W-:Y:S04]  /*305b0*/  STL.64 [R1+0x1078], R94 ;  /* 0x0010785e01007387 */ /* 0x0003e80000100a00 */
[----:B-1----:R-:W2:Y:S04]  /*305c0*/  LDL.LU.64 R94, [R1+0x2b60] ;  /* 0x002b6000015e7983 */ /* 0x002ea80000300a00 */
[----:B------:R-:W2:Y:S04]  /*305d0*/  LDL.LU.64 R92, [R1+0x2b58] ;  /* 0x002b5800015c7983 */ /* 0x000ea80000300a00 */
[----:B------:R-:W-:Y:S04]  /*305e0*/  STL.64 [R1+0x1060], R88 ;  /* 0x0010605801007387 */ /* 0x000fe80000100a00 */
[----:B------:R1:W-:Y:S04]  /*305f0*/  STL.64 [R1+0x1068], R90 ;  /* 0x0010685a01007387 */ /* 0x0003e80000100a00 */
[----:B-1----:R-:W3:Y:S04]  /*30600*/  LDL.LU.64 R90, [R1+0x2b50] ;  /* 0x002b5000015a7983 */ /* 0x002ee80000300a00 */
[----:B------:R-:W3:Y:S04]  /*30610*/  LDL.LU.64 R88, [R1+0x2b48] ;  /* 0x002b480001587983 */ /* 0x000ee80000300a00 */
[----:B------:R-:W-:Y:S04]  /*30620*/  STL.64 [R1+0x1050], R84 ;  /* 0x0010505401007387 */ /* 0x000fe80000100a00 */
[----:B------:R1:W-:Y:S04]  /*30630*/  STL.64 [R1+0x1058], R86 ;  /* 0x0010585601007387 */ /* 0x0003e80000100a00 */
[----:B-1----:R-:W4:Y:S04]  /*30640*/  LDL.LU.64 R86, [R1+0x2b40] ;  /* 0x002b400001567983 */ /* 0x002f280000300a00 */
[----:B------:R-:W4:Y:S04]  /*30650*/  LDL.LU.64 R84, [R1+0x2b38] ;  /* 0x002b380001547983 */ /* 0x000f280000300a00 */
[----:B------:R-:W-:Y:S04]  /*30660*/  STL.64 [R1+0x1040], R164 ;  /* 0x001040a401007387 */ /* 0x000fe80000100a00 */
[----:B------:R1:W-:Y:S02]  /*30670*/  STL.64 [R1+0x1048], R166 ;  /* 0x001048a601007387 */ /* 0x0003e40000100a00 */
[C---:B-1----:R-:W-:Y:S02]  /*30680*/  HMMA.1688.F32.TF32 R164, R168.reuse, R138, R248 ;  /* 0x0000008aa8a4723c */ /* 0x042fe400000810f8 */
[----:B------:R-:W-:Y:S04]  /*30690*/  STL.64 [R1+0x1030], R204 ;  /* 0x001030cc01007387 */ /* 0x000fe80000100a00 */
[----:B------:R1:W-:Y:S02]  /*306a0*/  STL.64 [R1+0x1038], R206 ;  /* 0x001038ce01007387 */ /* 0x0003e40000100a00 */
[C---:B-1----:R-:W-:Y:S11]  /*306b0*/  HMMA.1688.F32.TF32 R204, R168.reuse, R142, R244 ;  /* 0x0000008ea8cc723c */ /* 0x042ff600000810f4 */
[----:B------:R-:W-:Y:S04]  /*306c0*/  @!UPT UIADD3 URZ, URZ, URZ, URZ ;  /* 0x0000003f3f3ff290 */ /* 0x000fe8000fffe03f */
[----:B------:R-:W-:Y:S04]  /*306d0*/  STL.64 [R1+0x1020], R164 ;  /* 0x001020a401007387 */ /* 0x000fe80000100a00 */
[----:B------:R1:W-:Y:S02]  /*306e0*/  STL.64 [R1+0x1028], R166 ;  /* 0x001028a601007387 */ /* 0x0003e40000100a00 */
[----:B-1----:R-:W-:Y:S02]  /*306f0*/  HMMA.1688.F32.TF32 R164, R168, R242, R208 ;  /* 0x000000f2a8a4723c */ /* 0x002fe400000810d0 */
[----:B------:R-:W-:Y:S04]  /*30700*/  STL.64 [R1+0x1010], R204 ;  /* 0x001010cc01007387 */ /* 0x000fe80000100a00 */
[----:B------:R-:W-:Y:S04]  /*30710*/  STL.64 [R1+0x1018], R206 ;  /* 0x001018ce01007387 */ /* 0x000fe80000100a00 */
[----:B------:R-:W-:Y:S04]  /*30720*/  STL.64 [R1+0x1000], R196 ;  /* 0x001000c401007387 */ /* 0x000fe80000100a00 */
[----:B------:R-:W-:Y:S09]  /*30730*/  STL.64 [R1+0x1008], R198 ;  /* 0x001008c601007387 */ /* 0x000ff20000100a00 */
[----:B------:R-:W-:Y:S04]  /*30740*/  STL.64 [R1+0xf80], R164 ;  /* 0x000f80a401007387 */ /* 0x000fe80000100a00 */
[----:B------:R1:W-:Y:S02]  /*30750*/  STL.64 [R1+0xf88], R166 ;  /* 0x000f88a601007387 */ /* 0x0003e40000100a00 */
[----:B-1----:R-:W-:Y:S01]  /*30760*/  HMMA.1688.F32.TF32 R164, R172, R6, R232 ;  /* 0x00000006aca4723c */ /* 0x002fe200000810e8 */
[----:B------:R-:W-:-:S02]  /*30770*/  IMAD.MOV.U32 R20, RZ, RZ, R160 ;  /* 0x000000ffff147224 */ /* 0x000fc400078e00a0 */
[----:B------:R-:W-:Y:S11]  /*30780*/  IMAD.MOV.U32 R21, RZ, RZ, R161 ;  /* 0x000000ffff157224 */ /* 0x000ff600078e00a1 */
[----:B------:R-:W-:Y:S09]  /*30790*/  @!UPT UIADD3 URZ, URZ, URZ, URZ ;  /* 0x0000003f3f3ff290 */ /* 0x000ff2000fffe03f */
[----:B------:R-:W-:Y:S04]  /*307a0*/  STL.64 [R1+0x1c0], R164 ;  /* 0x0001c0a401007387 */ /* 0x000fe80000100a00 */
[----:B------:R-:W-:Y:S04]  /*307b0*/  STL.64 [R1+0x1c8], R166 ;  /* 0x0001c8a601007387 */ /* 0x000fe80000100a00 */
[----:B------:R1:W-:Y:S02]  /*307c0*/  STL.64 [R1+0x1b8], R162 ;  /* 0x0001b8a201007387 */ /* 0x0003e40000100a00 */
[C---:B-1----:R-:W-:Y:S02]  /*307d0*/  HMMA.1688.F32.TF32 R160, R172.reuse, R14, R224 ;  /* 0x0000000eaca0723c */ /* 0x042fe400000810e0 */
[----:B------:R-:W-:Y:S04]  /*307e0*/  STL [R1+0x29cc], R21 ;  /* 0x0029cc1501007387 */ /* 0x000fe80000100800 */
[----:B------:R-:W-:Y:S04]  /*307f0*/  STL [R1+0x29c8], R20 ;  /* 0x0029c81401007387 */ /* 0x000fe80000100800 */
[----:B------:R-:W2:Y:S11]  /*30800*/  LDL.LU R224, [R1+0x750] ;  /* 0x0007500001e07983 */ /* 0x000eb60000300800 */
[----:B------:R-:W-:Y:S02]  /*30810*/  @!UPT UIADD3 URZ, URZ, URZ, URZ ;  /* 0x0000003f3f3ff290 */ /* 0x000fe4000fffe03f */
[----:B------:R1:W-:Y:S04]  /*30820*/  STL.64 [R1+0x220], R160 ;  /* 0x000220a001007387 */ /* 0x0003e80000100a00 */
[----:B------:R1:W-:Y:S04]  /*30830*/  STL.64 [R1+0x228], R162 ;  /* 0x000228a201007387 */ /* 0x0003e80000100a00 */
        /* <DEDUP_REMOVED lines=52> */
[----:B------:R-:W-:Y:S04]  /*30b80*/  STL [R1+0x29b0], R49 ;  /* 0x0029b03101007387 */ /* 0x000fe80000100800 */
[----:B------:R-:W-:Y:S04]  /*30b90*/  STL [R1+0x29ac], R48 ;  /* 0x0029ac3001007387 */ /* 0x000fe80000100800 */
[----:B------:R-:W-:Y:S01]  /*30ba0*/  STL [R1+0x29a8], R44 ;  /* 0x0029a82c01007387 */ /* 0x000fe20000100800 */
[C---:B----4-:R-:W-:Y:S07]  /*30bb0*/  HMMA.1688.F32.TF32 R208, R172.reuse, R26, R196 ;  /* 0x0000001aacd0723c */ /* 0x050fee00000810c4 */
[----:B------:R-:W-:Y:S01]  /*30bc0*/  STL.64 [R1+0x1f0], R168 ;  /* 0x0001f0a801007387 */ /* 0x000fe20000100a00 */
[C---:B------:R-:W-:Y:S03]  /*30bd0*/  HMMA.1688.F32.TF32 R196, R172.reuse, R30, R164 ;  /* 0x0000001eacc4723c */ /* 0x040fe600000810a4 */
[----:B------:R1:W-:Y:S05]  /*30be0*/  STL.64 [R1+0x1f8], R170 ;  /* 0x0001f8aa01007387 */ /* 0x0003ea0000100a00 */
[C---:B-1----:R-:W-:Y:S07]  /*30bf0*/  HMMA.1688.F32.TF32 R168, R172.reuse, R34, R204 ;  /* 0x00000022aca8723c */ /* 0x042fee00000810cc */
[----:B------:R-:W-:Y:S04]  /*30c00*/  STL.64 [R1+0x1e0], R208 ;  /* 0x0001e0d001007387 */ /* 0x000fe80000100a00 */
[----:B------:R-:W-:Y:S04]  /*30c10*/  STL.64 [R1+0x1e8], R210 ;  /* 0x0001e8d201007387 */ /* 0x000fe80000100a00 */
[----:B------:R-:W-:Y:S01]  /*30c20*/  STL.64 [R1+0x260], R196 ;  /* 0x000260c401007387 */ /* 0x000fe20000100a00 */
[----:B------:R-:W-:Y:S03]  /*30c30*/  HMMA.1688.F32.TF32 R164, R172, R38, R224 ;  /* 0x00000026aca4723c */ /* 0x000fe600000810e0 */
[----:B------:R-:W-:Y:S04]  /*30c40*/  STL.64 [R1+0x268], R198 ;  /* 0x000268c601007387 */ /* 0x000fe80000100a00 */
[----:B------:R-:W-:Y:S01]  /*30c50*/  IMAD.MOV.U32 R224, RZ, RZ, R0 ;  /* 0x000000ffffe07224 */ /* 0x000fe200078e0000 */
[----:B------:R-:W-:Y:S04]  /*30c60*/  STL.64 [R1+0x240], R168 ;  /* 0x000240a801007387 */ /* 0x000fe80000100a00 */
[----:B------:R-:W-:Y:S04]  /*30c70*/  STL.64 [R1+0x248], R170 ;  /* 0x000248aa01007387 */ /* 0x000fe80000100a00 */
[----:B------:R-:W2:Y:S01]  /*30c80*/  LDL.LU R0, [R1+0x2b30] ;  /* 0x002b300001007983 */ /* 0x000ea20000300800 */
[----:B------:R-:W-:-:S06]  /*30c90*/  IMAD.MOV.U32 R225, RZ, RZ, R61 ;  /* 0x000000ffffe17224 */ /* 0x000fcc00078e003d */
[----:B------:R1:W-:Y:S04]  /*30ca0*/  STL.64 [R1+0x230], R164 ;  /* 0x000230a401007387 */ /* 0x0003e80000100a00 */
[----:B------:R3:W-:Y:S04]  /*30cb0*/  STL.64 [R1+0x238], R166 ;  /* 0x000238a601007387 */ /* 0x0007e80000100a00 */
[----:B------:R-:W4:Y:S04]  /*30cc0*/  LDL.LU R61, [R1+0x2b2c] ;  /* 0x002b2c00013d7983 */ /* 0x000f280000300800 */
[----:B-1----:R-:W4:Y:S04]  /*30cd0*/  LDL.LU R164, [R1+0x290] ;  /* 0x0002900001a47983 */ /* 0x002f280000300800 */
[----:B------:R-:W4:Y:S04]  /*30ce0*/  LDL.LU R165, [R1+0x294] ;  /* 0x0002940001a57983 */ /* 0x000f280000300800 */
[----:B---3--:R-:W3:Y:S01]  /*30cf0*/  LDL.LU R166, [R1+0x298] ;  /* 0x0002980001a67983 */ /* 0x008ee20000300800 */
[----:B------:R-:W-:Y:S01]  /*30d00*/  HMMA.1688.F32.TF32 R168, R172, R42, R244 ;  /* 0x0000002aaca8723c */ /* 0x000fe200000810f4 */
[----:B------:R-:W-:-:S02]  /*30d10*/  IMAD.MOV.U32 R206, RZ, RZ, R53 ;  /* 0x000000ffffce7224 */ /* 0x000fc400078e0035 */
[----:B------:R-:W-:-:S05]  /*30d20*/  IMAD.MOV.U32 R207, RZ, RZ, R52 ;  /* 0x000000ffffcf7224 */ /* 0x000fca00078e0034 */
[C---:B------:R-:W-:Y:S08]  /*30d30*/  HMMA.1688.F32.TF32 R208, R172.reuse, R46, R248 ;  /* 0x0000002eacd0723c */ /* 0x040ff000000810f8 */
[----:B------:R-:W-:Y:S08]  /*30d40*/  HMMA.1688.F32.TF32 R196, R172, R50, R160 ;  /* 0x00000032acc4723c */ /* 0x000ff000000810a0 */
[----:B------:R-:W-:-:S02]  /*30d50*/  IMAD.MOV.U32 R52, RZ, RZ, R168 ;  /* 0x000000ffff347224 */ /* 0x000fc400078e00a8 */
[----:B------:R-:W-:Y:S01]  /*30d60*/  IMAD.MOV.U32 R53, RZ, RZ, R169 ;  /* 0x000000ffff357224 */ /* 0x000fe200078e00a9 */
[----:B------:R-:W-:Y:S01]  /*30d70*/  HMMA.1688.F32.TF32 R160, R172, R58, R212 ;  /* 0x0000003aaca0723c */ /* 0x000fe200000810d4 */
[----:B------:R-:W-:Y:S01]  /*30d80*/  MOV R205, R60 ;  /* 0x0000003c00cd7202 */ /* 0x000fe20000000f00 */
[----:B------:R-:W-:Y:S02]  /*30d90*/  IMAD.MOV.U32 R226, RZ, RZ, R65 ;  /* 0x000000ffffe27224 */ /* 0x000fe400078e0041 */
[----:B------:R-:W-:-:S04]  /*30da0*/  IMAD.MOV.U32 R227, RZ, RZ, R64 ;  /* 0x000000ffffe37224 */ /* 0x000fc800078e0040 */
[C---:B------:R-:W-:Y:S11]  /*30db0*/  HMMA.1688.F32.TF32 R84, R172.reuse, R74, R84 ;  /* 0x0000004aac54723c */ /* 0x040ff60000081054 */
[----:B------:R-:W-:Y:S05]  /*30dc0*/  @!UPT UIADD3 URZ, URZ, URZ, URZ ;  /* 0x0000003f3f3ff290 */ /* 0x000fea000fffe03f */
[----:B------:R-:W-:Y:S02]  /*30dd0*/  IMAD.MOV.U32 R136, RZ, RZ, R160 ;  /* 0x000000ffff887224 */ /* 0x000fe400078e00a0 */
[----:B------:R-:W-:Y:S02]  /*30de0*/  IMAD.MOV.U32 R137, RZ, RZ, R161 ;  /* 0x000000ffff897224 */ /* 0x000fe400078e00a1 */
[----:B------:R-:W-:Y:S02]  /*30df0*/  IMAD.MOV.U32 R72, RZ, RZ, R162 ;  /* 0x000000ffff487224 */ /* 0x000fe400078e00a2 */
[----:B------:R-:W-:Y:S02]  /*30e00*/  IMAD.MOV.U32 R73, RZ, RZ, R163 ;  /* 0x000000ffff497224 */ /* 0x000fe400078e00a3 */
[----:B--2---:R-:W-:Y:S02]  /*30e10*/  IMAD.MOV.U32 R167, RZ, RZ, R0 ;  /* 0x000000ffffa77224 */ /* 0x004fe400078e0000 */
[----:B------:R-:W2:Y:S04]  /*30e20*/  LDL.LU R0, [R1+0x2b28] ;  /* 0x002b280001007983 */ /* 0x000ea80000300800 */
[----:B------:R1:W-:Y:S02]  /*30e30*/  STL.64 [R1+0x288], R170 ;  /* 0x000288aa01007387 */ /* 0x0003e40000100a00 */
[----:B-1----:R-:W-:Y:S02]  /*30e40*/  HMMA.1688.F32.TF32 R168, R172, R54, R232 ;  /* 0x00000036aca8723c */ /* 0x002fe400000810e8 */
[----:B------:R-:W-:Y:S04]  /*30e50*/  STL [R1+0x290c], R53 ;  /* 0x00290c3501007387 */ /* 0x000fe80000100800 */
[----:B------:R-:W-:Y:S04]  /*30e60*/  STL [R1+0x2908], R52 ;  /* 0x0029083401007387 */ /* 0x000fe80000100800 */
[----:B------:R-:W-:Y:S04]  /*30e70*/  STL.64 [R1+0x2a0], R208 ;  /* 0x0002a0d001007387 */ /* 0x000fe80000100a00 */
[----:B------:R-:W-:Y:S04]  /*30e80*/  STL.64 [R1+0x2a8], R210 ;  /* 0x0002a8d201007387 */ /* 0x000fe80000100a00 */
[----:B------:R-:W-:Y:S04]  /*30e90*/  STL.64 [R1+0x410], R196 ;  /* 0x000410c401007387 */ /* 0x000fe80000100a00 */
[----:B------:R3:W-:Y:S04]  /*30ea0*/  STL.64 [R1+0x418], R198 ;  /* 0x000418c601007387 */ /* 0x0007e80000100a00 */
[----:B------:R-:W-:Y:S04]  /*30eb0*/  STL.64 [R1+0x670], R168 ;  /* 0x000670a801007387 */ /* 0x000fe80000100a00 */
[----:B------:R1:W-:Y:S04]  /*30ec0*/  STL.64 [R1+0x678], R170 ;  /* 0x000678aa01007387 */ /* 0x0003e80000100a00 */
[----:B------:R-:W2:Y:S01]  /*30ed0*/  LDL.LU R212, [R1+0xfa0] ;  /* 0x000fa00001d47983 */ /* 0x000ea20000300800 */
[----:B----4-:R-:W-:-:S03]  /*30ee0*/  IMAD.MOV.U32 R204, RZ, RZ, R61 ;  /* 0x000000ffffcc7224 */ /* 0x010fc600078e003d */
[----:B------:R-:W4:Y:S04]  /*30ef0*/  LDL.LU R213, [R1+0xfa4] ;  /* 0x000fa40001d57983 */ /* 0x000f280000300800 */
[----:B------:R-:W4:Y:S04]  /*30f00*/  LDL.LU R214, [R1+0xfa8] ;  /* 0x000fa80001d67983 */ /* 0x000f280000300800 */
[----:B------:R-:W4:Y:S04]  /*30f10*/  LDL.LU R215, [R1+0xfac] ;  /* 0x000fac0001d77983 */ /* 0x000f280000300800 */
[----:B------:R-:W4:Y:S04]  /*30f20*/  LDL.LU R160, [R1+0x13c0] ;  /* 0x0013c00001a07983 */ /* 0x000f280000300800 */
[----:B------:R-:W4:Y:S01]  /*30f30*/  LDL.LU R161, [R1+0x13c4] ;  /* 0x0013c40001a17983 */ /* 0x000f220000300800 */
[C---:B---3--:R-:W-:Y:S03]  /*30f40*/  HMMA.1688.F32.TF32 R196, R172.reuse, R62, R164 ;  /* 0x0000003eacc4723c */ /* 0x048fe600000810a4 */
[----:B------:R-:W4:Y:S04]  /*30f50*/  LDL.LU R162, [R1+0x13c8] ;  /* 0x0013c80001a27983 */ /* 0x000f280000300800 */
[----:B------:R-:W4:Y:S01]  /*30f60*/  LDL.LU R163, [R1+0x13cc] ;  /* 0x0013cc0001a37983 */ /* 0x000f220000300800 */
[C---:B------:R-:W-:Y:S03]  /*30f70*/  HMMA.1688.F32.TF32 R164, R172.reuse, R66, R204 ;  /* 0x00000042aca4723c */ /* 0x040fe600000810cc */
[----:B------:R-:W4:Y:S04]  /*30f80*/  LDL.LU R232, [R1+0xf20] ;  /* 0x000f200001e87983 */ /* 0x000f280000300800 */
[----:B------:R-:W4:Y:S01]  /*30f90*/  LDL.LU R233, [R1+0xf24] ;  /* 0x000f240001e97983 */ /* 0x000f220000300800 */
[C---:B-1----:R-:W-:Y:S03]  /*30fa0*/  HMMA.1688.F32.TF32 R168, R172.reuse, R70, R224 ;  /* 0x00000046aca8723c */ /* 0x042fe600000810e0 */
[----:B------:R-:W4:Y:S04]  /*30fb0*/  LDL.LU R234, [R1+0xf28] ;  /* 0x000f280001ea7983 */ /* 0x000f280000300800 */
[----:B------:R-:W4:Y:S04]  /*30fc0*/  LDL.LU R235, [R1+0xf2c] ;  /* 0x000f2c0001eb7983 */ /* 0x000f280000300800 */
[----:B------:R-:W-:Y:S04]  /*30fd0*/  STL [R1+0x28e4], R73 ;  /* 0x0028e44901007387 */ /* 0x000fe80000100800 */
[----:B------:R-:W-:Y:S04]  /*30fe0*/  STL [R1+0x28e0], R72 ;  /* 0x0028e04801007387 */ /* 0x000fe80000100800 */
[----:B------:R-:W-:Y:S04]  /*30ff0*/  STL [R1+0x28d4], R137 ;  /* 0x0028d48901007387 */ /* 0x000fe80000100800 */
[----:B------:R-:W-:Y:S04]  /*31000*/  STL [R1+0x28d0], R136 ;  /* 0x0028d08801007387 */ /* 0x000fe80000100800 */
[----:B------:R-:W-:Y:S04]  /*31010*/  STL.64 [R1+0xff0], R196 ;  /* 0x000ff0c401007387 */ /* 0x000fe80000100a00 */
[----:B------:R-:W-:Y:S04]  /*31020*/  STL.64 [R1+0xff8], R198 ;  /* 0x000ff8c601007387 */ /* 0x000fe80000100a00 */
[----:B------:R-:W-:Y:S04]  /*31030*/  STL.64 [R1+0x12d0], R164 ;  /* 0x0012d0a401007387 */ /* 0x000fe80000100a00 */
[----:B------:R1:W-:Y:S04]  /*31040*/  STL.64 [R1+0x12d8], R166 ;  /* 0x0012d8a601007387 */ /* 0x0003e80000100a00 */
[----:B------:R-:W-:Y:S04]  /*31050*/  STL.64 [R1+0x13b0], R168 ;  /* 0x0013b0a801007387 */ /* 0x000fe80000100a00 */
[----:B------:R-:W-:Y:S01]  /*31060*/  STL.64 [R1+0x13b8], R170 ;  /* 0x0013b8aa01007387 */ /* 0x000fe20000100a00 */
[C---:B-1----:R-:W-:Y:S03]  /*31070*/  HMMA.1688.F32.TF32 R164, R172.reuse, R78, R88 ;  /* 0x0000004eaca4723c */ /* 0x042fe60000081058 */
[----:B------:R-:W-:Y:S04]  /*31080*/  STL.64 [R1+0x13a0], R84 ;  /* 0x0013a05401007387 */ /* 0x000fe80000100a00 */
[----:B------:R1:W-:Y:S01]  /*31090*/  STL.64 [R1+0x13a8], R86 ;  /* 0x0013a85601007387 */ /* 0x0003e20000100a00 */
[C---:B------:R-:W-:Y:S08]  /*310a0*/  HMMA.1688.F32.TF32 R88, R172.reuse, R82, R92 ;  /* 0x00000052ac58723c */ /* 0x040ff0000008105c */
[C---:B-1----:R-:W-:Y:S07]  /*310b0*/  HMMA.1688.F32.TF32 R84, R172.reuse, R98, R112 ;  /* 0x00000062ac54723c */ /* 0x042fee0000081070 */
[----:B------:R-:W-:Y:S01]  /*310c0*/  STL.64 [R1+0x1390], R164 ;  /* 0x001390a401007387 */ /* 0x000fe20000100a00 */
[C---:B------:R-:W-:Y:S03]  /*310d0*/  HMMA.1688.F32.TF32 R92, R172.reuse, R102, R116 ;  /* 0x00000066ac5c723c */ /* 0x040fe60000081074 */
[----:B------:R-:W-:Y:S04]  /*310e0*/  STL.64 [R1+0x1398], R166 ;  /* 0x001398a601007387 */ /* 0x000fe80000100a00 */
[----:B------:R-:W-:Y:S04]  /*310f0*/  STL.64 [R1+0x1380], R88 ;  /* 0x0013805801007387 */ /* 0x000fe80000100a00 */
[----:B------:R1:W-:Y:S04]  /*31100*/  STL.64 [R1+0x1388], R90 ;  /* 0x0013885a01007387 */ /* 0x0003e80000100a00 */
[----:B------:R-:W-:Y:S04]  /*31110*/  STL.64 [R1+0x1370], R84 ;  /* 0x0013705401007387 */ /* 0x000fe80000100a00 */
[----:B------:R1:W-:Y:S02]  /*31120*/  STL.64 [R1+0x1378], R86 ;  /* 0x0013785601007387 */ /* 0x0003e40000100a00 */
[C---:B-1----:R-:W-:Y:S08]  /*31130*/  HMMA.1688.F32.TF32 R88, R172.reuse, R106, R120 ;  /* 0x0000006aac58723c */ /* 0x042ff00000081078 */
[C---:B------:R-:W-:Y:S01]  /*31140*/  HMMA.1688.F32.TF32 R84, R172.reuse, R110, R124 ;  /* 0x0000006eac54723c */ /* 0x040fe2000008107c */
[----:B------:R-:W-:Y:S04]  /*31150*/  STL.64 [R1+0x1360], R92 ;  /* 0x0013605c01007387 */ /* 0x000fe80000100a00 */
[----:B------:R1:W-:Y:S10]  /*31160*/  STL.64 [R1+0x1368], R94 ;  /* 0x0013685e01007387 */ /* 0x0003f40000100a00 */
[----:B------:R-:W-:Y:S01]  /*31170*/  STL.64 [R1+0x1350], R88 ;  /* 0x0013505801007387 */ /* 0x000fe20000100a00 */
[C---:B-1----:R-:W-:Y:S03]  /*31180*/  HMMA.1688.F32.TF32 R92, R172.reuse, R130, R144 ;  /* 0x00000082ac5c723c */ /* 0x042fe60000081090 */
[----:B------:R1:W-:Y:S04]  /*31190*/  STL.64 [R1+0x1358], R90 ;  /* 0x0013585a01007387 */ /* 0x0003e80000100a00 */
[----:B------:R-:W-:Y:S04]  /*311a0*/  STL.64 [R1+0x1340], R84 ;  /* 0x0013405401007387 */ /* 0x000fe80000100a00 */
[----:B------:R1:W-:Y:S02]  /*311b0*/  STL.64 [R1+0x1348], R86 ;  /* 0x0013485601007387 */ /* 0x0003e40000100a00 */
[C---:B-1----:R-:W-:Y:S08]  /*311c0*/  HMMA.1688.F32.TF32 R88, R172.reuse, R134, R148 ;  /* 0x00000086ac58723c */ /* 0x042ff00000081094 */
[C---:B------:R-:W-:Y:S02]  /*311d0*/  HMMA.1688.F32.TF32 R84, R172.reuse, R138, R152 ;  /* 0x0000008aac54723c */ /* 0x040fe40000081098 */
[----:B------:R-:W-:Y:S04]  /*311e0*/  STL.64 [R1+0x1330], R92 ;  /* 0x0013305c01007387 */ /* 0x000fe80000100a00 */
[----:B------:R1:W-:Y:S04]  /*311f0*/  STL.64 [R1+0x1338], R94 ;  /* 0x0013385e01007387 */ /* 0x0003e80000100a00 */
[----:B------:R-:W3:Y:S05]  /*31200*/  LDL.LU R224, [R1+0xe90] ;  /* 0x000e900001e07983 */ /* 0x000eea0000300800 */
[----:B------:R-:W-:Y:S04]  /*31210*/  STL.64 [R1+0x1320], R88 ;  /* 0x0013205801007387 */ /* 0x000fe80000100a00 */
[----:B------:R-:W-:Y:S04]  /*31220*/  STL.64 [R1+0x1328], R90 ;  /* 0x0013285a01007387 */ /* 0x000fe80000100a00 */
[----:B------:R-:W-:Y:S04]  /*31230*/  STL.64 [R1+0x1310], R84 ;  /* 0x0013105401007387 */ /* 0x000fe80000100a00 */
[----:B------:R1:W-:Y:S04]  /*31240*/  STL.64 [R1+0x1318], R86 ;  /* 0x0013185601007387 */ /* 0x0003e80000100a00 */
[----:B------:R-:W3:Y:S04]  /*31250*/  LDL.LU R225, [R1+0xe94] ;  /* 0x000e940001e17983 */ /* 0x000ee80000300800 */
[----:B------:R-:W3:Y:S01]  /*31260*/  LDL.LU R226, [R1+0xe98] ;  /* 0x000e980001e27983 */ /* 0x000ee20000300800 */
[C---:B-1----:R-:W-:Y:S08]  /*31270*/  HMMA.1688.F32.TF32 R92, R172.reuse, R142, R156 ;  /* 0x0000008eac5c723c */ /* 0x042ff0000008109c */
[C---:B------:R-:W-:Y:S08]  /*31280*/  HMMA.1688.F32.TF32 R84, R172.reuse, R242, R216 ;  /* 0x000000f2ac54723c */ /* 0x040ff000000810d8 */
[----:B------:R-:W-:Y:S07]  /*31290*/  HMMA.1688.F32.TF32 R88, R172, R186, R200 ;  /* 0x000000baac58723c */ /* 0x000fee00000810c8 */
[----:B------:R-:W-:Y:S04]  /*312a0*/  STL.64 [R1+0x1300], R92 ;  /* 0x0013005c01007387 */ /* 0x000fe80000100a00 */
[----:B------:R-:W-:Y:S01]  /*312b0*/  STL.64 [R1+0x1308], R94 ;  /* 0x0013085e01007387 */ /* 0x000fe20000100a00 */
[----:B--2---:R-:W-:-:S03]  /*312c0*/  IMAD.MOV.U32 R227, RZ, RZ, R0 ;  /* 0x000000ffffe37224 */ /* 0x004fc600078e0000 */
[----:B------:R-:W-:Y:S01]  /*312d0*/  STL.64 [R1+0x12e0], R84 ;  /* 0x0012e05401007387 */ /* 0x000fe20000100a00 */
[----:B------:R-:W-:-:S07]  /*312e0*/  IMAD.MOV.U32 R0, RZ, RZ, R87 ;  /* 0x000000ffff007224 */ /* 0x000fce00078e0057 */
[----:B------:R-:W-:Y:S04]  /*312f0*/  STL.64 [R1+0x12f0], R88 ;  /* 0x0012f05801007387 */ /* 0x000fe80000100a00 */
[----:B------:R-:W-:Y:S04]  /*31300*/  STL.64 [R1+0x12f8], R90 ;  /* 0x0012f85a01007387 */ /* 0x000fe80000100a00 */
[----:B------:R3:W-:Y:S04]  /*31310*/  STL [R1+0x12e8], R86 ;  /* 0x0012e85601007387 */ /* 0x0007e80000100800 */
[----:B------:R-:W-:Y:S01]  /*31320*/  STL [R1+0x2850], R0 ;  /* 0x0028500001007387 */ /* 0x000fe20000100800 */
[C---:B----4-:R-:W-:Y:S08]  /*31330*/  HMMA.1688.F32.TF32 R212, R176.reuse, R6, R212 ;  /* 0x00000006b0d4723c */ /* 0x050ff000000810d4 */
[C---:B------:R-:W-:Y:S11]  /*31340*/  HMMA.1688.F32.TF32 R216, R176.reuse, R238, R160 ;  /* 0x000000eeb0d8723c */ /* 0x040ff600000810a0 */
[----:B------:R-:W-:Y:S11]  /*31350*/  @!UPT UIADD3 URZ, URZ, URZ, URZ ;  /* 0x0000003f3f3ff290 */ /* 0x000ff6000fffe03f */
[----:B------:R-:W-:Y:S01]  /*31360*/  @!UPT UIADD3 URZ, URZ, URZ, URZ ;  /* 0x0000003f3f3ff290 */ /* 0x000fe2000fffe03f */
[----:B------:R-:W-:Y:S04]  /*31370*/  STL.64 [R1+0x2a08], R218 ;  /* 0x002a08da01007387 */ /* 0x000fe80000100a00 */
[----:B------:R-:W-:Y:S04]  /*31380*/  STL.64 [R1+0x2a00], R216 ;  /* 0x002a00d801007387 */ /* 0x000fe80000100a00 */
[----:B------:R-:W-:Y:S04]  /*31390*/  STL.64 [R1+0x29d8], R214 ;  /* 0x0029d8d601007387 */ /* 0x000fe80000100a00 */
[----:B------:R-:W-:Y:S04]  /*313a0*/  STL.64 [R1+0x29d0], R212 ;  /* 0x0029d0d401007387 */ /* 0x000fe80000100a00 */
        /* <DEDUP_REMOVED lines=8> */
[----:B------:R-:W2:Y:S04]  /*31430*/  LDL.LU R168, [R1+0xe10] ;  /* 0x000e100001a87983 */ /* 0x000ea80000300800 */
[----:B------:R-:W2:Y:S04]  /*31440*/  LDL.LU R169, [R1+0xe14] ;  /* 0x000e140001a97983 */ /* 0x000ea80000300800 */
[----:B------:R-:W2:Y:S04]  /*31450*/  LDL.LU R170, [R1+0xe18] ;  /* 0x000e180001aa7983 */ /* 0x000ea80000300800 */
[----:B------:R-:W2:Y:S01]  /*31460*/  LDL.LU R171, [R1+0xe1c] ;  /* 0x000e1c0001ab7983 */ /* 0x000ea20000300800 */
[C---:B------:R-:W-:Y:S03]  /*31470*/  HMMA.1688.F32.TF32 R208, R176.reuse, R10, R232 ;  /* 0x0000000ab0d0723c */ /* 0x040fe600000810e8 */
[----:B------:R-:W4:Y:S04]  /*31480*/  LDL.LU R196, [R1+0xd40] ;  /* 0x000d400001c47983 */ /* 0x000f280000300800 */
[----:B------:R-:W4:Y:S04]  /*31490*/  LDL.LU R197, [R1+0xd44] ;  /* 0x000d440001c57983 */ /* 0x000f280000300800 */
[----:B------:R-:W4:Y:S04]  /*314a0*/  LDL.LU R198, [R1+0xd48] ;  /* 0x000d480001c67983 */ /* 0x000f280000300800 */
[----:B------:R-:W4:Y:S08]  /*314b0*/  LDL.LU R199, [R1+0xd4c] ;  /* 0x000d4c0001c77983 */ /* 0x000f300000300800 */
[----:B------:R-:W-:Y:S04]  /*314c0*/  STL.64 [R1+0x29e8], R210 ;  /* 0x0029e8d201007387 */ /* 0x000fe80000100a00 */
[----:B------:R-:W-:Y:S04]  /*314d0*/  STL.64 [R1+0x29e0], R208 ;  /* 0x0029e0d001007387 */ /* 0x000fe80000100a00 */
        /* <DEDUP_REMOVED lines=16> */
[----:B---3--:R-:W-:Y:S03]  /*315e0*/  HMMA.1688.F32.TF32 R84, R176, R14, R224 ;  /* 0x0000000eb054723c */ /* 0x008fe600000810e0 */
[----:B------:R-:W3:Y:S04]  /*315f0*/  LDL.LU R224, [R1+0x790] ;  /* 0x0007900001e07983 */ /* 0x000ee80000300800 */
[----:B------:R-:W3:Y:S04]  /*31600*/  LDL.LU R225, [R1+0x794] ;  /* 0x0007940001e17983 */ /* 0x000ee80000300800 */
[----:B------:R-:W3:Y:S04]  /*31610*/  LDL.LU R226, [R1+0x798] ;  /* 0x0007980001e27983 */ /* 0x000ee80000300800 */
[----:B------:R-:W3:Y:S09]  /*31620*/  LDL.LU R227, [R1+0x79c] ;  /* 0x00079c0001e37983 */ /* 0x000ef20000300800 */
[----:B------:R-:W-:-:S02]  /*31630*/  IMAD.MOV.U32 R45, RZ, RZ, R84 ;  /* 0x000000ffff2d7224 */ /* 0x000fc400078e0054 */
[----:B------:R-:W-:Y:S02]  /*31640*/  IMAD.MOV.U32 R49, RZ, RZ, R85 ;  /* 0x000000ffff317224 */ /* 0x000fe400078e0055 */
[----:B------:R-:W-:Y:S02]  /*31650*/  IMAD.MOV.U32 R48, RZ, RZ, R86 ;  /* 0x000000ffff307224 */ /* 0x000fe400078e0056 */
[----:B------:R-:W-:-:S03]  /*31660*/  IMAD.MOV.U32 R44, RZ, RZ, R87 ;  /* 0x000000ffff2c7224 */ /* 0x000fc600078e0057 */
[----:B------:R-:W-:Y:S04]  /*31670*/  STL [R1+0x29bc], R48 ;  /* 0x0029bc3001007387 */ /* 0x000fe80000100800 */
[----:B------:R-:W-:Y:S01]  /*31680*/  STL [R1+0x29b8], R44 ;  /* 0x0029b82c01007387 */ /* 0x000fe20000100800 */
[C---:B--2---:R-:W-:Y:S08]  /*31690*/  HMMA.1688.F32.TF32 R84, R176.reuse, R18, R168 ;  /* 0x00000012b054723c */ /* 0x044ff000000810a8 */
[C---:B----4-:R-:W-:Y:S08]  /*316a0*/  HMMA.1688.F32.TF32 R88, R176.reuse, R26, R244 ;  /* 0x0000001ab058723c */ /* 0x050ff000000810f4 */
[----:B------:R-:W-:Y:S08]  /*316b0*/  HMMA.1688.F32.TF32 R92, R176, R22, R196 ;  /* 0x00000016b05c723c */ /* 0x000ff000000810c4 */
[----:B------:R-:W-:-:S02]  /*316c0*/  IMAD.MOV.U32 R21, RZ, RZ, R84 ;  /* 0x000000ffff157224 */ /* 0x000fc400078e0054 */
[----:B------:R-:W-:Y:S02]  /*316d0*/  IMAD.MOV.U32 R20, RZ, RZ, R85 ;  /* 0x000000ffff147224 */ /* 0x000fe400078e0055 */
[----:B------:R-:W-:Y:S02]  /*316e0*/  IMAD.MOV.U32 R25, RZ, RZ, R86 ;  /* 0x000000ffff197224 */ /* 0x000fe400078e0056 */
[----:B------:R-:W-:Y:S02]  /*316f0*/  IMAD.MOV.U32 R24, RZ, RZ, R87 ;  /* 0x000000ffff187224 */ /* 0x000fe400078e0057 */
[----:B------:R-:W-:Y:S07]  /*31700*/  HMMA.1688.F32.TF32 R84, R176, R30, R248 ;  /* 0x0000001eb054723c */ /* 0x000fee00000810f8 */
[----:B------:R-:W-:Y:S04]  /*31710*/  STL.64 [R1+0x30], R92 ;  /* 0x0000305c01007387 */ /* 0x000fe80000100a00 */
[----:B------:R-:W-:Y:S04]  /*31720*/  STL.64 [R1+0x38], R94 ;  /* 0x0000385e01007387 */ /* 0x000fe80000100a00 */
[----:B------:R-:W-:Y:S04]  /*31730*/  STL.64 [R1+0x20], R88 ;  /* 0x0000205801007387 */ /* 0x000fe80000100a00 */
[----:B------:R1:W-:Y:S05]  /*31740*/  STL.64 [R1+0x28], R90 ;  /* 0x0000285a01007387 */ /* 0x0003ea0000100a00 */
[----:B------:R-:W-:-:S02]  /*31750*/  IMAD.MOV.U32 R36, RZ, RZ, R84 ;  /* 0x000000ffff247224 */ /* 0x000fc400078e0054 */
[----:B------:R-:W-:Y:S02]  /*31760*/  IMAD.MOV.U32 R40, RZ, RZ, R85 ;  /* 0x000000ffff287224 */ /* 0x000fe400078e0055 */
[----:B------:R-:W-:Y:S02]  /*31770*/  IMAD.MOV.U32 R41, RZ, RZ, R86 ;  /* 0x000000ffff297224 */ /* 0x000fe400078e0056 */
[----:B------:R-:W-:Y:S01]  /*31780*/  IMAD.MOV.U32 R37, RZ, RZ, R87 ;  /* 0x000000ffff257224 */ /* 0x000fe200078e0057 */
[C---:B-1----:R-:W-:Y:S08]  /*31790*/  HMMA.1688.F32.TF32 R88, R176.reuse, R34, R164 ;  /* 0x00000022b058723c */ /* 0x042ff000000810a4 */
[C---:B------:R-:W-:Y:S01]  /*317a0*/  HMMA.1688.F32.TF32 R84, R176.reuse, R38, R204 ;  /* 0x00000026b054723c */ /* 0x040fe200000810cc */
[----:B------:R-:W-:Y:S04]  /*317b0*/  STL [R1+0x2960], R37 ;  /* 0x0029602501007387 */ /* 0x000fe80000100800 */
[----:B------:R-:W-:Y:S04]  /*317c0*/  STL [R1+0x295c], R41 ;  /* 0x00295c2901007387 */ /* 0x000fe80000100800 */
[----:B------:R-:W-:Y:S04]  /*317d0*/  STL [R1+0x2958], R40 ;  /* 0x0029582801007387 */ /* 0x000fe80000100800 */
[----:B------:R-:W-:Y:S04]  /*317e0*/  STL [R1+0x2954], R36 ;  /* 0x0029542401007387 */ /* 0x000fe80000100800 */
[----:B------:R-:W-:Y:S01]  /*317f0*/  STL.64 [R1+0x100], R88 ;  /* 0x0001005801007387 */ /* 0x000fe20000100a00 */
[----:B------:R-:W-:Y:S03]  /*31800*/  HMMA.1688.F32.TF32 R92, R176, R42, R160 ;  /* 0x0000002ab05c723c */ /* 0x000fe600000810a0 */
[----:B------:R1:W-:Y:S03]  /*31810*/  STL.64 [R1+0x108], R90 ;  /* 0x0001085a01007387 */ /* 0x0003e60000100a00 */
[----:B------:R-:W-:Y:S01]  /*31820*/  IMAD.MOV.U32 R65, RZ, RZ, R84 ;  /* 0x000000ffff417224 */ /* 0x000fe200078e0054 */
[----:B------:R-:W-:Y:S01]  /*31830*/  MOV R60, R87 ;  /* 0x00000057003c7202 */ /* 0x000fe20000000f00 */
[----:B------:R-:W-:-:S02]  /*31840*/  IMAD.MOV.U32 R64, RZ, RZ, R85 ;  /* 0x000000ffff407224 */ /* 0x000fc400078e0055 */
[----:B------:R-:W-:Y:S01]  /*31850*/  IMAD.MOV.U32 R61, RZ, RZ, R86 ;  /* 0x000000ffff3d7224 */ /* 0x000fe200078e0056 */
[C---:B-1----:R-:W-:Y:S01]  /*31860*/  HMMA.1688.F32.TF32 R88, R176.reuse, R46, R232 ;  /* 0x0000002eb058723c */ /* 0x042fe200000810e8 */
[----:B------:R-:W-:Y:S07]  /*31870*/  STL [R1+0x2970], R60 ;  /* 0x0029703c01007387 */ /* 0x000fee0000100800 */
[C---:B---3--:R-:W-:Y:S01]  /*31880*/  HMMA.1688.F32.TF32 R84, R176.reuse, R50, R224 ;  /* 0x00000032b054723c */ /* 0x048fe200000810e0 */
[----:B------:R-:W-:Y:S04]  /*31890*/  STL [R1+0x296c], R61 ;  /* 0x00296c3d01007387 */ /* 0x000fe80000100800 */
[----:B------:R-:W-:Y:S04]  /*318a0*/  STL [R1+0x2968], R64 ;  /* 0x0029684001007387 */ /* 0x000fe80000100800 */
[----:B------:R-:W-:Y:S04]  /*318b0*/  STL [R1+0x2964], R65 ;  /* 0x0029644101007387 */ /* 0x000fe80000100800 */
[----:B------:R1:W-:Y:S04]  /*318c0*/  STL.64 [R1+0xe0], R92 ;  /* 0x0000e05c01007387 */ /* 0x0003e80000100a00 */
[----:B------:R2:W-:Y:S04]  /*318d0*/  STL.64 [R1+0xe8], R94 ;  /* 0x0000e85e01007387 */ /* 0x0005e80000100a00 */
[----:B------:R-:W3:Y:S04]  /*318e0*/  LDL.LU R204, [R1+0x390] ;  /* 0x0003900001cc7983 */ /* 0x000ee80000300800 */
[----:B------:R-:W-:Y:S04]  /*318f0*/  STL.64 [R1+0x1a0], R88 ;  /* 0x0001a05801007387 */ /* 0x000fe80000100a00 */
[----:B------:R-:W-:Y:S04]  /*31900*/  STL.64 [R1+0x1a8], R90 ;  /* 0x0001a85a01007387 */ /* 0x000fe80000100a00 */
[----:B------:R4:W-:Y:S04]  /*31910*/  STL.64 [R1+0x190], R84 ;  /* 0x0001905401007387 */ /* 0x0009e80000100a00 */
[----:B------:R1:W-:Y:S04]  /*31920*/  STL.64 [R1+0x198], R86 ;  /* 0x0001985601007387 */ /* 0x0003e80000100a00 */
        /* <DEDUP_REMOVED lines=31> */
[----:B-1----:R-:W3:Y:S04]  /*31b20*/  LDL.LU R92, [R1+0x500] ;  /* 0x00050000015c7983 */ /* 0x002ee80000300800 */
[----:B------:R-:W3:Y:S04]  /*31b30*/  LDL.LU R93, [R1+0x504] ;  /* 0x00050400015d7983 */ /* 0x000ee80000300800 */
[----:B--2---:R-:W2:Y:S04]  /*31b40*/  LDL.LU R94, [R1+0x508] ;  /* 0x00050800015e7983 */ /* 0x004ea80000300800 */
        /* <DEDUP_REMOVED lines=9> */
[----:B----4-:R-:W4:Y:S04]  /*31be0*/  LDL.LU R84, [R1+0x400] ;  /* 0x0004000001547983 */ /* 0x010f280000300800 */
        /* <DEDUP_REMOVED lines=15> */
[C---:B---3--:R-:W-:Y:S03]  /*31ce0*/  HMMA.1688.F32.TF32 R124, R176.reuse, R54, R160 ;  /* 0x00000036b07c723c */ /* 0x048fe600000810a0 */
[----:B------:R-:W3:Y:S05]  /*31cf0*/  LDL.LU R160, [R1+0x370] ;  /* 0x0003700001a07983 */ /* 0x000eea0000300800 */
[----:B------:R-:W-:Y:S11]  /*31d00*/  HMMA.1688.F32.TF32 R120, R176, R58, R120 ;  /* 0x0000003ab078723c */ /* 0x000ff60000081078 */
[----:B------:R-:W-:Y:S04]  /*31d10*/  @!UPT UIADD3 URZ, URZ, URZ, URZ ;  /* 0x0000003f3f3ff290 */ /* 0x000fe8000fffe03f */
[----:B------:R-:W-:Y:S09]  /*31d20*/  STL.64 [R1+0x180], R124 ;  /* 0x0001807c01007387 */ /* 0x000ff20000100a00 */
[----:B------:R-:W-:Y:S02]  /*31d30*/  IMAD.MOV.U32 R132, RZ, RZ, R120 ;  /* 0x000000ffff847224 */ /* 0x000fe400078e0078 */
[----:B------:R-:W-:-:S02]  /*31d40*/  IMAD.MOV.U32 R133, RZ, RZ, R121 ;  /* 0x000000ffff857224 */ /* 0x000fc400078e0079 */
[----:B------:R-:W-:Y:S02]  /*31d50*/  IMAD.MOV.U32 R104, RZ, RZ, R122 ;  /* 0x000000ffff687224 */ /* 0x000fe400078e007a */
[----:B------:R-:W-:Y:S01]  /*31d60*/  IMAD.MOV.U32 R105, RZ, RZ, R123 ;  /* 0x000000ffff697224 */ /* 0x000fe200078e007b */
[----:B------:R-:W-:Y:S04]  /*31d70*/  STL.64 [R1+0x188], R126 ;  /* 0x0001887e01007387 */ /* 0x000fe80000100a00 */
[----:B------:R-:W3:Y:S04]  /*31d80*/  LDL.LU R161, [R1+0x374] ;  /* 0x0003740001a17983 */ /* 0x000ee80000300800 */
[----:B------:R-:W3:Y:S04]  /*31d90*/  LDL.LU R162, [R1+0x378] ;  /* 0x0003780001a27983 */ /* 0x000ee80000300800 */
[----:B------:R-:W3:Y:S01]  /*31da0*/  LDL.LU R163, [R1+0x37c] ;  /* 0x00037c0001a37983 */ /* 0x000ee20000300800 */
[C---:B--2---:R-:W-:Y:S08]  /*31db0*/  HMMA.1688.F32.TF32 R120, R176.reuse, R62, R116 ;  /* 0x0000003eb078723c */ /* 0x044ff00000081074 */
[C---:B------:R-:W-:Y:S08]  /*31dc0*/  HMMA.1688.F32.TF32 R116, R176.reuse, R66, R112 ;  /* 0x00000042b074723c */ /* 0x040ff00000081070 */
[C---:B------:R-:W-:Y:S08]  /*31dd0*/  HMMA.1688.F32.TF32 R112, R176.reuse, R70, R92 ;  /* 0x00000046b070723c */ /* 0x040ff0000008105c */
[----:B------:R-:W-:Y:S01]  /*31de0*/  HMMA.1688.F32.TF32 R92, R176, R74, R232 ;  /* 0x0000004ab05c723c */ /* 0x000fe200000810e8 */
[----:B------:R-:W-:Y:S04]  /*31df0*/  STL [R1+0x28f4], R105 ;  /* 0x0028f46901007387 */ /* 0x000fe80000100800 */
[----:B------:R-:W-:Y:S04]  /*31e00*/  STL [R1+0x28f0], R104 ;  /* 0x0028f06801007387 */ /* 0x000fe80000100800 */
[----:B------:R-:W-:Y:S04]  /*31e10*/  STL [R1+0x28ec], R133 ;  /* 0x0028ec8501007387 */ /* 0x000fe80000100800 */
[----:B------:R-:W-:Y:S04]  /*31e20*/  STL [R1+0x28e8], R132 ;  /* 0x0028e88401007387 */ /* 0x000fe80000100800 */
[----:B------:R-:W-:Y:S04]  /*31e30*/  STL.64 [R1+0x7b0], R120 ;  /* 0x0007b07801007387 */ /* 0x000fe80000100a00 */
[----:B------:R-:W-:Y:S01]  /*31e40*/  STL.64 [R1+0x7b8], R122 ;  /* 0x0007b87a01007387 */ /* 0x000fe20000100a00 */
[----:B------:R-:W-:-:S03]  /*31e50*/  IMAD.MOV.U32 R232, RZ, RZ, R57 ;  /* 0x000000ffffe87224 */ /* 0x000fc600078e0039 */
[----:B------:R-:W-:Y:S04]  /*31e60*/  STL.64 [R1+0x780], R116 ;  /* 0x0007807401007387 */ /* 0x000fe80000100a00 */
[----:B------:R-:W-:Y:S04]  /*31e70*/  STL.64 [R1+0x788], R118 ;  /* 0x0007887601007387 */ /* 0x000fe80000100a00 */
[----:B------:R-:W-:Y:S04]  /*31e80*/  STL.64 [R1+0x770], R112 ;  /* 0x0007707001007387 */ /* 0x000fe80000100a00 */
[----:B------:R-:W-:Y:S04]  /*31e90*/  STL.64 [R1+0x778], R114 ;  /* 0x0007787201007387 */ /* 0x000fe80000100a00 */
[----:B------:R-:W2:Y:S04]  /*31ea0*/  LDL.LU R57, [R1+0x2b24] ;  /* 0x002b240001397983 */ /* 0x000ea80000300800 */
[----:B------:R-:W-:Y:S04]  /*31eb0*/  STL.64 [R1+0x760], R92 ;  /* 0x0007605c01007387 */ /* 0x000fe80000100a00 */
[----:B------:R4:W-:Y:S02]  /*31ec0*/  STL.64 [R1+0x768], R94 ;  /* 0x0007685e01007387 */ /* 0x0009e40000100a00 */
[C---:B----4-:R-:W-:Y:S08]  /*31ed0*/  HMMA.1688.F32.TF32 R92, R176.reuse, R78, R88 ;  /* 0x0000004eb05c723c */ /* 0x050ff00000081058 */
[C---:B------:R-:W-:Y:S08]  /*31ee0*/  HMMA.1688.F32.TF32 R88, R176.reuse, R82, R84 ;  /* 0x00000052b058723c */ /* 0x040ff00000081054 */
[----:B------:R-:W-:Y:S01]  /*31ef0*/  HMMA.1688.F32.TF32 R84, R176, R98, R168 ;  /* 0x00000062b054723c */ /* 0x000fe200000810a8 */
[----:B------:R-:W-:-:S02]  /*31f00*/  IMAD.MOV.U32 R233, RZ, RZ, R56 ;  /* 0x000000ffffe97224 */ /* 0x000fc400078e0038 */
[----:B------:R-:W4:Y:S04]  /*31f10*/  LDL.LU R56, [R1+0x2b20] ;  /* 0x002b200001387983 */ /* 0x000f280000300800 */
[----:B------:R-:W-:Y:S04]  /*31f20*/  STL.64 [R1+0x750], R92 ;  /* 0x0007505c01007387 */ /* 0x000fe80000100a00 */
[----:B------:R1:W-:Y:S04]  /*31f30*/  STL.64 [R1+0x758], R94 ;  /* 0x0007585e01007387 */ /* 0x0003e80000100a00 */
[----:B------:R-:W-:Y:S04]  /*31f40*/  STL.64 [R1+0x740], R88 ;  /* 0x0007405801007387 */ /* 0x000fe80000100a00 */
[----:B------:R1:W-:Y:S02]  /*31f50*/  STL.64 [R1+0x748], R90 ;  /* 0x0007485a01007387 */ /* 0x0003e40000100a00 */
[C---:B-1----:R-:W-:Y:S02]  /*31f60*/  HMMA.1688.F32.TF32 R92, R176.reuse, R102, R196 ;  /* 0x00000066b05c723c */ /* 0x042fe400000810c4 */
[----:B------:R-:W-:Y:S04]  /*31f70*/  STL.64 [R1+0x730], R84 ;  /* 0x0007305401007387 */ /* 0x000fe80000100a00 */
[----:B------:R1:W-:Y:S02]  /*31f80*/  STL.64 [R1+0x738], R86 ;  /* 0x0007385601007387 */ /* 0x0003e40000100a00 */
[C---:B------:R-:W-:Y:S08]  /*31f90*/  HMMA.1688.F32.TF32 R88, R176.reuse, R106, R244 ;  /* 0x0000006ab058723c */ /* 0x040ff000000810f4 */
[C---:B-1----:R-:W-:Y:S07]  /*31fa0*/  HMMA.1688.F32.TF32 R84, R176.reuse, R110, R248 ;  /* 0x0000006eb054723c */ /* 0x042fee00000810f8 */
        /* <DEDUP_REMOVED lines=8> */
[----:B-1----:R-:W-:Y:S07]  /*32030*/  HMMA.1688.F32.TF32 R84, R176, R138, R224 ;  /* 0x0000008ab054723c */ /* 0x002fee00000810e0 */
[----:B------:R-:W-:Y:S04]  /*32040*/  STL.64 [R1+0x440], R92 ;  /* 0x0004405c01007387 */ /* 0x000fe80000100a00 */
[----:B------:R-:W-:Y:S04]  /*32050*/  STL.64 [R1+0x448], R94 ;  /* 0x0004485e01007387 */ /* 0x000fe80000100a00 */
[----:B------:R-:W2:Y:S04]  /*32060*/  LDL.LU R204, [R1+0x1490] ;  /* 0x0014900001cc7983 */ /* 0x000ea80000300800 */
[----:B------:R-:W-:Y:S04]  /*32070*/  STL.64 [R1+0x430], R88 ;  /* 0x0004305801007387 */ /* 0x000fe80000100a00 */
[----:B------:R-:W-:Y:S04]  /*32080*/  STL.64 [R1+0x438], R90 ;  /* 0x0004385a01007387 */ /* 0x000fe80000100a00 */
[----:B------:R-:W-:Y:S04]  /*32090*/  STL.64 [R1+0x6c0], R84 ;  /* 0x0006c05401007387 */ /* 0x000fe80000100a00 */
[----:B------:R3:W-:Y:S04]  /*320a0*/  STL.64 [R1+0x6c8], R86 ;  /* 0x0006c85601007387 */ /* 0x0007e80000100a00 */
[----:B------:R-:W2:Y:S04]  /*320b0*/  LDL.LU R205, [R1+0x1494] ;  /* 0x0014940001cd7983 */ /* 0x000ea80000300800 */
[----:B------:R-:W2:Y:S04]  /*320c0*/  LDL.LU R206, [R1+0x1498] ;  /* 0x0014980001ce7983 */ /* 0x000ea80000300800 */
[----:B------:R-:W2:Y:S04]  /*320d0*/  LDL.LU R207, [R1+0x149c] ;  /* 0x00149c0001cf7983 */ /* 0x000ea80000300800 */
[----:B------:R-:W4:Y:S04]  /*320e0*/  LDL.LU R224, [R1+0x1460] ;  /* 0x0014600001e07983 */ /* 0x000f280000300800 */
[----:B------:R-:W4:Y:S04]  /*320f0*/  LDL.LU R225, [R1+0x1464] ;  /* 0x0014640001e17983 */ /* 0x000f280000300800 */
[----:B------:R-:W4:Y:S04]  /*32100*/  LDL.LU R226, [R1+0x1468] ;  /* 0x0014680001e27983 */ /* 0x000f280000300800 */
[----:B------:R-:W4:Y:S04]  /*32110*/  LDL.LU R227, [R1+0x146c] ;  /* 0x00146c0001e37983 */ /* 0x000f280000300800 */
[----:B------:R-:W4:Y:S01]  /*32120*/  LDL.LU R196, [R1+0x1430] ;  /* 0x0014300001c47983 */ /* 0x000f220000300800 */
[----:B------:R-:W-:-:S02]  /*32130*/  IMAD.MOV.U32 R234, RZ, RZ, R81 ;  /* 0x000000ffffea7224 */ /* 0x000fc400078e0051 */
[----:B------:R-:W-:Y:S01]  /*32140*/  IMAD.MOV.U32 R235, RZ, RZ, R80 ;  /* 0x000000ffffeb7224 */ /* 0x000fe200078e0050 */
[C---:B---3--:R-:W-:Y:S11]  /*32150*/  HMMA.1688.F32.TF32 R84, R176.reuse, R142, R160 ;  /* 0x0000008eb054723c */ /* 0x048ff600000810a0 */
[----:B------:R-:W-:Y:S11]  /*32160*/  @!UPT UIADD3 URZ, URZ, URZ, URZ ;  /* 0x0000003f3f3ff290 */ /* 0x000ff6000fffe03f */
[----:B------:R-:W-:Y:S01]  /*32170*/  @!UPT UIADD3 URZ, URZ, URZ, URZ ;  /* 0x0000003f3f3ff290 */ /* 0x000fe2000fffe03f */
[----:B------:R-:W-:Y:S04]  /*32180*/  STL.64 [R1+0x6a0], R84 ;  /* 0x0006a05401007387 */ /* 0x000fe80000100a00 */
[----:B------:R1:W-:Y:S04]  /*32190*/  STL.64 [R1+0x6a8], R86 ;  /* 0x0006a85601007387 */ /* 0x0003e80000100a00 */
[----:B------:R-:W3:Y:S04]  /*321a0*/  LDL.LU R197, [R1+0x1434] ;  /* 0x0014340001c57983 */ /* 0x000ee80000300800 */
[----:B------:R-:W3:Y:S04]  /*321b0*/  LDL.LU R198, [R1+0x1438] ;  /* 0x0014380001c67983 */ /* 0x000ee80000300800 */
[----:B------:R-:W3:Y:S04]  /*321c0*/  LDL.LU R199, [R1+0x143c] ;  /* 0x00143c0001c77983 */ /* 0x000ee80000300800 */
[----:B------:R-:W3:Y:S04]  /*321d0*/  LDL.LU R244, [R1+0x1400] ;  /* 0x0014000001f47983 */ /* 0x000ee80000300800 */
[----:B------:R-:W3:Y:S04]  /*321e0*/  LDL.LU R245, [R1+0x1404] ;  /* 0x0014040001f57983 */ /* 0x000ee80000300800 */
[----:B------:R-:W3:Y:S04]  /*321f0*/  LDL.LU R246, [R1+0x1408] ;  /* 0x0014080001f67983 */ /* 0x000ee80000300800 */
[----:B------:R-:W3:Y:S01]  /*32200*/  LDL.LU R247, [R1+0x140c] ;  /* 0x00140c0001f77983 */ /* 0x000ee20000300800 */
[C---:B-1----:R-:W-:Y:S03]  /*32210*/  HMMA.1688.F32.TF32 R84, R176.reuse, R186, R232 ;  /* 0x000000bab054723c */ /* 0x042fe600000810e8 */
[----:B------:R-:W3:Y:S04]  /*32220*/  LDL.LU R248, [R1+0x13d0] ;  /* 0x0013d00001f87983 */ /* 0x000ee80000300800 */
[----:B------:R-:W3:Y:S04]  /*32230*/  LDL.LU R249, [R1+0x13d4] ;  /* 0x0013d40001f97983 */ /* 0x000ee80000300800 */
[----:B------:R-:W3:Y:S04]  /*32240*/  LDL.LU R250, [R1+0x13d8] ;  /* 0x0013d80001fa7983 */ /* 0x000ee80000300800 */
[----:B------:R-:W3:Y:S04]  /*32250*/  LDL.LU R251, [R1+0x13dc] ;  /* 0x0013dc0001fb7983 */ /* 0x000ee80000300800 */
[----:B------:R-:W3:Y:S04]  /*32260*/  LDL.LU R164, [R1+0xfb0] ;  /* 0x000fb00001a47983 */ /* 0x000ee80000300800 */
[----:B------:R-:W-:Y:S04]  /*32270*/  STL.64 [R1+0x400], R84 ;  /* 0x0004005401007387 */ /* 0x000fe80000100a00 */
[----:B------:R1:W-:Y:S04]  /*32280*/  STL.64 [R1+0x408], R86 ;  /* 0x0004085601007387 */ /* 0x0003e80000100a00 */
[----:B------:R-:W3:Y:S04]  /*32290*/  LDL.LU R165, [R1+0xfb4] ;  /* 0x000fb40001a57983 */ /* 0x000ee80000300800 */
[----:B------:R-:W3:Y:S04]  /*322a0*/  LDL.LU R166, [R1+0xfb8] ;  /* 0x000fb80001a67983 */ /* 0x000ee80000300800 */
[----:B------:R-:W3:Y:S01]  /*322b0*/  LDL.LU R167, [R1+0xfbc] ;  /* 0x000fbc0001a77983 */ /* 0x000ee20000300800 */
[----:B-1----:R-:W-:Y:S03]  /*322c0*/  HMMA.1688.F32.TF32 R84, R176, R242, R220 ;  /* 0x000000f2b054723c */ /* 0x002fe600000810dc */
        /* <DEDUP_REMOVED lines=8> */
[C---:B--2---:R-:W-:Y:S11]  /*32350*/  HMMA.1688.F32.TF32 R204, R180.reuse, R238, R204 ;  /* 0x000000eeb4cc723c */ /* 0x044ff600000810cc */
[----:B------:R-:W-:Y:S11]  /*32360*/  @!UPT UIADD3 URZ, URZ, URZ, URZ ;  /* 0x0000003f3f3ff290 */ /* 0x000ff6000fffe03f */
[----:B------:R-:W-:Y:S01]  /*32370*/  @!UPT UIADD3 URZ, URZ, URZ, URZ ;  /* 0x0000003f3f3ff290 */ /* 0x000fe2000fffe03f */
[----:B------:R-:W-:Y:S04]  /*32380*/  STL.64 [R1+0x29f8], R206 ;  /* 0x0029f8ce01007387 */ /* 0x000fe80000100a00 */
[----:B------:R-:W-:Y:S04]  /*32390*/  STL.64 [R1+0x3e0], R84 ;  /* 0x0003e05401007387 */ /* 0x000fe80000100a00 */
[----:B------:R4:W-:Y:S04]  /*323a0*/  STL.64 [R1+0x3e8], R86 ;  /* 0x0003e85601007387 */ /* 0x0009e80000100a00 */
[----:B------:R-:W-:Y:S01]  /*323b0*/  STL.64 [R1+0x29f0], R204 ;  /* 0x0029f0cc01007387 */ /* 0x000fe20000100a00 */
[C---:B----4-:R-:W-:Y:S03]  /*323c0*/  HMMA.1688.F32.TF32 R84, R180.reuse, R6, R224 ;  /* 0x00000006b454723c */ /* 0x050fe600000810e0 */
[----:B------:R-:W2:Y:S04]  /*323d0*/  LDL.LU R224, [R1+0xe60] ;  /* 0x000e600001e07983 */ /* 0x000ea80000300800 */
[----:B------:R-:W2:Y:S04]  /*323e0*/  LDL.LU R225, [R1+0xe64] ;  /* 0x000e640001e17983 */ /* 0x000ea80000300800 */
[----:B------:R-:W2:Y:S04]  /*323f0*/  LDL.LU R226, [R1+0xe68] ;  /* 0x000e680001e27983 */ /* 0x000ea80000300800 */
[----:B------:R-:W2:Y:S08]  /*32400*/  LDL.LU R227, [R1+0xe6c] ;  /* 0x000e6c0001e37983 */ /* 0x000eb00000300800 */
[----:B------:R-:W-:Y:S04]  /*32410*/  STL.64 [R1+0x2a18], R86 ;  /* 0x002a185601007387 */ /* 0x000fe80000100a00 */
[----:B------:R1:W-:Y:S01]  /*32420*/  STL.64 [R1+0x2a10], R84 ;  /* 0x002a105401007387 */ /* 0x0003e20000100a00 */
[C---:B---3--:R-:W-:Y:S08]  /*32430*/  HMMA.1688.F32.TF32 R88, R180.reuse, R10, R196 ;  /* 0x0000000ab458723c */ /* 0x048ff000000810c4 */
[----:B-1----:R-:W-:Y:S11]  /*32440*/  HMMA.1688.F32.TF32 R84, R180, R14, R244 ;  /* 0x0000000eb454723c */ /* 0x002ff600000810f4 */
[----:B------:R-:W-:Y:S04]  /*32450*/  @!UPT UIADD3 URZ, URZ, URZ, URZ ;  /* 0x0000003f3f3ff290 */ /* 0x000fe8000fffe03f */
[----:B------:R-:W-:Y:S04]  /*32460*/  STL.64 [R1+0x2990], R90 ;  /* 0x0029905a01007387 */ /* 0x000fe80000100a00 */
[----:B------:R-:W-:Y:S04]  /*32470*/  STL.64 [R1+0x2988], R88 ;  /* 0x0029885801007387 */ /* 0x000fe80000100a00 */
[----:B------:R1:W-:Y:S01]  /*32480*/  STL.64 [R1+0x18], R86 ;  /* 0x0000185601007387 */ /* 0x0003e20000100a00 */
[----:B------:R-:W-:Y:S02]  /*32490*/  IMAD.MOV.U32 R48, RZ, RZ, R84 ;  /* 0x000000ffff307224 */ /* 0x000fe400078e0054 */
[----:B------:R-:W-:-:S02]  /*324a0*/  IMAD.MOV.U32 R44, RZ, RZ, R85 ;  /* 0x000000ffff2c7224 */ /* 0x000fc400078e0055 */
[C---:B-1----:R-:W-:Y:S11]  /*324b0*/  HMMA.1688.F32.TF32 R84, R180.reuse, R18, R248 ;  /* 0x00000012b454723c */ /* 0x042ff600000810f8 */
[----:B------:R-:W-:Y:S11]  /*324c0*/  @!UPT UIADD3 URZ, URZ, URZ, URZ ;  /* 0x0000003f3f3ff290 */ /* 0x000ff6000fffe03f */
[----:B------:R-:W-:Y:S02]  /*324d0*/  @!UPT UIADD3 URZ, URZ, URZ, URZ ;  /* 0x0000003f3f3ff290 */ /* 0x000fe4000fffe03f */
[----:B------:R-:W-:Y:S02]  /*324e0*/  IMAD.MOV.U32 R91, RZ, RZ, R84 ;  /* 0x000000ffff5b7224 */ /* 0x000fe400078e0054 */
[----:B------:R-:W-:Y:S02]  /*324f0*/  IMAD.MOV.U32 R90, RZ, RZ, R85 ;  /* 0x000000ffff5a7224 */ /* 0x000fe400078e0055 */
[----:B------:R-:W-:Y:S02]  /*32500*/  IMAD.MOV.U32 R89, RZ, RZ, R86 ;  /* 0x000000ffff597224 */ /* 0x000fe400078e0056 */
[----:B------:R-:W-:Y:S02]  /*32510*/  IMAD.MOV.U32 R88, RZ, RZ, R87 ;  /* 0x000000ffff587224 */ /* 0x000fe400078e0057 */
[C---:B------:R-:W-:Y:S08]  /*32520*/  HMMA.1688.F32.TF32 R84, R180.reuse, R30, R232 ;  /* 0x0000001eb454723c */ /* 0x040ff000000810e8 */
[C---:B------:R-:W-:Y:S08]  /*32530*/  HMMA.1688.F32.TF32 R248, R180.reuse, R22, R164 ;  /* 0x00000016b4f8723c */ /* 0x040ff000000810a4 */
[----:B------:R-:W-:Y:S08]  /*32540*/  HMMA.1688.F32.TF32 R244, R180, R26, R160 ;  /* 0x0000001ab4f4723c */ /* 0x000ff000000810a0 */
[----:B------:R-:W-:-:S02]  /*32550*/  IMAD.MOV.U32 R41, RZ, RZ, R84 ;  /* 0x000000ffff297224 */ /* 0x000fc400078e0054 */
[----:B------:R-:W-:Y:S02]  /*32560*/  IMAD.MOV.U32 R40, RZ, RZ, R85 ;  /* 0x000000ffff287224 */ /* 0x000fe400078e0055 */
[----:B------:R-:W-:Y:S02]  /*32570*/  IMAD.MOV.U32 R36, RZ, RZ, R86 ;  /* 0x000000ffff247224 */ /* 0x000fe400078e0056 */
[----:B------:R-:W-:Y:S01]  /*32580*/  IMAD.MOV.U32 R252, RZ, RZ, R87 ;  /* 0x000000fffffc7224 */ /* 0x000fe200078e0057 */
[----:B------:R-:W-:Y:S04]  /*32590*/  STL.64 [R1+0x2a28], R90 ;  /* 0x002a285a01007387 */ /* 0x000fe80000100a00 */
[----:B------:R-:W-:Y:S04]  /*325a0*/  STL.64 [R1+0x2a20], R88 ;  /* 0x002a205801007387 */ /* 0x000fe80000100a00 */
[----:B------:R-:W-:Y:S04]  /*325b0*/  STL.64 [R1+0x2a38], R250 ;  /* 0x002a38fa01007387 */ /* 0x000fe80000100a00 */
[----:B------:R-:W-:Y:S04]  /*325c0*/  STL.64 [R1+0x2a30], R248 ;  /* 0x002a30f801007387 */ /* 0x000fe80000100a00 */
[----:B------:R-:W-:Y:S04]  /*325d0*/  STL.64 [R1+0x2a48], R246 ;  /* 0x002a48f601007387 */ /* 0x000fe80000100a00 */
[----:B------:R-:W-:Y:S04]  /*325e0*/  STL.64 [R1+0x2a40], R244 ;  /* 0x002a40f401007387 */ /* 0x000fe80000100a00 */
[----:B------:R-:W-:Y:S04]  /*325f0*/  STL [R1+0x2980], R252 ;  /* 0x002980fc01007387 */ /* 0x000fe80000100800 */
[----:B------:R-:W-:Y:S04]  /*32600*/  STL [R1+0x297c], R36 ;  /* 0x00297c2401007387 */ /* 0x000fe80000100800 */
[----:B------:R-:W-:Y:S04]  /*32610*/  STL [R1+0x2978], R40 ;  /* 0x0029782801007387 */ /* 0x000fe80000100800 */
[----:B------:R-:W-:Y:S01]  /*32620*/  STL [R1+0x2974], R41 ;  /* 0x0029742901007387 */ /* 0x000fe20000100800 */
[----:B--2---:R-:W-:Y:S11]  /*32630*/  HMMA.1688.F32.TF32 R84, R180, R34, R224 ;  /* 0x00000022b454723c */ /* 0x004ff600000810e0 */
[----:B------:R-:W-:Y:S11]  /*32640*/  @!UPT UIADD3 URZ, URZ, URZ, URZ ;  /* 0x0000003f3f3ff290 */ /* 0x000ff6000fffe03f */
[----:B------:R-:W-:Y:S01]  /*32650*/  @!UPT UIADD3 URZ, URZ, URZ, URZ ;  /* 0x0000003f3f3ff290 */ /* 0x000fe2000fffe03f */
[----:B------:R-:W-:Y:S04]  /*32660*/  STL.64 [R1+0xc0], R84 ;  /* 0x0000c05401007387 */ /* 0x000fe80000100a00 */
[----:B------:R1:W-:Y:S04]  /*32670*/  STL [R1+0xc8], R86 ;  /* 0x0000c85601007387 */ /* 0x0003e80000100800 */
[----:B------:R-:W2:Y:S04]  /*32680*/  LDL.LU R92, [R1+0xa00] ;  /* 0x000a0000015c7983 */ /* 0x000ea80000300800 */
[----:B------:R-:W2:Y:S04]  /*32690*/  LDL.LU R93, [R1+0xa04] ;  /* 0x000a0400015d7983 */ /* 0x000ea80000300800 */
[----:B------:R-:W2:Y:S04]  /*326a0*/  LDL.LU R94, [R1+0xa08] ;  /* 0x000a0800015e7983 */ /* 0x000ea80000300800 */
[----:B------:R-:W2:Y:S04]  /*326b0*/  LDL.LU R95, [R1+0xa0c] ;  /* 0x000a0c00015f7983 */ /* 0x000ea80000300800 */
[----:B------:R-:W1:Y:S04]  /*326c0*/  LDL.LU R120, [R1+0xce0] ;  /* 0x000ce00001787983 */ /* 0x000e680000300800 */
[----:B------:R-:W1:Y:S04]  /*326d0*/  LDL.LU R121, [R1+0xce4] ;  /* 0x000ce40001797983 */ /* 0x000e680000300800 */
[----:B------:R-:W1:Y:S04]  /*326e0*/  LDL.LU R122, [R1+0xce8] ;  /* 0x000ce800017a7983 */ /* 0x000e680000300800 */
[----:B------:R-:W1:Y:S04]  /*326f0*/  LDL.LU R123, [R1+0xcec] ;  /* 0x000cec00017b7983 */ /* 0x000e680000300800 */
        /* <DEDUP_REMOVED lines=36> */
[----:B------:R-:W-:-:S02]  /*32940*/  IMAD.MOV.U32 R60, RZ, RZ, R87 ;  /* 0x000000ffff3c7224 */ /* 0x000fc400078e0057 */
[C---:B-1----:R-:W-:Y:S08]  /*32950*/  HMMA.1688.F32.TF32 R84, R180.reuse, R42, R120 ;  /* 0x0000002ab454723c */ /* 0x042ff00000081078 */
[----:B---3--:R-:W-:Y:S11]  /*32960*/  HMMA.1688.F32.TF32 R88, R180, R38, R124 ;  /* 0x00000026b458723c */ /* 0x008ff6000008107c */
[----:B------:R-:W-:Y:S05]  /*32970*/  @!UPT UIADD3 URZ, URZ, URZ, URZ ;  /* 0x0000003f3f3ff290 */ /* 0x000fea000fffe03f */
[----:B------:R-:W-:Y:S02]  /*32980*/  IMAD.MOV.U32 R80, RZ, RZ, R84 ;  /* 0x000000ffff507224 */ /* 0x000fe400078e0054 */
[----:B------:R-:W-:-:S05]  /*32990*/  IMAD.MOV.U32 R81, RZ, RZ, R85 ;  /* 0x000000ffff517224 */ /* 0x000fca00078e0055 */
[----:B------:R-:W-:Y:S04]  /*329a0*/  STL.64 [R1+0xb0], R88 ;  /* 0x0000b05801007387 */ /* 0x000fe80000100a00 */
[----:B------:R-:W-:Y:S04]  /*329b0*/  STL.64 [R1+0xb8], R90 ;  /* 0x0000b85a01007387 */ /* 0x000fe80000100a00 */
[----:B------:R2:W-:Y:S02]  /*329c0*/  STL.64 [R1+0xa8], R86 ;  /* 0x0000a85601007387 */ /* 0x0005e40000100a00 */
[C---:B--2---:R-:W-:Y:S08]  /*329d0*/  HMMA.1688.F32.TF32 R84, R180.reuse, R54, R92 ;  /* 0x00000036b454723c */ /* 0x044ff0000008105c */
[C---:B------:R-:W-:Y:S08]  /*329e0*/  HMMA.1688.F32.TF32 R116, R180.reuse, R46, R116 ;  /* 0x0000002eb474723c */ /* 0x040ff00000081074 */
[----:B----4-:R-:W-:Y:S08]  /*329f0*/  HMMA.1688.F32.TF32 R88, R180, R50, R112 ;  /* 0x00000032b458723c */ /* 0x010ff00000081070 */
[----:B------:R-:W-:-:S02]  /*32a00*/  IMAD.MOV.U32 R73, RZ, RZ, R84 ;  /* 0x000000ffff497224 */ /* 0x000fc400078e0054 */
[----:B------:R-:W-:Y:S02]  /*32a10*/  IMAD.MOV.U32 R72, RZ, RZ, R85 ;  /* 0x000000ffff487224 */ /* 0x000fe400078e0055 */
[----:B------:R-:W-:Y:S02]  /*32a20*/  IMAD.MOV.U32 R128, RZ, RZ, R86 ;  /* 0x000000ffff807224 */ /* 0x000fe400078e0056 */
[----:B------:R-:W-:Y:S02]  /*32a30*/  IMAD.MOV.U32 R129, RZ, RZ, R87 ;  /* 0x000000ffff817224 */ /* 0x000fe400078e0057 */
[----:B------:R-:W-:Y:S01]  /*32a40*/  HMMA.1688.F32.TF32 R84, R180, R58, R168 ;  /* 0x0000003ab454723c */ /* 0x000fe200000810a8 */
[----:B------:R-:W-:Y:S04]  /*32a50*/  STL [R1+0x292c], R81 ;  /* 0x00292c5101007387 */ /* 0x000fe80000100800 */
[----:B------:R-:W-:Y:S04]  /*32a60*/  STL [R1+0x2928], R80 ;  /* 0x0029285001007387 */ /* 0x000fe80000100800 */
[----:B------:R-:W-:Y:S04]  /*32a70*/  STL.64 [R1+0x170], R116 ;  /* 0x0001707401007387 */ /* 0x000fe80000100a00 */
[----:B------:R-:W-:Y:S04]  /*32a80*/  STL.64 [R1+0x178], R118 ;  /* 0x0001787601007387 */ /* 0x000fe80000100a00 */
[----:B------:R-:W-:Y:S04]  /*32a90*/  STL.64 [R1+0x160], R88 ;  /* 0x0001605801007387 */ /* 0x000fe80000100a00 */
[----:B------:R1:W-:Y:S03]  /*32aa0*/  STL.64 [R1+0x168], R90 ;  /* 0x0001685a01007387 */ /* 0x0003e60000100a00 */
[----:B------:R-:W-:Y:S01]  /*32ab0*/  MOV R108, R84 ;  /* 0x00000054006c7202 */ /* 0x000fe20000000f00 */
[----:B------:R-:W-:-:S02]  /*32ac0*/  IMAD.MOV.U32 R109, RZ, RZ, R85 ;  /* 0x000000ffff6d7224 */ /* 0x000fc400078e0055 */
[----:B------:R-:W-:Y:S02]  /*32ad0*/  IMAD.MOV.U32 R68, RZ, RZ, R86 ;  /* 0x000000ffff447224 */ /* 0x000fe400078e0056 */
[----:B------:R-:W-:Y:S02]  /*32ae0*/  IMAD.MOV.U32 R69, RZ, RZ, R87 ;  /* 0x000000ffff457224 */ /* 0x000fe400078e0057 */
[C---:B------:R-:W-:Y:S08]  /*32af0*/  HMMA.1688.F32.TF32 R84, R180.reuse, R66, R164 ;  /* 0x00000042b454723c */ /* 0x040ff000000810a4 */
[C---:B-1----:R-:W-:Y:S01]  /*32b00*/  HMMA.1688.F32.TF32 R88, R180.reuse, R62, R196 ;  /* 0x0000003eb458723c */ /* 0x042fe200000810c4 */
[----:B------:R-:W-:Y:S04]  /*32b10*/  STL [R1+0x2904], R129 ;  /* 0x0029048101007387 */ /* 0x000fe80000100800 */
[----:B------:R-:W-:Y:S04]  /*32b20*/  STL [R1+0x2900], R128 ;  /* 0x0029008001007387 */ /* 0x000fe80000100800 */
[----:B------:R-:W-:Y:S04]  /*32b30*/  STL [R1+0x28fc], R72 ;  /* 0x0028fc4801007387 */ /* 0x000fe80000100800 */
[----:B------:R-:W-:Y:S01]  /*32b40*/  STL [R1+0x28f8], R73 ;  /* 0x0028f84901007387 */ /* 0x000fe20000100800 */
[C---:B------:R-:W-:Y:S03]  /*32b50*/  HMMA.1688.F32.TF32 R92, R180.reuse, R70, R160 ;  /* 0x00000046b45c723c */ /* 0x040fe600000810a0 */
[----:B------:R-:W-:Y:S04]  /*32b60*/  STL [R1+0x291c], R69 ;  /* 0x00291c4501007387 */ /* 0x000fe80000100800 */
[----:B------:R-:W-:Y:S04]  /*32b70*/  STL [R1+0x2918], R68 ;  /* 0x0029184401007387 */ /* 0x000fe80000100800 */
[----:B------:R-:W-:Y:S04]  /*32b80*/  STL [R1+0x2914], R109 ;  /* 0x0029146d01007387 */ /* 0x000fe80000100800 */
[----:B------:R-:W-:Y:S04]  /*32b90*/  STL [R1+0x2910], R108 ;  /* 0x0029106c01007387 */ /* 0x000fe80000100800 */
[----:B------:R-:W-:Y:S04]  /*32ba0*/  STL.64 [R1+0x900], R88 ;  /* 0x0009005801007387 */ /* 0x000fe80000100a00 */
[----:B------:R1:W-:Y:S04]  /*32bb0*/  STL.64 [R1+0x908], R90 ;  /* 0x0009085a01007387 */ /* 0x0003e80000100a00 */
[----:B------:R-:W-:Y:S04]  /*32bc0*/  STL.64 [R1+0x8f0], R84 ;  /* 0x0008f05401007387 */ /* 0x000fe80000100a00 */
[----:B------:R2:W-:Y:S01]  /*32bd0*/  STL.64 [R1+0x8f8], R86 ;  /* 0x0008f85601007387 */ /* 0x0005e20000100a00 */
[C---:B-1----:R-:W-:Y:S08]  /*32be0*/  HMMA.1688.F32.TF32 R88, R180.reuse, R74, R232 ;  /* 0x0000004ab458723c */ /* 0x042ff000000810e8 */
[----:B--2---:R-:W-:Y:S01]  /*32bf0*/  HMMA.1688.F32.TF32 R84, R180, R78, R224 ;  /* 0x0000004eb454723c */ /* 0x004fe200000810e0 */
[----:B------:R1:W-:Y:S04]  /*32c00*/  STL.64 [R1+0x8e0], R92 ;  /* 0x0008e05c01007387 */ /* 0x0003e80000100a00 */
[----:B------:R2:W-:Y:S01]  /*32c10*/  STL.64 [R1+0x8e8], R94 ;  /* 0x0008e85e01007387 */ /* 0x0005e20000100a00 */
[----:B------:R-:W-:-:S03]  /*32c20*/  IMAD.MOV.U32 R112, RZ, RZ, R56 ;  /* 0x000000ffff707224 */ /* 0x000fc600078e0038 */
[----:B-1----:R-:W3:Y:S06]  /*32c30*/  LDL.LU R92, [R1+0x480] ;  /* 0x00048000015c7983 */ /* 0x002eec0000300800 */
[----:B------:R-:W-:Y:S01]  /*32c40*/  STL.64 [R1+0x8d0], R88 ;  /* 0x0008d05801007387 */ /* 0x000fe20000100a00 */
[----:B--2---:R-:W-:-:S03]  /*32c50*/  IMAD.MOV.U32 R94, RZ, RZ, R12 ;  /* 0x000000ffff5e7224 */ /* 0x004fc600078e000c */
[----:B------:R-:W-:Y:S01]  /*32c60*/  STL.64 [R1+0x8d8], R90 ;  /* 0x0008d85a01007387 */ /* 0x000fe20000100a00 */
[----:B------:R-:W-:-:S03]  /*32c70*/  IMAD.MOV.U32 R95, RZ, RZ, R13 ;  /* 0x000000ffff5f7224 */ /* 0x000fc600078e000d */
[----:B------:R-:W-:Y:S04]  /*32c80*/  STL.64 [R1+0x8c0], R84 ;  /* 0x0008c05401007387 */ /* 0x000fe80000100a00 */
[----:B------:R1:W-:Y:S01]  /*32c90*/  STL.64 [R1+0x8c8], R86 ;  /* 0x0008c85601007387 */ /* 0x0003e20000100a00 */
[----:B------:R-:W-:-:S03]  /*32ca0*/  IMAD.MOV.U32 R113, RZ, RZ, R57 ;  /* 0x000000ffff717224 */ /* 0x000fc600078e0039 */
[----:B------:R-:W3:Y:S04]  /*32cb0*/  LDL.LU R93, [R1+0x484] ;  /* 0x00048400015d7983 */ /* 0x000ee80000300800 */
[----:B------:R-:W2:Y:S04]  /*32cc0*/  LDL.LU R12, [R1+0x2b1c] ;  /* 0x002b1c00010c7983 */ /* 0x000ea80000300800 */
[----:B------:R-:W4:Y:S04]  /*32cd0*/  LDL.LU R13, [R1+0x2b18] ;  /* 0x002b1800010d7983 */ /* 0x000f280000300800 */
[----:B------:R-:W2:Y:S04]  /*32ce0*/  LDL.LU R56, [R1+0x2b14] ;  /* 0x002b140001387983 */ /* 0x000ea80000300800 */
[----:B------:R-:W3:Y:S04]  /*32cf0*/  LDL.LU R57, [R1+0x2b10] ;  /* 0x002b100001397983 */ /* 0x000ee80000300800 */
[----:B------:R-:W4:Y:S04]  /*32d00*/  LDL.LU R114, [R1+0x498] ;  /* 0x0004980001727983 */ /* 0x000f280000300800 */
[----:B------:R-:W4:Y:S04]  /*32d10*/  LDL.LU R115, [R1+0x49c] ;  /* 0x00049c0001737983 */ /* 0x000f280000300800 */
[----:B------:R-:W4:Y:S04]  /*32d20*/  LDL.LU R116, [R1+0x4a0] ;  /* 0x0004a00001747983 */ /* 0x000f280000300800 */
[----:B------:R-:W4:Y:S01]  /*32d30*/  LDL.LU R117, [R1+0x4a4] ;  /* 0x0004a40001757983 */ /* 0x000f220000300800 */
[----:B--2---:R-:W-:-:S03]  /*32d40*/  IMAD.MOV.U32 R118, RZ, RZ, R56 ;  /* 0x000000ffff767224 */ /* 0x004fc600078e0038 */
[----:B------:R-:W2:Y:S01]  /*32d50*/  LDL.LU R56, [R1+0x2b0c] ;  /* 0x002b0c0001387983 */ /* 0x000ea20000300800 */
[----:B---3--:R-:W-:-:S03]  /*32d60*/  IMAD.MOV.U32 R119, RZ, RZ, R57 ;  /* 0x000000ffff777224 */ /* 0x008fc600078e0039 */
[----:B------:R-:W3:Y:S04]  /*32d70*/  LDL.LU R57, [R1+0x2b08] ;  /* 0x002b080001397983 */ /* 0x000ee80000300800 */
[----:B------:R-:W1:Y:S04]  /*32d80*/  LDL.LU R232, [R1+0x540] ;  /* 0x0005400001e87983 */ /* 0x000e680000300800 */
[----:B------:R-:W1:Y:S04]  /*32d90*/  LDL.LU R233, [R1+0x544] ;  /* 0x0005440001e97983 */ /* 0x000e680000300800 */
[----:B------:R-:W1:Y:S04]  /*32da0*/  LDL.LU R234, [R1+0x548] ;  /* 0x0005480001ea7983 */ /* 0x000e680000300800 */
[----:B------:R-:W1:Y:S04]  /*32db0*/  LDL.LU R235, [R1+0x54c] ;  /* 0x00054c0001eb7983 */ /* 0x000e680000300800 */
        /* <DEDUP_REMOVED lines=31> */
[C---:B----4-:R-:W-:Y:S08]  /*32fb0*/  HMMA.1688.F32.TF32 R112, R180.reuse, R142, R112 ;  /* 0x0000008eb470723c */ /* 0x050ff00000081070 */
[C---:B-1----:R-:W-:Y:S11]  /*32fc0*/  HMMA.1688.F32.TF32 R84, R180.reuse, R82, R232 ;  /* 0x00000052b454723c */ /* 0x042ff600000810e8 */
[----:B------:R-:W-:Y:S11]  /*32fd0*/  @!UPT UIADD3 URZ, URZ, URZ, URZ ;  /* 0x0000003f3f3ff290 */ /* 0x000ff6000fffe03f */
[----:B------:R-:W-:Y:S01]  /*32fe0*/  @!UPT UIADD3 URZ, URZ, URZ, URZ ;  /* 0x0000003f3f3ff290 */ /* 0x000fe2000fffe03f */
[----:B------:R-:W-:Y:S04]  /*32ff0*/  STL.64 [R1+0x8b0], R84 ;  /* 0x0008b05401007387 */ /* 0x000fe80000100a00 */
[----:B------:R1:W-:Y:S04]  /*33000*/  STL.64 [R1+0x8b8], R86 ;  /* 0x0008b85601007387 */ /* 0x0003e80000100a00 */
        /* <DEDUP_REMOVED lines=11> */
[C---:B--2---:R-:W-:Y:S08]  /*330c0*/  HMMA.1688.F32.TF32 R152, R180.reuse, R98, R152 ;  /* 0x00000062b498723c */ /* 0x044ff00000081098 */
[C---:B------:R-:W-:Y:S08]  /*330d0*/  HMMA.1688.F32.TF32 R88, R180.reuse, R102, R148 ;  /* 0x00000066b458723c */ /* 0x040ff00000081094 */
[C---:B-1----:R-:W-:Y:S07]  /*330e0*/  HMMA.1688.F32.TF32 R84, R180.reuse, R106, R224 ;  /* 0x0000006ab454723c */ /* 0x042fee00000810e0 */
        /* <DEDUP_REMOVED lines=8> */
[----:B------:R-:W2:Y:S01]  /*33170*/  LDL.LU R226, [R1+0x1478] ;  /* 0x0014780001e27983 */ /* 0x000ea20000300800 */
[----:B---3--:R-:W-:Y:S03]  /*33180*/  HMMA.1688.F32.TF32 R84, R180, R110, R144 ;  /* 0x0000006eb454723c */ /* 0x008fe60000081090 */
[----:B------:R-:W2:Y:S01]  /*33190*/  LDL.LU R227, [R1+0x147c] ;  /* 0x00147c0001e37983 */ /* 0x000ea20000300800 */
[----:B------:R-:W-:-:S02]  /*331a0*/  IMAD.MOV.U32 R122, RZ, RZ, R57 ;  /* 0x000000ffff7a7224 */ /* 0x000fc400078e0039 */
[----:B------:R-:W-:Y:S02]  /*331b0*/  IMAD.MOV.U32 R123, RZ, RZ, R56 ;  /* 0x000000ffff7b7224 */ /* 0x000fe400078e0038 */
[C---:B------:R-:W-:Y:S08]  /*331c0*/  HMMA.1688.F32.TF32 R124, R180.reuse, R130, R124 ;  /* 0x00000082b47c723c */ /* 0x040ff0000008107c */
[C---:B------:R-:W-:Y:S07]  /*331d0*/  HMMA.1688.F32.TF32 R88, R180.reuse, R134, R120 ;  /* 0x00000086b458723c */ /* 0x040fee0000081078 */
        /* <DEDUP_REMOVED lines=8> */
[----:B-1----:R-:W-:Y:S03]  /*33260*/  HMMA.1688.F32.TF32 R88, R180, R186, R92 ;  /* 0x000000bab458723c */ /* 0x002fe6000008105c */
[----:B------:R1:W-:Y:S05]  /*33270*/  STL.64 [R1+0x848], R86 ;  /* 0x0008485601007387 */ /* 0x0003ea0000100a00 */
[----:B------:R-:W-:Y:S08]  /*33280*/  HMMA.1688.F32.TF32 R92, R188, R238, R168 ;  /* 0x000000eebc5c723c */ /* 0x000ff000000810a8 */
[----:B-1----:R-:W-:Y:S01]  /*33290*/  HMMA.1688.F32.TF32 R84, R180, R242, R228 ;  /* 0x000000f2b454723c */ /* 0x002fe200000810e4 */
[----:B------:R-:W-:Y:S04]  /*332a0*/  STL.64 [R1+0x830], R112 ;  /* 0x0008307001007387 */ /* 0x000fe80000100a00 */
[----:B------:R1:W-:Y:S04]  /*332b0*/  STL.64 [R1+0x838], R114 ;  /* 0x0008387201007387 */ /* 0x0003e80000100a00 */
[----:B------:R-:W-:Y:S04]  /*332c0*/  STL.64 [R1+0x820], R88 ;  /* 0x0008205801007387 */ /* 0x000fe80000100a00 */
[----:B------:R-:W-:Y:S04]  /*332d0*/  STL.64 [R1+0x828], R90 ;  /* 0x0008285a01007387 */ /* 0x000fe80000100a00 */
[----:B------:R-:W-:Y:S01]  /*332e0*/  STL.64 [R1+0x2a58], R94 ;  /* 0x002a585e01007387 */ /* 0x000fe20000100a00 */
[C---:B-1----:R-:W-:Y:S05]  /*332f0*/  HMMA.1688.F32.TF32 R112, R188.reuse, R6, R160 ;  /* 0x00000006bc70723c */ /* 0x042fea00000810a0 */
[----:B------:R-:W-:Y:S04]  /*33300*/  STL.64 [R1+0x7d0], R84 ;  /* 0x0007d05401007387 */ /* 0x000fe80000100a00 */
[----:B------:R1:W-:Y:S04]  /*33310*/  STL.64 [R1+0x7d8], R86 ;  /* 0x0007d85601007387 */ /* 0x0003e80000100a00 */
[----:B------:R3:W-:Y:S04]  /*33320*/  STL.64 [R1+0x2a50], R92 ;  /* 0x002a505c01007387 */ /* 0x0007e80000100a00 */
[----:B------:R-:W3:Y:S04]  /*33330*/  LDL.LU R160, [R1+0x1440] ;  /* 0x0014400001a07983 */ /* 0x000ee80000300800 */
[----:B------:R-:W3:Y:S04]  /*33340*/  LDL.LU R161, [R1+0x1444] ;  /* 0x0014440001a17983 */ /* 0x000ee80000300800 */
[----:B------:R-:W3:Y:S04]  /*33350*/  LDL.LU R162, [R1+0x1448] ;  /* 0x0014480001a27983 */ /* 0x000ee80000300800 */
[----:B------:R-:W3:Y:S04]  /*33360*/  LDL.LU R163, [R1+0x144c] ;  /* 0x00144c0001a37983 */ /* 0x000ee80000300800 */
[----:B------:R-:W-:Y:S04]  /*33370*/  STL.64 [R1+0x2a68], R114 ;  /* 0x002a687201007387 */ /* 0x000fe80000100a00 */
[----:B------:R-:W-:Y:S01]  /*33380*/  STL.64 [R1+0x2a60], R112 ;  /* 0x002a607001007387 */ /* 0x000fe20000100a00 */
[C---:B----4-:R-:W-:Y:S08]  /*33390*/  HMMA.1688.F32.TF32 R116, R188.reuse, R10, R196 ;  /* 0x0000000abc74723c */ /* 0x050ff000000810c4 */
[C---:B------:R-:W-:Y:S11]  /*333a0*/  HMMA.1688.F32.TF32 R232, R188.reuse, R14, R232 ;  /* 0x0000000ebce8723c */ /* 0x040ff600000810e8 */
[----:B------:R-:W-:Y:S04]  /*333b0*/  @!UPT UIADD3 URZ, URZ, URZ, URZ ;  /* 0x0000003f3f3ff290 */ /* 0x000fe8000fffe03f */
[----:B------:R-:W-:Y:S04]  /*333c0*/  STL.64 [R1+0x2a78], R118 ;  /* 0x002a787601007387 */ /* 0x000fe80000100a00 */
[----:B------:R-:W-:Y:S01]  /*333d0*/  STL.64 [R1+0x2a70], R116 ;  /* 0x002a707401007387 */ /* 0x000fe20000100a00 */
[C---:B------:R-:W-:Y:S03]  /*333e0*/  HMMA.1688.F32.TF32 R228, R188.reuse, R18, R164 ;  /* 0x00000012bce4723c */ /* 0x040fe600000810a4 */
[----:B------:R-:W-:Y:S04]  /*333f0*/  STL.64 [R1+0x2a88], R234 ;  /* 0x002a88ea01007387 */ /* 0x000fe80000100a00 */
[----:B------:R4:W-:Y:S04]  /*33400*/  STL.64 [R1+0x2a80], R232 ;  /* 0x002a80e801007387 */ /* 0x0009e80000100a00 */
[----:B------:R-:W1:Y:S04]  /*33410*/  LDL.LU R144, [R1+0x1410] ;  /* 0x0014100001907983 */ /* 0x000e680000300800 */
[----:B------:R-:W1:Y:S04]  /*33420*/  LDL.LU R145, [R1+0x1414] ;  /* 0x0014140001917983 */ /* 0x000e680000300800 */
[----:B------:R-:W1:Y:S04]  /*33430*/  LDL.LU R146, [R1+0x1418] ;  /* 0x0014180001927983 */ /* 0x000e680000300800 */
[----:B------:R-:W1:Y:S04]  /*33440*/  LDL.LU R147, [R1+0x141c] ;  /* 0x00141c0001937983 */ /* 0x000e680000300800 */
        /* <DEDUP_REMOVED lines=10> */
[C---:B--2---:R-:W-:Y:S03]  /*334f0*/  HMMA.1688.F32.TF32 R224, R188.reuse, R22, R224 ;  /* 0x00000016bce0723c */ /* 0x044fe600000810e0 */
[----:B------:R-:W2:Y:S04]  /*33500*/  LDL.LU R168, [R1+0xf50] ;  /* 0x000f500001a87983 */ /* 0x000ea80000300800 */
[----:B------:R-:W2:Y:S04]  /*33510*/  LDL.LU R169, [R1+0xf54] ;  /* 0x000f540001a97983 */ /* 0x000ea80000300800 */
[----:B------:R-:W2:Y:S04]  /*33520*/  LDL.LU R170, [R1+0xf58] ;  /* 0x000f580001aa7983 */ /* 0x000ea80000300800 */
[----:B------:R-:W2:Y:S08]  /*33530*/  LDL.LU R171, [R1+0xf5c] ;  /* 0x000f5c0001ab7983 */ /* 0x000eb00000300800 */
[----:B------:R-:W-:Y:S04]  /*33540*/  STL.64 [R1+0x2ab0], R226 ;  /* 0x002ab0e201007387 */ /* 0x000fe80000100a00 */
[----:B------:R-:W-:Y:S04]  /*33550*/  STL.64 [R1+0x2aa8], R224 ;  /* 0x002aa8e001007387 */ /* 0x000fe80000100a00 */
[----:B------:R-:W2:Y:S04]  /*33560*/  LDL.LU R196, [R1+0xed0] ;  /* 0x000ed00001c47983 */ /* 0x000ea80000300800 */
[----:B------:R-:W2:Y:S04]  /*33570*/  LDL.LU R197, [R1+0xed4] ;  /* 0x000ed40001c57983 */ /* 0x000ea80000300800 */
[----:B------:R-:W2:Y:S04]  /*33580*/  LDL.LU R198, [R1+0xed8] ;  /* 0x000ed80001c67983 */ /* 0x000ea80000300800 */
[----:B------:R-:W2:Y:S04]  /*33590*/  LDL.LU R199, [R1+0xedc] ;  /* 0x000edc0001c77983 */ /* 0x000ea80000300800 */
[----:B------:R-:W2:Y:S04]  /*335a0*/  LDL.LU R164, [R1+0xe70] ;  /* 0x000e700001a47983 */ /* 0x000ea80000300800 */
[----:B------:R-:W2:Y:S04]  /*335b0*/  LDL.LU R165, [R1+0xe74] ;  /* 0x000e740001a57983 */ /* 0x000ea80000300800 */
[----:B------:R-:W2:Y:S04]  /*335c0*/  LDL.LU R166, [R1+0xe78] ;  /* 0x000e780001a67983 */ /* 0x000ea80000300800 */
[----:B------:R-:W2:Y:S01]  /*335d0*/  LDL.LU R167, [R1+0xe7c] ;  /* 0x000e7c0001a77983 */ /* 0x000ea20000300800 */
[C---:B---3--:R-:W-:Y:S03]  /*335e0*/  HMMA.1688.F32.TF32 R220, R188.reuse, R26, R160 ;  /* 0x0000001abcdc723c */ /* 0x048fe600000810a0 */
[----:B------:R-:W3:Y:S04]  /*335f0*/  LDL.LU R160, [R1+0xdf0] ;  /* 0x000df00001a07983 */ /* 0x000ee80000300800 */
[----:B------:R-:W3:Y:S04]  /*33600*/  LDL.LU R161, [R1+0xdf4] ;  /* 0x000df40001a17983 */ /* 0x000ee80000300800 */
[----:B------:R-:W3:Y:S04]  /*33610*/  LDL.LU R162, [R1+0xdf8] ;  /* 0x000df80001a27983 */ /* 0x000ee80000300800 */
[----:B------:R-:W3:Y:S01]  /*33620*/  LDL.LU R163, [R1+0xdfc] ;  /* 0x000dfc0001a37983 */ /* 0x000ee20000300800 */
[C---:B-1----:R-:W-:Y:S11]  /*33630*/  HMMA.1688.F32.TF32 R84, R188.reuse, R30, R144 ;  /* 0x0000001ebc54723c */ /* 0x042ff60000081090 */
[----:B------:R-:W-:Y:S11]  /*33640*/  @!UPT UIADD3 URZ, URZ, URZ, URZ ;  /* 0x0000003f3f3ff290 */ /* 0x000ff6000fffe03f */
[----:B------:R-:W-:Y:S02]  /*33650*/  @!UPT UIADD3 URZ, URZ, URZ, URZ ;  /* 0x0000003f3f3ff290 */ /* 0x000fe4000fffe03f */
[----:B------:R-:W-:Y:S02]  /*33660*/  IMAD.MOV.U32 R61, RZ, RZ, R84 ;  /* 0x000000ffff3d7224 */ /* 0x000fe400078e0054 */
[----:B------:R-:W-:Y:S02]  /*33670*/  IMAD.MOV.U32 R64, RZ, RZ, R85 ;  /* 0x000000ffff407224 */ /* 0x000fe400078e0055 */
[----:B------:R-:W-:Y:S02]  /*33680*/  IMAD.MOV.U32 R65, RZ, RZ, R86 ;  /* 0x000000ffff417224 */ /* 0x000fe400078e0056 */
[----:B------:R-:W-:Y:S02]  /*33690*/  IMAD.MOV.U32 R37, RZ, RZ, R87 ;  /* 0x000000ffff257224 */ /* 0x000fe400078e0057 */
[C---:B----4-:R-:W-:Y:S11]  /*336a0*/  HMMA.1688.F32.TF32 R84, R188.reuse, R34, R124 ;  /* 0x00000022bc54723c */ /* 0x050ff6000008107c */
[----:B------:R-:W-:Y:S11]  /*336b0*/  @!UPT UIADD3 URZ, URZ, URZ, URZ ;  /* 0x0000003f3f3ff290 */ /* 0x000ff6000fffe03f */
[----:B------:R-:W-:Y:S02]  /*336c0*/  @!UPT UIADD3 URZ, URZ, URZ, URZ ;  /* 0x0000003f3f3ff290 */ /* 0x000fe4000fffe03f */
[----:B------:R-:W-:Y:S02]  /*336d0*/  IMAD.MOV.U32 R252, RZ, RZ, R84 ;  /* 0x000000fffffc7224 */ /* 0x000fe400078e0054 */
[----:B------:R-:W-:Y:S02]  /*336e0*/  IMAD.MOV.U32 R36, RZ, RZ, R85 ;  /* 0x000000ffff247224 */ /* 0x000fe400078e0055 */
[----:B------:R-:W-:Y:S02]  /*336f0*/  IMAD.MOV.U32 R40, RZ, RZ, R86 ;  /* 0x000000ffff287224 */ /* 0x000fe400078e0056 */
[----:B------:R-:W-:Y:S02]  /*33700*/  IMAD.MOV.U32 R41, RZ, RZ, R87 ;  /* 0x000000ffff297224 */ /* 0x000fe400078e0057 */
[C---:B------:R-:W-:Y:S11]  /*33710*/  HMMA.1688.F32.TF32 R84, R188.reuse, R38, R120 ;  /* 0x00000026bc54723c */ /* 0x040ff60000081078 */
[----:B------:R-:W-:Y:S11]  /*33720*/  @!UPT UIADD3 URZ, URZ, URZ, URZ ;  /* 0x0000003f3f3ff290 */ /* 0x000ff6000fffe03f */
[----:B------:R-:W-:Y:S02]  /*33730*/  @!UPT UIADD3 URZ, URZ, URZ, URZ ;  /* 0x0000003f3f3ff290 */ /* 0x000fe4000fffe03f */
[----:B------:R-:W-:Y:S02]  /*33740*/  IMAD.MOV.U32 R109, RZ, RZ, R84 ;  /* 0x000000ffff6d7224 */ /* 0x000fe400078e0054 */
[----:B------:R-:W-:Y:S02]  /*33750*/  IMAD.MOV.U32 R108, RZ, RZ, R85 ;  /* 0x000000ffff6c7224 */ /* 0x000fe400078e0055 */
[----:B------:R-:W-:Y:S02]  /*33760*/  IMAD.MOV.U32 R53, RZ, RZ, R86 ;  /* 0x000000ffff357224 */ /* 0x000fe400078e0056 */
[----:B------:R-:W-:Y:S02]  /*33770*/  IMAD.MOV.U32 R52, RZ, RZ, R87 ;  /* 0x000000ffff347224 */ /* 0x000fe400078e0057 */
[C---:B--2---:R-:W-:Y:S11]  /*33780*/  HMMA.1688.F32.TF32 R84, R188.reuse, R42, R168 ;  /* 0x0000002abc54723c */ /* 0x044ff600000810a8 */
[----:B------:R-:W-:Y:S11]  /*33790*/  @!UPT UIADD3 URZ, URZ, URZ, URZ ;  /* 0x0000003f3f3ff290 */ /* 0x000ff6000fffe03f */
[----:B------:R-:W-:Y:S02]  /*337a0*/  @!UPT UIADD3 URZ, URZ, URZ, URZ ;  /* 0x0000003f3f3ff290 */ /* 0x000fe4000fffe03f */
[----:B------:R-:W-:Y:S01]  /*337b0*/  IMAD.MOV.U32 R56, RZ, RZ, R84 ;  /* 0x000000ffff387224 */ /* 0x000fe200078e0054 */
[----:B------:R-:W-:Y:S01]  /*337c0*/  MOV R69, R86 ;  /* 0x0000005600457202 */ /* 0x000fe20000000f00 */
[----:B------:R-:W-:Y:S02]  /*337d0*/  IMAD.MOV.U32 R57, RZ, RZ, R85 ;  /* 0x000000ffff397224 */ /* 0x000fe400078e0055 */
[----:B------:R-:W-:Y:S02]  /*337e0*/  IMAD.MOV.U32 R68, RZ, RZ, R87 ;  /* 0x000000ffff447224 */ /* 0x000fe400078e0057 */
[C---:B------:R-:W-:Y:S01]  /*337f0*/  HMMA.1688.F32.TF32 R84, R188.reuse, R46, R196 ;  /* 0x0000002ebc54723c */ /* 0x040fe200000810c4 */
[----:B------:R-:W-:Y:S04]  /*33800*/  STL.64 [R1+0x2ac0], R222 ;  /* 0x002ac0de01007387 */ /* 0x000fe80000100a00 */
[----:B------:R-:W-:Y:S11]  /*33810*/  STL.64 [R1+0x2ab8], R220 ;  /* 0x002ab8dc01007387 */ /* 0x000ff60000100a00 */
[----:B------:R-:W-:Y:S08]  /*33820*/  @!UPT UIADD3 URZ, URZ, URZ, URZ ;  /* 0x0000003f3f3ff290 */ /* 0x000ff0000fffe03f */
[----:B------:R-:W-:Y:S02]  /*33830*/  IMAD.MOV.U32 R81, RZ, RZ, R84 ;  /* 0x000000ffff517224 */ /* 0x000fe400078e0054 */
[----:B------:R-:W-:Y:S02]  /*33840*/  IMAD.MOV.U32 R80, RZ, RZ, R85 ;  /* 0x000000ffff507224 */ /* 0x000fe400078e0055 */
[----:B------:R-:W-:Y:S02]  /*33850*/  IMAD.MOV.U32 R77, RZ, RZ, R86 ;  /* 0x000000ffff4d7224 */ /* 0x000fe400078e0056 */
[----:B------:R-:W-:Y:S02]  /*33860*/  IMAD.MOV.U32 R76, RZ, RZ, R87 ;  /* 0x000000ffff4c7224 */ /* 0x000fe400078e0057 */
[----:B------:R-:W-:Y:S01]  /*33870*/  HMMA.1688.F32.TF32 R84, R188, R50, R164 ;  /* 0x00000032bc54723c */ /* 0x000fe200000810a4 */
[----:B------:R-:W2:Y:S04]  /*33880*/  LDL.LU R164, [R1+0x14b0] ;  /* 0x0014b00001a47983 */ /* 0x000ea80000300800 */
[----:B------:R-:W2:Y:S04]  /*33890*/  LDL.LU R165, [R1+0x14b4] ;  /* 0x0014b40001a57983 */ /* 0x000ea80000300800 */
[----:B------:R-:W2:Y:S04]  /*338a0*/  LDL.LU R166, [R1+0x14b8] ;  /* 0x0014b80001a67983 */ /* 0x000ea80000300800 */
[----:B------:R-:W2:Y:S04]  /*338b0*/  LDL.LU R167, [R1+0x14bc] ;  /* 0x0014bc0001a77983 */ /* 0x000ea80000300800 */
[----:B------:R-:W4:Y:S04]  /*338c0*/  LDL.LU R168, [R1+0x14f0] ;  /* 0x0014f00001a87983 */ /* 0x000f280000300800 */
[----:B------:R-:W4:Y:S03]  /*338d0*/  LDL.LU R169, [R1+0x14f4] ;  /* 0x0014f40001a97983 */ /* 0x000f260000300800 */
[----:B------:R-:W-:Y:S01]  /*338e0*/  IMAD.MOV.U32 R129, RZ, RZ, R84 ;  /* 0x000000ffff817224 */ /* 0x000fe200078e0054 */
[----:B------:R-:W4:Y:S01]  /*338f0*/  LDL.LU R170, [R1+0x14f8] ;  /* 0x0014f80001aa7983 */ /* 0x000f220000300800 */
[----:B------:R-:W-:-:S02]  /*33900*/  IMAD.MOV.U32 R128, RZ, RZ, R85 ;  /* 0x000000ffff807224 */ /* 0x000fc400078e0055 */
[----:B------:R-:W-:Y:S01]  /*33910*/  IMAD.MOV.U32 R72, RZ, RZ, R86 ;  /* 0x000000ffff487224 */ /* 0x000fe200078e0056 */
[----:B------:R-:W4:Y:S01]  /*33920*/  LDL.LU R171, [R1+0x14fc] ;  /* 0x0014fc0001ab7983 */ /* 0x000f220000300800 */
[----:B------:R-:W-:Y:S02]  /*33930*/  IMAD.MOV.U32 R73, RZ, RZ, R87 ;  /* 0x000000ffff497224 */ /* 0x000fe400078e0057 */
[----:B---3--:R-:W-:Y:S01]  /*33940*/  HMMA.1688.F32.TF32 R84, R188, R54, R160 ;  /* 0x00000036bc54723c */ /* 0x008fe200000810a0 */
[----:B------:R-:W3:Y:S04]  /*33950*/  LDL.LU R160, [R1+0x1510] ;  /* 0x0015100001a07983 */ /* 0x000ee80000300800 */
[----:B------:R-:W3:Y:S04]  /*33960*/  LDL.LU R161, [R1+0x1514] ;  /* 0x0015140001a17983 */ /* 0x000ee80000300800 */
[----:B------:R-:W3:Y:S04]  /*33970*/  LDL.LU R162, [R1+0x1518] ;  /* 0x0015180001a27983 */ /* 0x000ee80000300800 */
[----:B------:R-:W3:Y:S04]  /*33980*/  LDL.LU R163, [R1+0x151c] ;  /* 0x00151c0001a37983 */ /* 0x000ee80000300800 */
        /* <DEDUP_REMOVED lines=14> */
[----:B------:R-:W-:-:S03]  /*33a70*/  IMAD.MOV.U32 R202, RZ, RZ, R237 ;  /* 0x000000ffffca7224 */ /* 0x000fc600078e00ed */
[----:B------:R-:W2:Y:S01]  /*33a80*/  LDL.LU R126, [R1+0x1578] ;  /* 0x00157800017e7983 */ /* 0x000ea20000300800 */
[----:B------:R-:W-:-:S03]  /*33a90*/  IMAD.MOV.U32 R203, RZ, RZ, R100 ;  /* 0x000000ffffcb7224 */ /* 0x000fc600078e0064 */
[----:B------:R-:W2:Y:S01]  /*33aa0*/  LDL.LU R127, [R1+0x157c] ;  /* 0x00157c00017f7983 */ /* 0x000ea20000300800 */
[----:B------:R-:W-:-:S03]  /*33ab0*/  IMAD.MOV.U32 R172, RZ, RZ, R13 ;  /* 0x000000ffffac7224 */ /* 0x000fc600078e000d */
[----:B------:R-:W2:Y:S01]  /*33ac0*/  LDL.LU R200, [R1+0x5c0] ;  /* 0x0005c00001c87983 */ /* 0x000ea20000300800 */
[----:B------:R-:W-:-:S03]  /*33ad0*/  IMAD.MOV.U32 R173, RZ, RZ, R12 ;  /* 0x000000ffffad7224 */ /* 0x000fc600078e000c */
[----:B------:R-:W2:Y:S04]  /*33ae0*/  LDL.LU R201, [R1+0x5c4] ;  /* 0x0005c40001c97983 */ /* 0x000ea80000300800 */
[----:B------:R-:W2:Y:S04]  /*33af0*/  LDL.LU R237, [R1+0x2b04] ;  /* 0x002b040001ed7983 */ /* 0x000ea80000300800 */
[----:B------:R-:W2:Y:S04]  /*33b00*/  LDL.LU R100, [R1+0x2b00] ;  /* 0x002b000001647983 */ /* 0x000ea80000300800 */
[----:B------:R-:W2:Y:S04]  /*33b10*/  LDL.LU R13, [R1+0x2afc] ;  /* 0x002afc00010d7983 */ /* 0x000ea80000300800 */
[----:B------:R-:W3:Y:S04]  /*33b20*/  LDL.LU R12, [R1+0x2af8] ;  /* 0x002af800010c7983 */ /* 0x000ee80000300800 */
        /* <DEDUP_REMOVED lines=63> */
[----:B------:R-:W-:Y:S02]  /*33f20*/  IMAD.MOV.U32 R157, RZ, RZ, R17 ;  /* 0x000000ffff9d7224 */ /* 0x000fe400078e0011 */
[----:B--2---:R-:W-:Y:S02]  /*33f30*/  IMAD.MOV.U32 R215, RZ, RZ, R13 ;  /* 0x000000ffffd77224 */ /* 0x004fe400078e000d */
[----:B---3--:R-:W-:Y:S02]  /*33f40*/  IMAD.MOV.U32 R214, RZ, RZ, R12 ;  /* 0x000000ffffd67224 */ /* 0x008fe400078e000c */
        /* <DEDUP_REMOVED lines=8> */
[----:B------:R-:W-:Y:S01]  /*33fd0*/  STL.64 [R1+0x2ad0], R66 ;  /* 0x002ad04201007387 */ /* 0x000fe20000100a00 */
[C---:B----4-:R-:W-:Y:S08]  /*33fe0*/  HMMA.1688.F32.TF32 R92, R188.reuse, R70, R92 ;  /* 0x00000046bc5c723c */ /* 0x050ff0000008105c */
[C---:B------:R-:W-:Y:S08]  /*33ff0*/  HMMA.1688.F32.TF32 R116, R188.reuse, R62, R116 ;  /* 0x0000003ebc74723c */ /* 0x040ff00000081074 */
[C---:B------:R-:W-:Y:S11]  /*34000*/  HMMA.1688.F32.TF32 R112, R188.reuse, R66, R112 ;  /* 0x00000042bc70723c */ /* 0x040ff60000081070 */
[----:B------:R-:W-:Y:S04]  /*34010*/  @!UPT UIADD3 URZ, URZ, URZ, URZ ;  /* 0x0000003f3f3ff290 */ /* 0x000fe8000fffe03f */
[----:B------:R-:W-:Y:S04]  /*34020*/  STL.64 [R1+0x940], R116 ;  /* 0x0009407401007387 */ /* 0x000fe80000100a00 */
[----:B------:R-:W-:Y:S04]  /*34030*/  STL.64 [R1+0x948], R118 ;  /* 0x0009487601007387 */ /* 0x000fe80000100a00 */
[----:B------:R1:W-:Y:S02]  /*34040*/  STL.64 [R1+0x2ac8], R64 ;  /* 0x002ac84001007387 */ /* 0x0003e40000100a00 */
[C---:B-1----:R-:W-:Y:S02]  /*34050*/  HMMA.1688.F32.TF32 R64, R188.reuse, R74, R180 ;  /* 0x0000004abc40723c */ /* 0x042fe400000810b4 */
[----:B------:R-:W-:Y:S04]  /*34060*/  STL.64 [R1+0xa50], R112 ;  /* 0x000a507001007387 */ /* 0x000fe80000100a00 */
[----:B------:R1:W-:Y:S04]  /*34070*/  STL.64 [R1+0xa58], R114 ;  /* 0x000a587201007387 */ /* 0x0003e80000100a00 */
[----:B------:R-:W-:Y:S04]  /*34080*/  STL.64 [R1+0xb40], R92 ;  /* 0x000b405c01007387 */ /* 0x000fe80000100a00 */
[----:B------:R4:W-:Y:S01]  /*34090*/  STL.64 [R1+0xb48], R94 ;  /* 0x000b485e01007387 */ /* 0x0009e20000100a00 */
[C---:B-1----:R-:W-:Y:S08]  /*340a0*/  HMMA.1688.F32.TF32 R112, R188.reuse, R78, R244 ;  /* 0x0000004ebc70723c */ /* 0x042ff000000810f4 */
[----:B------:R-:W-:Y:S01]  /*340b0*/  STL.64 [R1+0xb30], R64 ;  /* 0x000b304001007387 */ /* 0x000fe20000100a00 */
[C---:B----4-:R-:W-:Y:S03]  /*340c0*/  HMMA.1688.F32.TF32 R92, R188.reuse, R82, R248 ;  /* 0x00000052bc5c723c */ /* 0x050fe600000810f8 */
[----:B------:R1:W-:Y:S05]  /*340d0*/  STL.64 [R1+0xb38], R66 ;  /* 0x000b384201007387 */ /* 0x0003ea0000100a00 */
[C---:B-1----:R-:W-:Y:S06]  /*340e0*/  HMMA.1688.F32.TF32 R64, R188.reuse, R98, R88 ;  /* 0x00000062bc40723c */ /* 0x042fec0000081058 */
[----:B------:R-:W-:Y:S04]  /*340f0*/  STL.64 [R1+0xb20], R112 ;  /* 0x000b207001007387 */ /* 0x000fe80000100a00 */
[----:B------:R-:W-:Y:S01]  /*34100*/  STL.64 [R1+0xb28], R114 ;  /* 0x000b287201007387 */ /* 0x000fe20000100a00 */
[C---:B------:R-:W-:Y:S04]  /*34110*/  HMMA.1688.F32.TF32 R88, R188.reuse, R102, R84 ;  /* 0x00000066bc58723c */ /* 0x040fe80000081054 */
[----:B------:R-:W-:Y:S04]  /*34120*/  STL.64 [R1+0xb10], R92 ;  /* 0x000b105c01007387 */ /* 0x000fe80000100a00 */
[----:B------:R-:W-:Y:S01]  /*34130*/  STL.64 [R1+0xb18], R94 ;  /* 0x000b185e01007387 */ /* 0x000fe20000100a00 */
[C---:B------:R-:W-:Y:S03]  /*34140*/  HMMA.1688.F32.TF32 R84, R188.reuse, R106, R204 ;  /* 0x0000006abc54723c */ /* 0x040fe600000810cc */
[----:B------:R-:W-:Y:S04]  /*34150*/  STL.64 [R1+0xb00], R64 ;  /* 0x000b004001007387 */ /* 0x000fe80000100a00 */
[----:B------:R1:W-:Y:S02]  /*34160*/  STL.64 [R1+0xb08], R66 ;  /* 0x000b084201007387 */ /* 0x0003e40000100a00 */
[C---:B-1----:R-:W-:Y:S05]  /*34170*/  HMMA.1688.F32.TF32 R64, R188.reuse, R110, R176 ;  /* 0x0000006ebc40723c */ /* 0x042fea00000810b0 */
[----:B------:R-:W-:Y:S04]  /*34180*/  STL.64 [R1+0xaf0], R88 ;  /* 0x000af05801007387 */ /* 0x000fe80000100a00 */
[----:B------:R1:W-:Y:S05]  /*34190*/  STL.64 [R1+0xaf8], R90 ;  /* 0x000af85a01007387 */ /* 0x0003ea0000100a00 */
[----:B------:R-:W-:Y:S04]  /*341a0*/  STL.64 [R1+0xae0], R84 ;  /* 0x000ae05401007387 */ /* 0x000fe80000100a00 */
[----:B------:R4:W-:Y:S01]  /*341b0*/  STL.64 [R1+0xae8], R86 ;  /* 0x000ae85601007387 */ /* 0x0009e20000100a00 */
[C---:B-1----:R-:W-:Y:S04]  /*341c0*/  HMMA.1688.F32.TF32 R88, R188.reuse, R130, R208 ;  /* 0x00000082bc58723c */ /* 0x042fe800000810d0 */
[----:B------:R-:W-:Y:S04]  /*341d0*/  STL.64 [R1+0xad0], R64 ;  /* 0x000ad04001007387 */ /* 0x000fe80000100a00 */
[C---:B----4-:R-:W-:Y:S01]  /*341e0*/  HMMA.1688.F32.TF32 R84, R188.reuse, R134, R212 ;  /* 0x00000086bc54723c */ /* 0x050fe200000810d4 */
[----:B------:R1:W-:Y:S07]  /*341f0*/  STL.64 [R1+0xad8], R66 ;  /* 0x000ad84201007387 */ /* 0x0003ee0000100a00 */
[----:B-1----:R-:W-:Y:S01]  /*34200*/  HMMA.1688.F32.TF32 R64, R188, R138, R216 ;  /* 0x0000008abc40723c */ /* 0x002fe200000810d8 */
[----:B------:R-:W-:-:S06]  /*34210*/  IMAD.MOV.U32 R158, RZ, RZ, R141 ;  /* 0x000000ffff9e7224 */ /* 0x000fcc00078e008d */
[----:B------:R-:W-:Y:S01]  /*34220*/  STL.64 [R1+0xac0], R88 ;  /* 0x000ac05801007387 */ /* 0x000fe20000100a00 */
[----:B------:R-:W-:-:S03]  /*34230*/  IMAD.MOV.U32 R159, RZ, RZ, R140 ;  /* 0x000000ffff9f7224 */ /* 0x000fc600078e008c */
[----:B------:R1:W-:Y:S04]  /*34240*/  STL.64 [R1+0xac8], R90 ;  /* 0x000ac85a01007387 */ /* 0x0003e80000100a00 */
[----:B------:R-:W-:Y:S04]  /*34250*/  STL.64 [R1+0xab0], R84 ;  /* 0x000ab05401007387 */ /* 0x000fe80000100a00 */
[----:B------:R4:W-:Y:S01]  /*34260*/  STL.64 [R1+0xab8], R86 ;  /* 0x000ab85601007387 */ /* 0x0009e20000100a00 */
[C---:B-1----:R-:W-:Y:S03]  /*34270*/  HMMA.1688.F32.TF32 R88, R188.reuse, R142, R172 ;  /* 0x0000008ebc58723c */ /* 0x042fe600000810ac */
[----:B------:R-:W-:Y:S05]  /*34280*/  STL.64 [R1+0xaa0], R64 ;  /* 0x000aa04001007387 */ /* 0x000fea0000100a00 */
[C---:B----4-:R-:W-:Y:S01]  /*34290*/  HMMA.1688.F32.TF32 R84, R188.reuse, R186, R200 ;  /* 0x000000babc54723c */ /* 0x050fe200000810c8 */
[----:B------:R1:W-:Y:S07]  /*342a0*/  STL.64 [R1+0xaa8], R66 ;  /* 0x000aa84201007387 */ /* 0x0003ee0000100a00 */
[----:B-1----:R-:W-:Y:S07]  /*342b0*/  HMMA.1688.F32.TF32 R64, R188, R242, R156 ;  /* 0x000000f2bc40723c */ /* 0x002fee000008109c */
[----:B------:R-:W-:Y:S04]  /*342c0*/  STL.64 [R1+0xa90], R88 ;  /* 0x000a905801007387 */ /* 0x000fe80000100a00 */
[----:B------:R-:W-:Y:S01]  /*342d0*/  STL.64 [R1+0xa98], R90 ;  /* 0x000a985a01007387 */ /* 0x000fe20000100a00 */
[----:B------:R-:W-:-:S03]  /*342e0*/  IMAD.MOV.U32 R172, RZ, RZ, R101 ;  /* 0x000000ffffac7224 */ /* 0x000fc600078e0065 */
[----:B------:R1:W-:Y:S01]  /*342f0*/  STL.64 [R1+0xa70], R84 ;  /* 0x000a705401007387 */ /* 0x0003e20000100a00 */
[----:B------:R-:W-:-:S03]  /*34300*/  IMAD.MOV.U32 R173, RZ, RZ, R236 ;  /* 0x000000ffffad7224 */ /* 0x000fc600078e00ec */
[----:B------:R4:W-:Y:S04]  /*34310*/  STL.64 [R1+0xa78], R86 ;  /* 0x000a785601007387 */ /* 0x0009e80000100a00 */
[----:B------:R1:W-:Y:S04]  /*34320*/  STL.64 [R1+0xa60], R64 ;  /* 0x000a604001007387 */ /* 0x0003e80000100a00 */
[----:B------:R1:W-:Y:S04]  /*34330*/  STL.64 [R1+0xa68], R66 ;  /* 0x000a684201007387 */ /* 0x0003e80000100a00 */
[----:B------:R-:W2:Y:S04]  /*34340*/  LDL.LU R101, [R1+0x2adc] ;  /* 0x002adc0001657983 */ /* 0x000ea80000300800 */
[----:B------:R-:W2:Y:S04]  /*34350*/  LDL.LU R236, [R1+0x2ad8] ;  /* 0x002ad80001ec7983 */ /* 0x000ea80000300800 */
[----:B------:R-:W2:Y:S04]  /*34360*/  LDL.LU R204, [R1+0x930] ;  /* 0x0009300001cc7983 */ /* 0x000ea80000300800 */
[----:B------:R-:W2:Y:S04]  /*34370*/  LDL.LU R205, [R1+0x934] ;  /* 0x0009340001cd7983 */ /* 0x000ea80000300800 */
[----:B------:R-:W2:Y:S04]  /*34380*/  LDL.LU R206, [R1+0x938] ;  /* 0x0009380001ce7983 */ /* 0x000ea80000300800 */
[----:B------:R-:W2:Y:S01]  /*34390*/  LDL.LU R207, [R1+0x93c] ;  /* 0x00093c0001cf7983 */ /* 0x000ea20000300800 */
[----:B------:R-:W-:Y:S03]  /*343a0*/  HMMA.1688.F32.TF32 R220, R188, R58, R232 ;  /* 0x0000003abcdc723c */ /* 0x000fe600000810e8 */
[----:B-1----:R-:W2:Y:S04]  /*343b0*/  LDL.LU R84, [R1+0x9a0] ;  /* 0x0009a00001547983 */ /* 0x002ea80000300800 */
        /* <DEDUP_REMOVED lines=30> */
[----:B------:R-:W4:Y:S04]  /*345a0*/  LDL.LU R227, [R1+0xe5c] ;  /* 0x000e5c0001e37983 */ /* 0x000f280000300800 */
[----:B------:R-:W4:Y:S04]  /*345b0*/  LDL.LU R220, [R1+0xe80] ;  /* 0x000e800001dc7983 */ /* 0x000f280000300800 */
[----:B------:R-:W4:Y:S04]  /*345c0*/  LDL.LU R221, [R1+0xe84] ;  /* 0x000e840001dd7983 */ /* 0x000f280000300800 */
[----:B------:R-:W4:Y:S04]  /*345d0*/  LDL.LU R222, [R1+0xe88] ;  /* 0x000e880001de7983 */ /* 0x000f280000300800 */
[----:B------:R-:W4:Y:S04]  /*345e0*/  LDL.LU R223, [R1+0xe8c] ;  /* 0x000e8c0001df7983 */ /* 0x000f280000300800 */
[----:B------:R-:W4:Y:S04]  /*345f0*/  LDL.LU R200, [R1+0xf60] ;  /* 0x000f600001c87983 */ /* 0x000f280000300800 */
[----:B------:R-:W4:Y:S01]  /*34600*/  LDL.LU R201, [R1+0xf64] ;  /* 0x000f640001c97983 */ /* 0x000f220000300800 */
[----:B---3--:R-:W-:-:S03]  /*34610*/  IMAD.MOV.U32 R198, RZ, RZ, R13 ;  /* 0x000000ffffc67224 */ /* 0x008fc600078e000d */
[----:B------:R-:W3:Y:S01]  /*34620*/  LDL.LU R202, [R1+0xf68] ;  /* 0x000f680001ca7983 */ /* 0x000ee20000300800 */
[----:B------:R-:W-:-:S03]  /*34630*/  IMAD.MOV.U32 R199, RZ, RZ, R12 ;  /* 0x000000ffffc77224 */ /* 0x000fc600078e000c */
[----:B------:R-:W3:Y:S01]  /*34640*/  LDL.LU R203, [R1+0xf6c] ;  /* 0x000f6c0001cb7983 */ /* 0x000ee20000300800 */
[----:B------:R-:W-:Y:S03]  /*34650*/  HMMA.1688.F32.TF32 R12, R192, R14, R144 ;  /* 0x0000000ec00c723c */ /* 0x000fe60000081090 */
[----:B------:R-:W3:Y:S01]  /*34660*/  LDL.LU R176, [R1+0xfd0] ;  /* 0x000fd00001b07983 */ /* 0x000ee20000300800 */
[----:B------:R-:W-:-:S03]  /*34670*/  MOV R196, R17 ;  /* 0x0000001100c47202 */ /* 0x000fc60000000f00 */
[----:B------:R-:W3:Y:S01]  /*34680*/  LDL.LU R177, [R1+0xfd4] ;  /* 0x000fd40001b17983 */ /* 0x000ee20000300800 */
[C---:B------:R-:W-:Y:S01]  /*34690*/  HMMA.1688.F32.TF32 R144, R192.reuse, R18, R120 ;  /* 0x00000012c090723c */ /* 0x040fe20000081078 */
[----:B------:R-:W-:Y:S02]  /*346a0*/  IMAD.MOV.U32 R197, RZ, RZ, R16 ;  /* 0x000000ffffc57224 */ /* 0x000fe400078e0010 */
[----:B------:R-:W3:Y:S04]  /*346b0*/  LDL.LU R178, [R1+0xfd8] ;  /* 0x000fd80001b27983 */ /* 0x000ee80000300800 */
[----:B------:R-:W3:Y:S01]  /*346c0*/  LDL.LU R179, [R1+0xfdc] ;  /* 0x000fdc0001b37983 */ /* 0x000ee20000300800 */
[C---:B------:R-:W-:Y:S03]  /*346d0*/  HMMA.1688.F32.TF32 R180, R192.reuse, R10, R148 ;  /* 0x0000000ac0b4723c */ /* 0x040fe60000081094 */
[----:B------:R-:W3:Y:S04]  /*346e0*/  LDL.LU R120, [R1+0x1420] ;  /* 0x0014200001787983 */ /* 0x000ee80000300800 */
[----:B------:R-:W3:Y:S01]  /*346f0*/  LDL.LU R121, [R1+0x1424] ;  /* 0x0014240001797983 */ /* 0x000ee20000300800 */
[C---:B------:R-:W-:Y:S03]  /*34700*/  HMMA.1688.F32.TF32 R148, R192.reuse, R34, R164 ;  /* 0x00000022c094723c */ /* 0x040fe600000810a4 */
[----:B------:R-:W3:Y:S04]  /*34710*/  LDL.LU R122, [R1+0x1428] ;  /* 0x00142800017a7983 */ /* 0x000ee80000300800 */
[----:B------:R-:W3:Y:S01]  /*34720*/  LDL.LU R123, [R1+0x142c] ;  /* 0x00142c00017b7983 */ /* 0x000ee20000300800 */
[C---:B------:R-:W-:Y:S03]  /*34730*/  HMMA.1688.F32.TF32 R16, R192.reuse, R30, R196 ;  /* 0x0000001ec010723c */ /* 0x040fe600000810c4 */
[----:B------:R-:W3:Y:S04]  /*34740*/  LDL.LU R164, [R1+0x1480] ;  /* 0x0014800001a47983 */ /* 0x000ee80000300800 */
[----:B------:R-:W3:Y:S04]  /*34750*/  LDL.LU R165, [R1+0x1484] ;  /* 0x0014840001a57983 */ /* 0x000ee80000300800 */
[----:B------:R-:W3:Y:S04]  /*34760*/  LDL.LU R166, [R1+0x1488] ;  /* 0x0014880001a67983 */ /* 0x000ee80000300800 */
[----:B------:R-:W3:Y:S01]  /*34770*/  LDL.LU R167, [R1+0x148c] ;  /* 0x00148c0001a77983 */ /* 0x000ee20000300800 */
[----:B------:R-:W-:Y:S03]  /*34780*/  HMMA.1688.F32.TF32 R156, R192, R6, R152 ;  /* 0x00000006c09c723c */ /* 0x000fe60000081098 */
        /* <DEDUP_REMOVED lines=23> */
[----:B--2---:R-:W-:-:S03]  /*34900*/  IMAD.MOV.U32 R209, RZ, RZ, R236 ;  /* 0x000000ffffd17224 */ /* 0x004fc600078e00ec */
[----:B------:R-:W2:Y:S04]  /*34910*/  LDL.LU R91, [R1+0xa1c] ;  /* 0x000a1c00015b7983 */ /* 0x000ea80000300800 */
[----:B------:R-:W2:Y:S04]  /*34920*/  LDL.LU R208, [R1+0x910] ;  /* 0x0009100001d07983 */ /* 0x000ea80000300800 */
[----:B------:R-:W2:Y:S04]  /*34930*/  LDL R236, [R1+0x1598] ;  /* 0x0015980001ec7983 */ /* 0x000ea80000100800 */
[----:B------:R-:W2:Y:S04]  /*34940*/  LDL R240, [R1+0x1580] ;  /* 0x0015800001f07983 */ /* 0x000ea80000100800 */
[----:B------:R-:W2:Y:S04]  /*34950*/  LDL R219, [R1+0x1584] ;  /* 0x0015840001db7983 */ /* 0x000ea80000100800 */
[----:B------:R-:W2:Y:S01]  /*34960*/  LDL R215, [R1+0x1588] ;  /* 0x0015880001d77983 */ /* 0x000ea20000100800 */
[C---:B---3--:R-:W-:Y:S11]  /*34970*/  HMMA.1688.F32.TF32 R64, R192.reuse, R62, R64 ;  /* 0x0000003ec040723c */ /* 0x048ff60000081040 */
[----:B------:R-:W-:Y:S11]  /*34980*/  @!UPT UIADD3 URZ, URZ, URZ, URZ ;  /* 0x0000003f3f3ff290 */ /* 0x000ff6000fffe03f */
[----:B------:R-:W-:Y:S01]  /*34990*/  @!UPT UIADD3 URZ, URZ, URZ, URZ ;  /* 0x0000003f3f3ff290 */ /* 0x000fe2000fffe03f */
[----:B------:R-:W-:Y:S04]  /*349a0*/  STL.64 [R1+0x9d0], R64 ;  /* 0x0009d04001007387 */ /* 0x000fe80000100a00 */
[----:B------:R1:W-:Y:S04]  /*349b0*/  STL.64 [R1+0x9d8], R66 ;  /* 0x0009d84201007387 */ /* 0x0003e80000100a00 */
[----:B-1----:R-:W3:Y:S01]  /*349c0*/  LDL.LU.64 R66, [R1+0x2ad0] ;  /* 0x002ad00001427983 */ /* 0x002ee20000300a00 */
[C---:B----4-:R-:W-:Y:S03]  /*349d0*/  HMMA.1688.F32.TF32 R224, R192.reuse, R70, R224 ;  /* 0x00000046c0e0723c */ /* 0x050fe600000810e0 */
[----:B------:R-:W4:Y:S05]  /*349e0*/  LDL.LU.64 R64, [R1+0x2ac8] ;  /* 0x002ac80001407983 */ /* 0x000f2a0000300a00 */
[C---:B------:R-:W-:Y:S08]  /*349f0*/  HMMA.1688.F32.TF32 R228, R192.reuse, R74, R228 ;  /* 0x0000004ac0e4723c */ /* 0x040ff000000810e4 */
[C---:B------:R-:W-:Y:S08]  /*34a00*/  HMMA.1688.F32.TF32 R232, R192.reuse, R78, R232 ;  /* 0x0000004ec0e8723c */ /* 0x040ff000000810e8 */
[C---:B------:R-:W-:Y:S07]  /*34a10*/  HMMA.1688.F32.TF32 R188, R192.reuse, R26, R168 ;  /* 0x0000001ac0bc723c */ /* 0x040fee00000810a8 */
[----:B------:R-:W-:Y:S01]  /*34a20*/  IMAD.MOV.U32 R168, RZ, RZ, R97 ;  /* 0x000000ffffa87224 */ /* 0x000fe200078e0061 */
[----:B------:R-:W-:Y:S01]  /*34a30*/  HMMA.1688.F32.TF32 R116, R192, R82, R116 ;  /* 0x00000052c074723c */ /* 0x000fe20000081074 */
[----:B------:R-:W-:-:S07]  /*34a40*/  IMAD.MOV.U32 R169, RZ, RZ, R96 ;  /* 0x000000ffffa97224 */ /* 0x000fce00078e0060 */
[C---:B------:R-:W-:Y:S08]  /*34a50*/  HMMA.1688.F32.TF32 R96, R192.reuse, R98, R112 ;  /* 0x00000062c060723c */ /* 0x040ff00000081070 */
[----:B------:R-:W-:Y:S01]  /*34a60*/  HMMA.1688.F32.TF32 R92, R192, R102, R92 ;  /* 0x00000066c05c723c */ /* 0x000fe2000008105c */
[----:B------:R-:W-:Y:S02]  /*34a70*/  IMAD.MOV.U32 R0, RZ, RZ, R227 ;  /* 0x000000ffff007224 */ /* 0x000fe400078e00e3 */
[----:B------:R-:W-:-:S02]  /*34a80*/  IMAD.MOV.U32 R170, RZ, RZ, R3 ;  /* 0x000000ffffaa7224 */ /* 0x000fc400078e0003 */
[----:B------:R-:W-:Y:S02]  /*34a90*/  IMAD.MOV.U32 R210, RZ, RZ, R101 ;  /* 0x000000ffffd27224 */ /* 0x000fe400078e0065 */
[----:B------:R-:W-:Y:S02]  /*34aa0*/  IMAD.MOV.U32 R211, RZ, RZ, R100 ;  /* 0x000000ffffd37224 */ /* 0x000fe400078e0064 */
[C---:B------:R-:W-:Y:S01]  /*34ab0*/  HMMA.1688.F32.TF32 R100, R192.reuse, R106, R244 ;  /* 0x0000006ac064723c */ /* 0x040fe200000810f4 */
[----:B------:R-:W-:Y:S02]  /*34ac0*/  IMAD.MOV.U32 R174, RZ, RZ, R185 ;  /* 0x000000ffffae7224 */ /* 0x000fe400078e00b9 */
[----:B------:R-:W-:Y:S01]  /*34ad0*/  IMAD.MOV.U32 R175, RZ, RZ, R184 ;  /* 0x000000ffffaf7224 */ /* 0x000fe200078e00b8 */
[----:B--2---:R-:W-:Y:S01]  /*34ae0*/  LDS R185, [R240+0x22080] ;  /* 0x02208000f0b97984 */ /* 0x004fe20000000800 */
[----:B------:R-:W-:Y:S02]  /*34af0*/  IMAD.MOV.U32 R171, RZ, RZ, R2 ;  /* 0x000000ffffab7224 */ /* 0x000fe400078e0002 */
[----:B------:R-:W-:Y:S01]  /*34b00*/  IMAD.MOV.U32 R217, RZ, RZ, R8 ;  /* 0x000000ffffd97224 */ /* 0x000fe200078e0008 */
[----:B------:R-:W-:Y:S01]  /*34b10*/  LDS R184, [R237+0x22080] ;  /* 0x02208000edb87984 */ /* 0x000fe20000000800 */
[----:B------:R-:W-:Y:S01]  /*34b20*/  IMAD.MOV.U32 R218, RZ, RZ, R9 ;  /* 0x000000ffffda7224 */ /* 0x000fe200078e0009 */
[C---:B---3--:R-:W-:Y:S11]  /*34b30*/  HMMA.1688.F32.TF32 R220, R192.reuse, R66, R220 ;  /* 0x00000042c0dc723c */ /* 0x048ff600000810dc */
[----:B------:R-:W-:Y:S11]  /*34b40*/  @!UPT UIADD3 URZ, URZ, URZ, URZ ;  /* 0x0000003f3f3ff290 */ /* 0x000ff6000fffe03f */
[----:B------:R-:W-:Y:S01]  /*34b50*/  @!UPT UIADD3 URZ, URZ, URZ, URZ ;  /* 0x0000003f3f3ff290 */ /* 0x000fe2000fffe03f */
[----:B------:R-:W-:Y:S04]  /*34b60*/  STL.64 [R1+0x9c0], R220 ;  /* 0x0009c0dc01007387 */ /* 0x000fe80000100a00 */
[----:B------:R1:W-:Y:S04]  /*34b70*/  STL.64 [R1+0x9c8], R222 ;  /* 0x0009c8de01007387 */ /* 0x0003e80000100a00 */
[----:B-1----:R-:W2:Y:S04]  /*34b80*/  LDL.LU.64 R222, [R1+0x2ac0] ;  /* 0x002ac00001de7983 */ /* 0x002ea80000300a00 */
[----:B------:R-:W2:Y:S04]  /*34b90*/  LDL.LU.64 R220, [R1+0x2ab8] ;  /* 0x002ab80001dc7983 */ /* 0x000ea80000300a00 */
[----:B------:R-:W-:Y:S04]  /*34ba0*/  STL.64 [R1+0xba0], R224 ;  /* 0x000ba0e001007387 */ /* 0x000fe80000100a00 */
[----:B------:R1:W-:Y:S04]  /*34bb0*/  STL [R1+0xba8], R226 ;  /* 0x000ba8e201007387 */ /* 0x0003e80000100800 */
[----:B-1----:R-:W3:Y:S04]  /*34bc0*/  LDL.LU.64 R226, [R1+0x2ab0] ;  /* 0x002ab00001e27983 */ /* 0x002ee80000300a00 */
[----:B------:R-:W3:Y:S04]  /*34bd0*/  LDL.LU.64 R224, [R1+0x2aa8] ;  /* 0x002aa80001e07983 */ /* 0x000ee80000300a00 */
[----:B------:R-:W-:Y:S04]  /*34be0*/  STL.64 [R1+0xb90], R228 ;  /* 0x000b90e401007387 */ /* 0x000fe80000100a00 */
[----:B------:R1:W-:Y:S04]  /*34bf0*/  STL.64 [R1+0xb98], R230 ;  /* 0x000b98e601007387 */ /* 0x0003e80000100a00 */
[----:B-1----:R-:W2:Y:S04]  /*34c00*/  LDL.LU.64 R230, [R1+0x2aa0] ;  /* 0x002aa00001e67983 */ /* 0x002ea80000300a00 */
[----:B------:R-:W2:Y:S04]  /*34c10*/  LDL.LU.64 R228, [R1+0x2a98] ;  /* 0x002a980001e47983 */ /* 0x000ea80000300a00 */
[----:B------:R-:W2:Y:S04]  /*34c20*/  LDL R3, [R1+0x1fd0] ;  /* 0x001fd00001037983 */ /* 0x000ea80000100800 */
[----:B------:R-:W-:Y:S04]  /*34c30*/  STL.64 [R1+0xb80], R232 ;  /* 0x000b80e801007387 */ /* 0x000fe80000100a00 */
[----:B------:R-:W-:Y:S04]  /*34c40*/  STL.64 [R1+0xb88], R234 ;  /* 0x000b88ea01007387 */ /* 0x000fe80000100a00 */
[----:B------:R-:W-:Y:S04]  /*34c50*/  STL.64 [R1+0xb70], R116 ;  /* 0x000b707401007387 */ /* 0x000fe80000100a00 */
[----:B------:R-:W-:Y:S04]  /*34c60*/  STL.64 [R1+0xb78], R118 ;  /* 0x000b787601007387 */ /* 0x000fe80000100a00 */
[----:B------:R-:W-:Y:S04]  /*34c70*/  STL.64 [R1+0xb60], R96 ;  /* 0x000b606001007387 */ /* 0x000fe80000100a00 */
[----:B------:R1:W-:Y:S04]  /*34c80*/  STL.64 [R1+0xb68], R98 ;  /* 0x000b686201007387 */ /* 0x0003e80000100a00 */
[----:B------:R-:W-:Y:S04]  /*34c90*/  STL.64 [R1+0xb50], R92 ;  /* 0x000b505c01007387 */ /* 0x000fe80000100a00 */
[----:B------:R4:W-:Y:S01]  /*34ca0*/  STL.64 [R1+0xb58], R94 ;  /* 0x000b585e01007387 */ /* 0x0009e20000100a00 */
[C---:B-1----:R-:W-:Y:S08]  /*34cb0*/  HMMA.1688.F32.TF32 R96, R192.reuse, R110, R248 ;  /* 0x0000006ec060723c */ /* 0x042ff000000810f8 */
[C---:B----4-:R-:W-:Y:S08]  /*34cc0*/  HMMA.1688.F32.TF32 R92, R192.reuse, R130, R88 ;  /* 0x00000082c05c723c */ /* 0x050ff00000081058 */
[C---:B------:R-:W-:Y:S08]  /*34cd0*/  HMMA.1688.F32.TF32 R88, R192.reuse, R134, R84 ;  /* 0x00000086c058723c */ /* 0x040ff00000081054 */
[----:B------:R-:W-:Y:S01]  /*34ce0*/  HMMA.1688.F32.TF32 R84, R192, R138, R204 ;  /* 0x0000008ac054723c */ /* 0x000fe200000810cc */
        /* <DEDUP_REMOVED lines=9> */
[----:B------:R1:W-:Y:S04]  /*34d80*/  STL.64 [R1+0xa18], R90 ;  /* 0x000a185a01007387 */ /* 0x0003e80000100a00 */
[----:B------:R4:W-:Y:S04]  /*34d90*/  STL [R1+0xa08], R86 ;  /* 0x000a085601007387 */ /* 0x0009e80000100800 */
[----:B------:R-:W-:Y:S01]  /*34da0*/  LDS R96, [R237+0x22000] ;  /* 0x02200000ed607984 */ /* 0x000fe20000000800 */
[C---:B-1----:R-:W-:Y:S03]  /*34db0*/  HMMA.1688.F32.TF32 R88, R192.reuse, R142, R208 ;  /* 0x0000008ec058723c */ /* 0x042fe600000810d0 */
[----:B------:R-:W-:Y:S04]  /*34dc0*/  LDS R98, [R237+0x22800] ;  /* 0x02280000ed627984 */ /* 0x000fe80000000800 */
[----:B------:R-:W-:Y:S01]  /*34dd0*/  LDS R97, [R240+0x22000] ;  /* 0x02200000f0617984 */ /* 0x000fe20000000800 */
[C---:B----4-:R-:W-:Y:S03]  /*34de0*/  HMMA.1688.F32.TF32 R84, R192.reuse, R186, R172 ;  /* 0x000000bac054723c */ /* 0x050fe600000810ac */
[----:B------:R1:W-:Y:S04]  /*34df0*/  STL [R1+0x2848], R2 ;  /* 0x0028480201007387 */ /* 0x0003e80000100800 */
[----:B------:R-:W-:Y:S04]  /*34e00*/  LDS R99, [R240+0x22800] ;  /* 0x02280000f0637984 */ /* 0x000fe80000000800 */
[----:B------:R-:W-:Y:S04]  /*34e10*/  LDS R186, [R237+0x22880] ;  /* 0x02288000edba7984 */ /* 0x000fe80000000800 */
[----:B------:R-:W-:Y:S01]  /*34e20*/  LDS R187, [R240+0x22880] ;  /* 0x02288000f0bb7984 */ /* 0x000fe20000000800 */
[----:B------:R-:W-:Y:S03]  /*34e30*/  HMMA.1688.F32.TF32 R124, R192, R238, R124 ;  /* 0x000000eec07c723c */ /* 0x000fe6000008107c */
[----:B------:R-:W-:Y:S04]  /*34e40*/  LDS R238, [R237+0x22980] ;  /* 0x02298000edee7984 */ /* 0x000fe80000000800 */
[----:B------:R-:W-:Y:S04]  /*34e50*/  LDS R239, [R240+0x22980] ;  /* 0x02298000f0ef7984 */ /* 0x000fe80000000800 */
[----:B------:R-:W-:Y:S01]  /*34e60*/  STL.64 [R1+0x9a0], R84 ;  /* 0x0009a05401007387 */ /* 0x000fe20000100a00 */
[----:B-1----:R-:W-:-:S03]  /*34e70*/  IMAD.MOV.U32 R2, RZ, RZ, R87 ;  /* 0x000000ffff027224 */ /* 0x002fc600078e0057 */
[----:B------:R-:W-:Y:S04]  /*34e80*/  STL.64 [R1+0x9e0], R88 ;  /* 0x0009e05801007387 */ /* 0x000fe80000100a00 */
[----:B------:R-:W-:Y:S04]  /*34e90*/  STL.64 [R1+0x9e8], R90 ;  /* 0x0009e85a01007387 */ /* 0x000fe80000100a00 */
[----:B------:R1:W-:Y:S01]  /*34ea0*/  STL [R1+0x9a8], R86 ;  /* 0x0009a85601007387 */ /* 0x0003e20000100800 */
[----:B------:R-:W-:Y:S03]  /*34eb0*/  HMMA.1688.F32.TF32 R160, R192, R22, R160 ;  /* 0x00000016c0a0723c */ /* 0x000fe600000810a0 */
[----:B------:R-:W-:Y:S01]  /*34ec0*/  LDS R100, [R219+0x22000] ;  /* 0x02200000db647984 */ /* 0x000fe20000000800 */
[----:B------:R-:W-:-:S03]  /*34ed0*/  IMAD.MOV.U32 R214, RZ, RZ, R5 ;  /* 0x000000ffffd67224 */ /* 0x000fc600078e0005 */
[----:B------:R-:W-:Y:S01]  /*34ee0*/  LDS R102, [R219+0x22800] ;  /* 0x02280000db667984 */ /* 0x000fe20000000800 */
[C---:B-1----:R-:W-:Y:S03]  /*34ef0*/  HMMA.1688.F32.TF32 R84, R192.reuse, R242, R168 ;  /* 0x000000f2c054723c */ /* 0x042fe600000810a8 */
[----:B------:R-:W-:Y:S04]  /*34f00*/  STL [R1+0x284c], R2 ;  /* 0x00284c0201007387 */ /* 0x000fe80000100800 */
[----:B------:R-:W-:Y:S04]  /*34f10*/  LDS R168, [R237+0x22100] ;  /* 0x02210000eda87984 */ /* 0x000fe80000000800 */
[----:B------:R-:W-:Y:S04]  /*34f20*/  LDS R170, [R237+0x22900] ;  /* 0x02290000edaa7984 */ /* 0x000fe80000000800 */
[----:B------:R-:W-:Y:S04]  /*34f30*/  LDS R169, [R240+0x22100] ;  /* 0x02210000f0a97984 */ /* 0x000fe80000000800 */
[----:B------:R-:W-:Y:S01]  /*34f40*/  LDS R171, [R240+0x22900] ;  /* 0x02290000f0ab7984 */ /* 0x000fe20000000800 */
[----:B------:R-:W-:Y:S03]  /*34f50*/  HMMA.1688.F32.TF32 R164, R192, R38, R164 ;  /* 0x00000026c0a4723c */ /* 0x000fe600000810a4 */
[----:B------:R-:W-:Y:S04]  /*34f60*/  LDS R172, [R219+0x22100] ;  /* 0x02210000dbac7984 */ /* 0x000fe80000000800 */
[----:B------:R1:W-:Y:S04]  /*34f70*/  STL.64 [R1+0x970], R84 ;  /* 0x0009705401007387 */ /* 0x0003e80000100a00 */
[----:B------:R-:W-:Y:S04]  /*34f80*/  STL.64 [R1+0x978], R86 ;  /* 0x0009785601007387 */ /* 0x000fe80000100a00 */
[----:B------:R-:W4:Y:S04]  /*34f90*/  LDL.LU R216, [R1+0x920] ;  /* 0x0009200001d87983 */ /* 0x000f280000300800 */
        /* <DEDUP_REMOVED lines=31> */
[----:B------:R-:W4:Y:S01]  /*35190*/  LDL.LU R85, [R1+0xc04] ;  /* 0x000c040001557983 */ /* 0x000f220000300800 */
[----:B--2---:R-:W-:-:S03]  /*351a0*/  IMAD R3, R236, 0x10000, R3 ;  /* 0x00010000ec037824 */ /* 0x004fc600078e0203 */
[----:B------:R-:W-:Y:S01]  /*351b0*/  LDS R236, [R237+0x22180] ;  /* 0x02218000edec7984 */ /* 0x000fe20000000800 */
[C---:B------:R-:W-:Y:S03]  /*351c0*/  HMMA.1688.F32.TF32 R196, R192.reuse, R42, R196 ;  /* 0x0000002ac0c4723c */ /* 0x040fe600000810c4 */
[----:B------:R-:W-:Y:S04]  /*351d0*/  LDS R237, [R240+0x22180] ;  /* 0x02218000f0ed7984 */ /* 0x000fe80000000800 */
        /* <DEDUP_REMOVED lines=8> */
[----:B------:R-:W-:Y:S05]  /*35260*/  LDS R173, [R215+0x22100] ;  /* 0x02210000d7ad7984 */ /* 0x000fea0000000800 */
[----:B------:R-:W-:Y:S01]  /*35270*/  HMMA.1688.F32.TF32 R200, R192, R58, R200 ;  /* 0x0000003ac0c8723c */ /* 0x000fe200000810c8 */
[----:B------:R-:W-:Y:S04]  /*35280*/  LDS R192, [R219+0x22080] ;  /* 0x02208000dbc07984 */ /* 0x000fe80000000800 */
[----:B------:R1:W-:Y:S01]  /*35290*/  LDS R194, [R219+0x22880] ;  /* 0x02288000dbc27984 */ /* 0x0003e20000000800 */
[----:B------:R-:W-:-:S03]  /*352a0*/  IMAD.MOV.U32 R210, RZ, RZ, R33 ;  /* 0x000000ffffd27224 */ /* 0x000fc600078e0021 */
[----:B------:R-:W-:Y:S01]  /*352b0*/  LDS R193, [R215+0x22080] ;  /* 0x02208000d7c17984 */ /* 0x000fe20000000800 */
[----:B-1----:R-:W-:-:S03]  /*352c0*/  IMAD.MOV.U32 R219, RZ, RZ, R241 ;  /* 0x000000ffffdb7224 */ /* 0x002fc600078e00f1 */
[----:B------:R-:W-:Y:S01]  /*352d0*/  LDS R195, [R215+0x22880] ;  /* 0x02288000d7c37984 */ /* 0x000fe20000000800 */
[----:B------:R-:W-:-:S03]  /*352e0*/  IMAD.MOV.U32 R211, RZ, RZ, R32 ;  /* 0x000000ffffd37224 */ /* 0x000fc600078e0020 */
[----:B------:R-:W-:Y:S04]  /*352f0*/  LDS R175, [R215+0x22900] ;  /* 0x02290000d7af7984 */ /* 0x000fe80000000800 */
[----:B------:R-:W-:Y:S04]  /*35300*/  LDS R241, [R215+0x22180] ;  /* 0x02218000d7f17984 */ /* 0x000fe80000000800 */
[----:B------:R1:W-:Y:S04]  /*35310*/  LDS R243, [R215+0x22980] ;  /* 0x02298000d7f37984 */ /* 0x0003e80000000800 */
[----:B------:R-:W-:Y:S01]  /*35320*/  LDSM.16.M88.4 R32, [R3+0x1000] ;  /* 0x001000000320783b */ /* 0x000fe20000000200 */
[----:B-1----:R-:W-:-:S03]  /*35330*/  IMAD.MOV.U32 R215, RZ, RZ, R4 ;  /* 0x000000ffffd77224 */ /* 0x002fc600078e0004 */
[----:B------:R-:W2:Y:S04]  /*35340*/  LDL.LU R204, [R1+0x570] ;  /* 0x0005700001cc7983 */ /* 0x000ea80000300800 */
[----:B------:R-:W1:Y:S04]  /*35350*/  LDSM.16.M88.4 R4, [R3+0x800] ;  /* 0x000800000304783b */ /* 0x000e680000000200 */
[----:B------:R-:W2:Y:S04]  /*35360*/  LDL.LU R205, [R1+0x574] ;  /* 0x0005740001cd7983 */ /* 0x000ea80000300800 */
[----:B------:R-:W2:Y:S04]  /*35370*/  LDL.LU R206, [R1+0x578] ;  /* 0x0005780001ce7983 */ /* 0x000ea80000300800 */
[----:B------:R-:W2:Y:S04]  /*35380*/  LDL.LU R207, [R1+0x57c] ;  /* 0x00057c0001cf7983 */ /* 0x000ea80000300800 */
[----:B------:R-:W2:Y:S04]  /*35390*/  LDL.LU R208, [R1+0x2f0] ;  /* 0x0002f00001d07983 */ /* 0x000ea80000300800 */
[----:B------:R-:W2:Y:S04]  /*353a0*/  LDL.LU R209, [R1+0x2f4] ;  /* 0x0002f40001d17983 */ /* 0x000ea80000300800 */
[----:B-1----:R-:W-:Y:S01]  /*353b0*/  STL [R1+0x2730], R6 ;  /* 0x0027300601007387 */ /* 0x002fe20000100800 */
[----:B---3--:R-:W-:Y:S01]  /*353c0*/  IMAD.MOV.U32 R87, RZ, RZ, R8 ;  /* 0x000000ffff577224 */ /* 0x008fe200078e0008 */
[----:B----4-:R-:W-:-:S02]  /*353d0*/  MOV R86, R9 ;  /* 0x0000000900567202 */ /* 0x010fc40000000f00 */
[----:B------:R-:W1:Y:S04]  /*353e0*/  LDSM.16.M88.4 R8, [R3] ;  /* 0x000000000308783b */ /* 0x000e680000000200 */
[----:B------:R-:W-:Y:S04]  /*353f0*/  STL [R1+0x272c], R7 ;  /* 0x00272c0701007387 */ /* 0x000fe80000100800 */
[----:B------:R-:W-:Y:S04]  /*35400*/  STL [R1+0x2728], R34 ;  /* 0x0027282201007387 */ /* 0x000fe80000100800 */
[----:B------:R-:W-:Y:S01]  /*35410*/  STL [R1+0x2724], R35 ;  /* 0x0027242301007387 */ /* 0x000fe20000100800 */
[----:B------:R-:W-:Y:S08]  /*35420*/  HMMA.1688.F32.TF32 R216, R96, R4, R216 ;  /* 0x0000000460d8723c */ /* 0x000ff000000810d8 */
[-C--:B-1----:R-:W-:Y:S08]  /*35430*/  HMMA.1688.F32.TF32 R248, R192, R8.reuse, R248 ;  /* 0x00000008c0f8723c */ /* 0x082ff000000810f8 */
[-C--:B------:R-:W-:Y:S08]  /*35440*/  HMMA.1688.F32.TF32 R244, R100, R8.reuse, R244 ;  /* 0x0000000864f4723c */ /* 0x080ff000000810f4 */
[-C--:B------:R-:W-:Y:S08]  /*35450*/  HMMA.1688.F32.TF32 R112, R168, R8.reuse, R112 ;  /* 0x00000008a870723c */ /* 0x080ff00000081070 */
[-C--:B------:R-:W-:Y:S08]  /*35460*/  HMMA.1688.F32.TF32 R116, R184, R8.reuse, R116 ;  /* 0x00000008b874723c */ /* 0x080ff00000081074 */
[-C--:B------:R-:W-:Y:S08]  /*35470*/  HMMA.1688.F32.TF32 R232, R96, R8.reuse, R232 ;  /* 0x0000000860e8723c */ /* 0x080ff000000810e8 */
[-C--:B------:R-:W-:Y:S11]  /*35480*/  HMMA.1688.F32.TF32 R92, R236, R8.reuse, R92 ;  /* 0x00000008ec5c723c */ /* 0x080ff6000008105c */
[----:B------:R-:W-:Y:S04]  /*35490*/  @!UPT UIADD3 URZ, URZ, URZ, URZ ;  /* 0x0000003f3f3ff290 */ /* 0x000fe8000fffe03f */
[----:B------:R-:W-:Y:S01]  /*354a0*/  STL.64 [R1+0x960], R232 ;  /* 0x000960e801007387 */ /* 0x000fe20000100a00 */
[----:B------:R-:W-:Y:S01]  /*354b0*/  IMAD.MOV.U32 R2, RZ, RZ, R235 ;  /* 0x000000ffff027224 */ /* 0x000fe200078e00eb */
[-C--:B------:R-:W-:Y:S02]  /*354c0*/  HMMA.1688.F32.TF32 R88, R172, R8.reuse, R88 ;  /* 0x00000008ac58723c */ /* 0x080fe40000081058 */
[----:B------:R1:W-:Y:S06]  /*354d0*/  STL [R1+0x968], R234 ;  /* 0x000968ea01007387 */ /* 0x0003ec0000100800 */
[----:B------:R-:W-:Y:S01]  /*354e0*/  HMMA.1688.F32.TF32 R84, R240, R8, R84 ;  /* 0x00000008f054723c */ /* 0x000fe20000081054 */
[----:B-1----:R-:W3:Y:S04]  /*354f0*/  LDL.LU.64 R234, [R1+0x2a88] ;  /* 0x002a880001ea7983 */ /* 0x002ee80000300a00 */
[----:B------:R-:W3:Y:S04]  /*35500*/  LDL.LU.64 R232, [R1+0x2a80] ;  /* 0x002a800001e87983 */ /* 0x000ee80000300a00 */
[----:B------:R-:W-:Y:S04]  /*35510*/  STL.64 [R1+0x980], R116 ;  /* 0x0009807401007387 */ /* 0x000fe80000100a00 */
[----:B------:R1:W-:Y:S04]  /*35520*/  STL.64 [R1+0x988], R118 ;  /* 0x0009887601007387 */ /* 0x0003e80000100a00 */
[----:B-1----:R-:W4:Y:S04]  /*35530*/  LDL.LU.64 R118, [R1+0x2a78] ;  /* 0x002a780001767983 */ /* 0x002f280000300a00 */
[----:B------:R-:W4:Y:S04]  /*35540*/  LDL.LU.64 R116, [R1+0x2a70] ;  /* 0x002a700001747983 */ /* 0x000f280000300a00 */
[----:B------:R-:W-:Y:S04]  /*35550*/  STL.64 [R1+0xce0], R112 ;  /* 0x000ce07001007387 */ /* 0x000fe80000100a00 */
[----:B------:R1:W-:Y:S04]  /*35560*/  STL.64 [R1+0xce8], R114 ;  /* 0x000ce87201007387 */ /* 0x0003e80000100a00 */
[----:B-1----:R-:W3:Y:S04]  /*35570*/  LDL.LU.64 R114, [R1+0x2a68] ;  /* 0x002a680001727983 */ /* 0x002ee80000300a00 */
[----:B------:R-:W3:Y:S04]  /*35580*/  LDL.LU.64 R112, [R1+0x2a60] ;  /* 0x002a600001707983 */ /* 0x000ee80000300a00 */
        /* <DEDUP_REMOVED lines=23> */
[----:B------:R-:W3:Y:S01]  /*35700*/  LDL.LU.64 R216, [R1+0x2a00] ;  /* 0x002a000001d87983 */ /* 0x000ee20000300a00 */
[-C--:B--2---:R-:W-:Y:S08]  /*35710*/  HMMA.1688.F32.TF32 R204, R184, R4.reuse, R204 ;  /* 0x00000004b8cc723c */ /* 0x084ff000000810cc */
[-C--:B---3--:R-:W-:Y:S11]  /*35720*/  HMMA.1688.F32.TF32 R216, R100, R4.reuse, R216 ;  /* 0x0000000464d8723c */ /* 0x088ff600000810d8 */
[----:B------:R-:W-:Y:S11]  /*35730*/  @!UPT UIADD3 URZ, URZ, URZ, URZ ;  /* 0x0000003f3f3ff290 */ /* 0x000ff6000fffe03f */
[----:B------:R-:W-:Y:S01]  /*35740*/  @!UPT UIADD3 URZ, URZ, URZ, URZ ;  /* 0x0000003f3f3ff290 */ /* 0x000fe2000fffe03f */
[----:B------:R1:W-:Y:S04]  /*35750*/  STL.64 [R1+0xf40], R216 ;  /* 0x000f40d801007387 */ /* 0x0003e80000100a00 */
[----:B------:R2:W-:Y:S04]  /*35760*/  STL.64 [R1+0xf48], R218 ;  /* 0x000f48da01007387 */ /* 0x0005e80000100a00 */
[----:B-1----:R-:W3:Y:S04]  /*35770*/  LDL.LU R216, [R1+0x9b0] ;  /* 0x0009b00001d87983 */ /* 0x002ee80000300800 */
[----:B------:R-:W3:Y:S04]  /*35780*/  LDL.LU R217, [R1+0x9b4] ;  /* 0x0009b40001d97983 */ /* 0x000ee80000300800 */
[----:B--2---:R-:W3:Y:S04]  /*35790*/  LDL.LU R218, [R1+0x9b8] ;  /* 0x0009b80001da7983 */ /* 0x004ee80000300800 */
[----:B------:R-:W3:Y:S04]  /*357a0*/  LDL.LU R219, [R1+0x9bc] ;  /* 0x0009bc0001db7983 */ /* 0x000ee80000300800 */
[----:B------:R-:W-:Y:S04]  /*357b0*/  STL.64 [R1+0x7f0], R204 ;  /* 0x0007f0cc01007387 */ /* 0x000fe80000100a00 */
[----:B------:R1:W-:Y:S04]  /*357c0*/  STL.64 [R1+0x7f8], R206 ;  /* 0x0007f8ce01007387 */ /* 0x0003e80000100a00 */
[----:B-1----:R-:W2:Y:S04]  /*357d0*/  LDL.LU.64 R206, [R1+0x29f8] ;  /* 0x0029f80001ce7983 */ /* 0x002ea80000300a00 */
[----:B------:R-:W2:Y:S01]  /*357e0*/  LDL.LU.64 R204, [R1+0x29f0] ;  /* 0x0029f00001cc7983 */ /* 0x000ea20000300a00 */
[----:B------:R-:W-:Y:S01]  /*357f0*/  HMMA.1688.F32.TF32 R208, R168, R4, R208 ;  /* 0x00000004a8d0723c */ /* 0x000fe200000810d0 */
[----:B------:R-:W-:-:S02]  /*35800*/  IMAD.MOV.U32 R212, RZ, RZ, R29 ;  /* 0x000000ffffd47224 */ /* 0x000fc400078e001d */
[----:B------:R-:W-:Y:S02]  /*35810*/  IMAD.MOV.U32 R213, RZ, RZ, R28 ;  /* 0x000000ffffd57224 */ /* 0x000fe400078e001c */
[----:B------:R-:W3:Y:S03]  /*35820*/  LDSM.16.M88.4 R28, [R3+0x1800] ;  /* 0x00180000031c783b */ /* 0x000ee60000000200 */
[-C--:B------:R-:W-:Y:S08]  /*35830*/  HMMA.1688.F32.TF32 R92, R172, R4.reuse, R92 ;  /* 0x00000004ac5c723c */ /* 0x080ff0000008105c */
[-C--:B------:R-:W-:Y:S08]  /*35840*/  HMMA.1688.F32.TF32 R212, R236, R4.reuse, R212 ;  /* 0x00000004ecd4723c */ /* 0x080ff000000810d4 */
[-C--:B------:R-:W-:Y:S08]  /*35850*/  HMMA.1688.F32.TF32 R124, R240, R4.reuse, R124 ;  /* 0x00000004f07c723c */ /* 0x080ff0000008107c */
[----:B--2---:R-:W-:Y:S11]  /*35860*/  HMMA.1688.F32.TF32 R204, R192, R4, R204 ;  /* 0x00000004c0cc723c */ /* 0x004ff600000810cc */
        /* <DEDUP_REMOVED lines=16> */
[----:B----4-:R-:W2:Y:S04]  /*35970*/  LDL.LU R94, [R1+0x2c8] ;  /* 0x0002c800015e7983 */ /* 0x010ea80000300800 */
[----:B------:R-:W2:Y:S04]  /*35980*/  LDL.LU R95, [R1+0x2cc] ;  /* 0x0002cc00015f7983 */ /* 0x000ea80000300800 */
[----:B------:R-:W-:Y:S04]  /*35990*/  STL.64 [R1+0xd90], R212 ;  /* 0x000d90d401007387 */ /* 0x000fe80000100a00 */
[----:B------:R1:W-:Y:S04]  /*359a0*/  STL.64 [R1+0xd98], R214 ;  /* 0x000d98d601007387 */ /* 0x0003e80000100a00 */
[----:B-1----:R-:W4:Y:S04]  /*359b0*/  LDL.LU.64 R214, [R1+0x29d8] ;  /* 0x0029d80001d67983 */ /* 0x002f280000300a00 */
[----:B------:R-:W4:Y:S04]  /*359c0*/  LDL.LU.64 R212, [R1+0x29d0] ;  /* 0x0029d00001d47983 */ /* 0x000f280000300a00 */
[----:B------:R-:W2:Y:S04]  /*359d0*/  LDL.LU R4, [R1+0x950] ;  /* 0x0009500001047983 */ /* 0x000ea80000300800 */
[----:B------:R1:W-:Y:S04]  /*359e0*/  STL.64 [R1+0x1550], R124 ;  /* 0x0015507c01007387 */ /* 0x0003e80000100a00 */
[----:B------:R1:W-:Y:S04]  /*359f0*/  STL.64 [R1+0x1558], R126 ;  /* 0x0015587e01007387 */ /* 0x0003e80000100a00 */
[----:B------:R-:W2:Y:S04]  /*35a00*/  LDL.LU R5, [R1+0x954] ;  /* 0x0009540001057983 */ /* 0x000ea80000300800 */
[----:B------:R-:W2:Y:S04]  /*35a10*/  LDL.LU R6, [R1+0x958] ;  /* 0x0009580001067983 */ /* 0x000ea80000300800 */
[----:B------:R-:W2:Y:S04]  /*35a20*/  LDL.LU R7, [R1+0x95c] ;  /* 0x00095c0001077983 */ /* 0x000ea80000300800 */
[----:B-1----:R-:W3:Y:S04]  /*35a30*/  LDL.LU R124, [R1+0x470] ;  /* 0x00047000017c7983 */ /* 0x002ee80000300800 */
[----:B------:R-:W3:Y:S04]  /*35a40*/  LDL.LU R125, [R1+0x474] ;  /* 0x00047400017d7983 */ /* 0x000ee80000300800 */
[----:B------:R-:W3:Y:S04]  /*35a50*/  LDL.LU R126, [R1+0x478] ;  /* 0x00047800017e7983 */ /* 0x000ee80000300800 */
[----:B------:R-:W3:Y:S01]  /*35a60*/  LDL.LU R127, [R1+0x47c] ;  /* 0x00047c00017f7983 */ /* 0x000ee20000300800 */
[-C--:B----4-:R-:W-:Y:S08]  /*35a70*/  HMMA.1688.F32.TF32 R212, R100, R32.reuse, R212 ;  /* 0x0000002064d4723c */ /* 0x090ff000000810d4 */
[-C--:B--2---:R-:W-:Y:S08]  /*35a80*/  HMMA.1688.F32.TF32 R4, R96, R32.reuse, R4 ;  /* 0x000000206004723c */ /* 0x084ff00000081004 */
[-C--:B---3--:R-:W-:Y:S11]  /*35a90*/  HMMA.1688.F32.TF32 R124, R184, R32.reuse, R124 ;  /* 0x00000020b87c723c */ /* 0x088ff6000008107c */
[----:B------:R-:W-:Y:S04]  /*35aa0*/  @!UPT UIADD3 URZ, URZ, URZ, URZ ;  /* 0x0000003f3f3ff290 */ /* 0x000fe8000fffe03f */
[----:B------:R-:W-:Y:S04]  /*35ab0*/  STL.64 [R1+0x7c0], R4 ;  /* 0x0007c00401007387 */ /* 0x000fe80000100a00 */
[----:B------:R1:W-:Y:S02]  /*35ac0*/  STL.64 [R1+0x7c8], R6 ;  /* 0x0007c80601007387 */ /* 0x0003e40000100a00 */
[-C--:B-1----:R-:W-:Y:S02]  /*35ad0*/  HMMA.1688.F32.TF32 R4, R192, R32.reuse, R84 ;  /* 0x00000020c004723c */ /* 0x082fe40000081054 */
[----:B------:R-:W-:Y:S04]  /*35ae0*/  STL.64 [R1+0xec0], R212 ;  /* 0x000ec0d401007387 */ /* 0x000fe80000100a00 */
[----:B------:R-:W-:Y:S02]  /*35af0*/  STL.64 [R1+0xec8], R214 ;  /* 0x000ec8d601007387 */ /* 0x000fe40000100a00 */
[-C--:B------:R-:W-:Y:S02]  /*35b00*/  HMMA.1688.F32.TF32 R84, R168, R32.reuse, R92 ;  /* 0x00000020a854723c */ /* 0x080fe4000008105c */
[----:B------:R-:W-:Y:S04]  /*35b10*/  STL.64 [R1+0x7e0], R124 ;  /* 0x0007e07c01007387 */ /* 0x000fe80000100a00 */
[----:B------:R-:W-:Y:S02]  /*35b20*/  STL.64 [R1+0x7e8], R126 ;  /* 0x0007e87e01007387 */ /* 0x000fe40000100a00 */
[-C--:B------:R-:W-:Y:S07]  /*35b30*/  HMMA.1688.F32.TF32 R92, R172, R32.reuse, R112 ;  /* 0x00000020ac5c723c */ /* 0x080fee0000081070 */
[----:B------:R-:W-:Y:S04]  /*35b40*/  STL.64 [R1+0x1420], R4 ;  /* 0x0014200401007387 */ /* 0x000fe80000100a00 */
[----:B------:R1:W-:Y:S02]  /*35b50*/  STL.64 [R1+0x1428], R6 ;  /* 0x0014280601007387 */ /* 0x0003e40000100a00 */
[-C--:B-1----:R-:W-:Y:S02]  /*35b60*/  HMMA.1688.F32.TF32 R4, R236, R32.reuse, R204 ;  /* 0x00000020ec04723c */ /* 0x082fe400000810cc */
[----:B------:R-:W-:Y:S04]  /*35b70*/  STL.64 [R1+0xbc0], R84 ;  /* 0x000bc05401007387 */ /* 0x000fe80000100a00 */
[----:B------:R1:W-:Y:S04]  /*35b80*/  STL.64 [R1+0xbc8], R86 ;  /* 0x000bc85601007387 */ /* 0x0003e80000100a00 */
[----:B------:R-:W-:Y:S04]  /*35b90*/  STL.64 [R1+0x14d0], R92 ;  /* 0x0014d05c01007387 */ /* 0x000fe80000100a00 */
[----:B------:R-:W-:Y:S01]  /*35ba0*/  STL.64 [R1+0x14d8], R94 ;  /* 0x0014d85e01007387 */ /* 0x000fe20000100a00 */
[----:B-1----:R-:W-:Y:S08]  /*35bb0*/  HMMA.1688.F32.TF32 R84, R240, R32, R156 ;  /* 0x00000020f054723c */ /* 0x002ff0000008109c */
[----:B------:R-:W-:Y:S01]  /*35bc0*/  STL.64 [R1+0xd20], R4 ;  /* 0x000d200401007387 */ /* 0x000fe20000100a00 */
[-C--:B------:R-:W-:Y:S03]  /*35bd0*/  HMMA.1688.F32.TF32 R32, R96, R28.reuse, R216 ;  /* 0x0000001c6020723c */ /* 0x080fe600000810d8 */
[----:B------:R1:W-:Y:S05]  /*35be0*/  STL.64 [R1+0xd28], R6 ;  /* 0x000d280601007387 */ /* 0x0003ea0000100a00 */
[----:B-1----:R-:W-:Y:S06]  /*35bf0*/  HMMA.1688.F32.TF32 R4, R100, R28, R208 ;  /* 0x0000001c6404723c */ /* 0x002fec00000810d0 */
[----:B------:R-:W-:Y:S04]  /*35c00*/  STL.64 [R1+0x1540], R84 ;  /* 0x0015405401007387 */ /* 0x000fe80000100a00 */
[----:B------:R-:W-:Y:S04]  /*35c10*/  STL.64 [R1+0x1548], R86 ;  /* 0x0015485601007387 */ /* 0x000fe80000100a00 */
[----:B------:R-:W2:Y:S04]  /*35c20*/  LDL.LU R204, [R1+0x330] ;  /* 0x0003300001cc7983 */ /* 0x000ea80000300800 */
[----:B------:R-:W-:Y:S04]  /*35c30*/  STL.64 [R1+0x7a0], R32 ;  /* 0x0007a02001007387 */ /* 0x000fe80000100a00 */
[----:B------:R-:W-:Y:S04]  /*35c40*/  STL.64 [R1+0x7a8], R34 ;  /* 0x0007a82201007387 */ /* 0x000fe80000100a00 */
[----:B------:R1:W-:Y:S04]  /*35c50*/  STL.64 [R1+0xea0], R4 ;  /* 0x000ea00401007387 */ /* 0x0003e80000100a00 */
[----:B------:R3:W-:Y:S04]  /*35c60*/  STL.64 [R1+0xea8], R6 ;  /* 0x000ea80601007387 */ /* 0x0007e80000100a00 */
[----:B------:R-:W2:Y:S04]  /*35c70*/  LDL.LU R205, [R1+0x334] ;  /* 0x0003340001cd7983 */ /* 0x000ea80000300800 */
[----:B------:R-:W2:Y:S01]  /*35c80*/  LDL.LU R206, [R1+0x338] ;  /* 0x0003380001ce7983 */ /* 0x000ea20000300800 */
[----:B-1----:R-:W-:-:S02]  /*35c90*/  IMAD.MOV.U32 R4, RZ, RZ, R21 ;  /* 0x000000ffff047224 */ /* 0x002fc400078e0015 */
[----:B------:R-:W-:Y:S01]  /*35ca0*/  IMAD.MOV.U32 R5, RZ, RZ, R20 ;  /* 0x000000ffff057224 */ /* 0x000fe200078e0014 */
[----:B------:R-:W2:Y:S01]  /*35cb0*/  LDL.LU R207, [R1+0x33c] ;  /* 0x00033c0001cf7983 */ /* 0x000ea20000300800 */
[----:B---3--:R-:W-:-:S03]  /*35cc0*/  IMAD.MOV.U32 R6, RZ, RZ, R25 ;  /* 0x000000ffff067224 */ /* 0x008fc600078e0019 */
[----:B------:R-:W3:Y:S01]  /*35cd0*/  LDL.LU R21, [R1+0x29cc] ;  /* 0x0029cc0001157983 */ /* 0x000ee20000300800 */
[----:B------:R-:W-:-:S03]  /*35ce0*/  IMAD.MOV.U32 R7, RZ, RZ, R24 ;  /* 0x000000ffff077224 */ /* 0x000fc600078e0018 */
[----:B------:R-:W3:Y:S04]  /*35cf0*/  LDL.LU R20, [R1+0x29c8] ;  /* 0x0029c80001147983 */ /* 0x000ee80000300800 */
[----:B------:R-:W4:Y:S04]  /*35d00*/  LDL.LU R25, [R1+0x29c4] ;  /* 0x0029c40001197983 */ /* 0x000f280000300800 */
[----:B------:R-:W4:Y:S04]  /*35d10*/  LDL.LU R24, [R1+0x29c0] ;  /* 0x0029c00001187983 */ /* 0x000f280000300800 */
        /* <DEDUP_REMOVED lines=15> */
[----:B------:R-:W2:Y:S01]  /*35e10*/  LDL.LU R91, [R1+0x45c] ;  /* 0x00045c00015b7983 */ /* 0x000ea20000300800 */
[----:B------:R-:W-:-:S03]  /*35e20*/  IMAD.MOV.U32 R156, RZ, RZ, R48 ;  /* 0x000000ffff9c7224 */ /* 0x000fc600078e0030 */
[----:B------:R-:W3:Y:S01]  /*35e30*/  LDL.LU R22, [R1+0x1b8] ;  /* 0x0001b80001167983 */ /* 0x000ee20000300800 */
[----:B------:R-:W-:-:S03]  /*35e40*/  IMAD.MOV.U32 R157, RZ, RZ, R44 ;  /* 0x000000ffff9d7224 */ /* 0x000fc600078e002c */
[----:B------:R-:W3:Y:S04]  /*35e50*/  LDL.LU R23, [R1+0x1bc] ;  /* 0x0001bc0001177983 */ /* 0x000ee80000300800 */
[----:B------:R-:W4:Y:S04]  /*35e60*/  LDL.LU R26, [R1+0x2b8] ;  /* 0x0002b800011a7983 */ /* 0x000f280000300800 */
[----:B------:R-:W4:Y:S04]  /*35e70*/  LDL.LU R27, [R1+0x2bc] ;  /* 0x0002bc00011b7983 */ /* 0x000f280000300800 */
[----:B------:R-:W2:Y:S04]  /*35e80*/  LDL.LU R48, [R1+0x29bc] ;  /* 0x0029bc0001307983 */ /* 0x000ea80000300800 */
[----:B------:R-:W3:Y:S01]  /*35e90*/  LDL.LU R44, [R1+0x29b8] ;  /* 0x0029b800012c7983 */ /* 0x000ee20000300800 */
[----:B------:R-:W-:-:S03]  /*35ea0*/  IMAD.MOV.U32 R208, RZ, RZ, R45 ;  /* 0x000000ffffd07224 */ /* 0x000fc600078e002d */
[----:B------:R-:W4:Y:S01]  /*35eb0*/  LDL.LU R158, [R1+0x18] ;  /* 0x00001800019e7983 */ /* 0x000f220000300800 */
[----:B------:R-:W-:-:S03]  /*35ec0*/  IMAD.MOV.U32 R209, RZ, RZ, R49 ;  /* 0x000000ffffd17224 */ /* 0x000fc600078e0031 */
[----:B------:R-:W4:Y:S04]  /*35ed0*/  LDL.LU R159, [R1+0x1c] ;  /* 0x00001c00019f7983 */ /* 0x000f280000300800 */
[----:B------:R-:W4:Y:S04]  /*35ee0*/  LDL.LU R45, [R1+0x29b4] ;  /* 0x0029b400012d7983 */ /* 0x000f280000300800 */
[----:B------:R-:W4:Y:S01]  /*35ef0*/  LDL.LU R49, [R1+0x29b0] ;  /* 0x0029b00001317983 */ /* 0x000f220000300800 */
[----:B--2---:R-:W-:-:S03]  /*35f00*/  IMAD.MOV.U32 R210, RZ, RZ, R48 ;  /* 0x000000ffffd27224 */ /* 0x004fc600078e0030 */
[----:B------:R-:W2:Y:S01]  /*35f10*/  LDL.LU R48, [R1+0x29ac] ;  /* 0x0029ac0001307983 */ /* 0x000ea20000300800 */
[----:B---3--:R-:W-:-:S03]  /*35f20*/  IMAD.MOV.U32 R211, RZ, RZ, R44 ;  /* 0x000000ffffd37224 */ /* 0x008fc600078e002c */
        /* <DEDUP_REMOVED lines=12> */
[----:B----4-:R-:W-:-:S03]  /*35ff0*/  IMAD.MOV.U32 R218, RZ, RZ, R49 ;  /* 0x000000ffffda7224 */ /* 0x010fc600078e0031 */
[----:B------:R-:W4:Y:S01]  /*36000*/  LDL.LU R126, [R1+0x618] ;  /* 0x00061800017e7983 */ /* 0x000f220000300800 */
[----:B------:R-:W-:-:S03]  /*36010*/  MOV R219, R45 ;  /* 0x0000002d00db7202 */ /* 0x000fc60000000f00 */
[----:B------:R-:W4:Y:S01]  /*36020*/  LDL.LU R127, [R1+0x61c] ;  /* 0x00061c00017f7983 */ /* 0x000f220000300800 */
[----:B--2---:R-:W-:Y:S02]  /*36030*/  IMAD.MOV.U32 R217, RZ, RZ, R48 ;  /* 0x000000ffffd97224 */ /* 0x004fe400078e0030 */
[----:B---3--:R-:W-:Y:S02]  /*36040*/  IMAD.MOV.U32 R216, RZ, RZ, R44 ;  /* 0x000000ffffd87224 */ /* 0x008fe400078e002c */
[----:B------:R-:W2:Y:S04]  /*36050*/  LDL.LU R44, [R1+0x29a4] ;  /* 0x0029a400012c7983 */ /* 0x000ea80000300800 */
[----:B------:R-:W3:Y:S04]  /*36060*/  LDL.LU R48, [R1+0x29a0] ;  /* 0x0029a00001307983 */ /* 0x000ee80000300800 */
[----:B------:R-:W2:Y:S04]  /*36070*/  LDL.LU R49, [R1+0x299c] ;  /* 0x00299c0001317983 */ /* 0x000ea80000300800 */
[----:B------:R-:W2:Y:S04]  /*36080*/  LDL.LU R45, [R1+0x2998] ;  /* 0x00299800012d7983 */ /* 0x000ea80000300800 */
[----:B------:R-:W-:Y:S04]  /*36090*/  STL.64 [R1+0x790], R88 ;  /* 0x0007905801007387 */ /* 0x000fe80000100a00 */
[----:B------:R1:W-:Y:S04]  /*360a0*/  STL.64 [R1+0x798], R90 ;  /* 0x0007985a01007387 */ /* 0x0003e80000100a00 */
[----:B-1----:R-:W2:Y:S04]  /*360b0*/  LDL.LU.64 R90, [R1+0x2990] ;  /* 0x00299000015a7983 */ /* 0x002ea80000300a00 */
[----:B------:R-:W2:Y:S01]  /*360c0*/  LDL.LU.64 R88, [R1+0x2988] ;  /* 0x0029880001587983 */ /* 0x000ea20000300a00 */
[-C--:B------:R-:W-:Y:S08]  /*360d0*/  HMMA.1688.F32.TF32 R20, R236, R28.reuse, R20 ;  /* 0x0000001cec14723c */ /* 0x080ff00000081014 */
[-C--:B--2---:R-:W-:Y:S11]  /*360e0*/  HMMA.1688.F32.TF32 R88, R192, R28.reuse, R88 ;  /* 0x0000001cc058723c */ /* 0x084ff60000081058 */
[----:B------:R-:W-:Y:S11]  /*360f0*/  @!UPT UIADD3 URZ, URZ, URZ, URZ ;  /* 0x0000003f3f3ff290 */ /* 0x000ff6000fffe03f */
[----:B------:R-:W-:Y:S01]  /*36100*/  @!UPT UIADD3 URZ, URZ, URZ, URZ ;  /* 0x0000003f3f3ff290 */ /* 0x000fe2000fffe03f */
[----:B------:R-:W-:Y:S04]  /*36110*/  STL.64 [R1+0x13f0], R88 ;  /* 0x0013f05801007387 */ /* 0x000fe80000100a00 */
[----:B------:R1:W-:Y:S02]  /*36120*/  STL.64 [R1+0x13f8], R90 ;  /* 0x0013f85a01007387 */ /* 0x0003e40000100a00 */
[----:B-1----:R-:W-:Y:S02]  /*36130*/  IMAD.MOV.U32 R90, RZ, RZ, R45 ;  /* 0x000000ffff5a7224 */ /* 0x002fe400078e002d */
[----:B------:R-:W-:Y:S02]  /*36140*/  IMAD.MOV.U32 R91, RZ, RZ, R44 ;  /* 0x000000ffff5b7224 */ /* 0x000fe400078e002c */
[-C--:B------:R-:W-:Y:S08]  /*36150*/  HMMA.1688.F32.TF32 R44, R168, R28.reuse, R24 ;  /* 0x0000001ca82c723c */ /* 0x080ff00000081018 */
[-C--:B------:R-:W-:Y:S11]  /*36160*/  HMMA.1688.F32.TF32 R24, R172, R28.reuse, R116 ;  /* 0x0000001cac18723c */ /* 0x080ff60000081074 */
[----:B------:R-:W-:Y:S04]  /*36170*/  @!UPT UIADD3 URZ, URZ, URZ, URZ ;  /* 0x0000003f3f3ff290 */ /* 0x000fe8000fffe03f */
[----:B------:R-:W-:Y:S04]  /*36180*/  STL.64 [R1+0x950], R44 ;  /* 0x0009502c01007387 */ /* 0x000fe80000100a00 */
[----:B------:R1:W-:Y:S04]  /*36190*/  STL.64 [R1+0x958], R46 ;  /* 0x0009582e01007387 */ /* 0x0003e80000100a00 */
[----:B------:R-:W-:Y:S04]  /*361a0*/  STL.64 [R1+0x14b0], R24 ;  /* 0x0014b01801007387 */ /* 0x000fe80000100a00 */
[----:B------:R-:W-:Y:S01]  /*361b0*/  STL.64 [R1+0x14b8], R26 ;  /* 0x0014b81a01007387 */ /* 0x000fe20000100a00 */
[----:B-1----:R-:W-:Y:S03]  /*361c0*/  HMMA.1688.F32.TF32 R44, R240, R28, R180 ;  /* 0x0000001cf02c723c */ /* 0x002fe600000810b4 */
[----:B------:R-:W1:Y:S01]  /*361d0*/  LDSM.16.M88.4 R24, [R3+0x2000] ;  /* 0x002000000318783b */ /* 0x000e620000000200 */
[----:B------:R-:W-:-:S03]  /*361e0*/  IMAD.MOV.U32 R88, RZ, RZ, R49 ;  /* 0x000000ffff587224 */ /* 0x000fc600078e0031 */
[----:B------:R-:W-:Y:S01]  /*361f0*/  STL.64 [R1+0xcb0], R20 ;  /* 0x000cb01401007387 */ /* 0x000fe20000100a00 */
[----:B---3--:R-:W-:-:S03]  /*36200*/  IMAD.MOV.U32 R89, RZ, RZ, R48 ;  /* 0x000000ffff597224 */ /* 0x008fc600078e0030 */
[----:B------:R-:W-:Y:S04]  /*36210*/  STL.64 [R1+0xcb8], R22 ;  /* 0x000cb81601007387 */ /* 0x000fe80000100a00 */
[----:B------:R-:W2:Y:S04]  /*36220*/  LDSM.16.M88.4 R20, [R3+0x2800] ;  /* 0x002800000314783b */ /* 0x000ea80000000200 */
[----:B------:R-:W3:Y:S04]  /*36230*/  LDSM.16.M88.4 R48, [R3+0x3000] ;  /* 0x003000000330783b */ /* 0x000ee80000000200 */
[----:B------:R-:W-:Y:S04]  /*36240*/  STL.64 [R1+0x1530], R44 ;  /* 0x0015302c01007387 */ /* 0x000fe80000100a00 */
[----:B------:R-:W-:Y:S04]  /*36250*/  STL.64 [R1+0x1538], R46 ;  /* 0x0015382e01007387 */ /* 0x000fe80000100a00 */
[----:B------:R-:W3:Y:S01]  /*36260*/  LDSM.16.M88.4 R44, [R3+0x3800] ;  /* 0x00380000032c783b */ /* 0x000ee20000000200 */
[-C--:B-1----:R-:W-:Y:S08]  /*36270*/  HMMA.1688.F32.TF32 R180, R96, R24.reuse, R88 ;  /* 0x0000001860b4723c */ /* 0x082ff00000081058 */
[-C--:B------:R-:W-:Y:S08]  /*36280*/  HMMA.1688.F32.TF32 R116, R100, R24.reuse, R208 ;  /* 0x000000186474723c */ /* 0x080ff000000810d0 */
[-C--:B------:R-:W-:Y:S08]  /*36290*/  HMMA.1688.F32.TF32 R88, R184, R24.reuse, R32 ;  /* 0x00000018b858723c */ /* 0x080ff00000081020 */
[-C--:B------:R-:W-:Y:S01]  /*362a0*/  HMMA.1688.F32.TF32 R32, R192, R24.reuse, R156 ;  /* 0x00000018c020723c */ /* 0x080fe2000008109c */
[----:B--2---:R-:W-:Y:S04]  /*362b0*/  STL [R1+0x2734], R22 ;  /* 0x0027341601007387 */ /* 0x004fe80000100800 */
[----:B------:R-:W-:Y:S04]  /*362c0*/  STL [R1+0x2720], R23 ;  /* 0x0027201701007387 */ /* 0x000fe80000100800 */
[----:B---3--:R-:W-:Y:S04]  /*362d0*/  STL [R1+0x273c], R50 ;  /* 0x00273c3201007387 */ /* 0x008fe80000100800 */
[----:B------:R-:W-:Y:S04]  /*362e0*/  STL [R1+0x2738], R51 ;  /* 0x0027383301007387 */ /* 0x000fe80000100800 */
[----:B------:R-:W-:Y:S04]  /*362f0*/  STL [R1+0x2744], R46 ;  /* 0x0027442e01007387 */ /* 0x000fe80000100800 */
[----:B------:R-:W-:Y:S04]  /*36300*/  STL [R1+0x2740], R47 ;  /* 0x0027402f01007387 */ /* 0x000fe80000100800 */
[----:B------:R-:W-:Y:S01]  /*36310*/  STL.64 [R1+0x630], R180 ;  /* 0x000630b401007387 */ /* 0x000fe20000100a00 */
[-C--:B------:R-:W-:Y:S03]  /*36320*/  HMMA.1688.F32.TF32 R112, R168, R24.reuse, R112 ;  /* 0x00000018a870723c */ /* 0x080fe60000081070 */
[----:B------:R-:W-:Y:S04]  /*36330*/  STL.64 [R1+0x638], R182 ;  /* 0x000638b601007387 */ /* 0x000fe80000100a00 */
[----:B------:R-:W-:Y:S04]  /*36340*/  STL.64 [R1+0xe70], R116 ;  /* 0x000e707401007387 */ /* 0x000fe80000100a00 */
[----:B------:R-:W-:Y:S04]  /*36350*/  STL.64 [R1+0xe78], R118 ;  /* 0x000e787601007387 */ /* 0x000fe80000100a00 */
[----:B------:R-:W-:Y:S04]  /*36360*/  STL.64 [R1+0x620], R88 ;  /* 0x0006205801007387 */ /* 0x000fe80000100a00 */
[----:B------:R1:W-:Y:S04]  /*36370*/  STL.64 [R1+0x628], R90 ;  /* 0x0006285a01007387 */ /* 0x0003e80000100a00 */
[----:B------:R-:W-:Y:S04]  /*36380*/  STL.64 [R1+0x13c0], R32 ;  /* 0x0013c02001007387 */ /* 0x000fe80000100a00 */
[----:B------:R2:W-:Y:S01]  /*36390*/  STL.64 [R1+0x13c8], R34 ;  /* 0x0013c82201007387 */ /* 0x0005e20000100a00 */
[-C--:B-1----:R-:W-:Y:S08]  /*363a0*/  HMMA.1688.F32.TF32 R88, R172, R24.reuse, R232 ;  /* 0x00000018ac58723c */ /* 0x082ff000000810e8 */
[-C--:B--2---:R-:W-:Y:S08]  /*363b0*/  HMMA.1688.F32.TF32 R32, R236, R24.reuse, R84 ;  /* 0x00000018ec20723c */ /* 0x084ff00000081054 */
[----:B------:R-:W-:Y:S01]  /*363c0*/  HMMA.1688.F32.TF32 R12, R240, R24, R12 ;  /* 0x00000018f00c723c */ /* 0x000fe2000008100c */
[----:B------:R-:W-:Y:S04]  /*363d0*/  STL.64 [R1+0x660], R112 ;  /* 0x0006607001007387 */ /* 0x000fe80000100a00 */
[----:B------:R-:W-:Y:S04]  /*363e0*/  STL.64 [R1+0x668], R114 ;  /* 0x0006687201007387 */ /* 0x000fe80000100a00 */
[----:B------:R-:W-:Y:S01]  /*363f0*/  STL.64 [R1+0x1490], R88 ;  /* 0x0014905801007387 */ /* 0x000fe20000100a00 */
[-C--:B------:R-:W-:Y:S03]  /*36400*/  HMMA.1688.F32.TF32 R84, R96, R20.reuse, R212 ;  /* 0x000000146054723c */ /* 0x080fe600000810d4 */
[----:B------:R-:W-:Y:S04]  /*36410*/  STL.64 [R1+0x1498], R90 ;  /* 0x0014985a01007387 */ /* 0x000fe80000100a00 */
[----:B------:R-:W-:Y:S04]  /*36420*/  STL.64 [R1+0xc30], R32 ;  /* 0x000c302001007387 */ /* 0x000fe80000100a00 */
[----:B------:R1:W-:Y:S04]  /*36430*/  STL.64 [R1+0xc38], R34 ;  /* 0x000c382201007387 */ /* 0x0003e80000100a00 */
[----:B------:R-:W-:Y:S04]  /*36440*/  STL.64 [R1+0x1520], R12 ;  /* 0x0015200c01007387 */ /* 0x000fe80000100a00 */
[----:B------:R4:W-:Y:S01]  /*36450*/  STL.64 [R1+0x1528], R14 ;  /* 0x0015280e01007387 */ /* 0x0009e20000100a00 */
[-C--:B-1----:R-:W-:Y:S08]  /*36460*/  HMMA.1688.F32.TF32 R32, R100, R20.reuse, R4 ;  /* 0x000000146420723c */ /* 0x082ff00000081004 */
[-C--:B----4-:R-:W-:Y:S08]  /*36470*/  HMMA.1688.F32.TF32 R12, R184, R20.reuse, R124 ;  /* 0x00000014b80c723c */ /* 0x090ff0000008107c */
[-C--:B------:R-:W-:Y:S01]  /*36480*/  HMMA.1688.F32.TF32 R4, R192, R20.reuse, R92 ;  /* 0x00000014c004723c */ /* 0x080fe2000008105c */
[----:B------:R-:W-:Y:S04]  /*36490*/  STL.64 [R1+0x600], R84 ;  /* 0x0006005401007387 */ /* 0x000fe80000100a00 */
[----:B------:R-:W-:Y:S04]  /*364a0*/  STL.64 [R1+0x608], R86 ;  /* 0x0006085601007387 */ /* 0x000fe80000100a00 */
[----:B------:R-:W-:Y:S04]  /*364b0*/  STL.64 [R1+0xe30], R32 ;  /* 0x000e302001007387 */ /* 0x000fe80000100a00 */
[----:B------:R1:W-:Y:S04]  /*364c0*/  STL.64 [R1+0xe38], R34 ;  /* 0x000e382201007387 */ /* 0x0003e80000100a00 */
[----:B------:R-:W-:Y:S04]  /*364d0*/  STL.64 [R1+0x5f0], R12 ;  /* 0x0005f00c01007387 */ /* 0x000fe80000100a00 */
[----:B------:R2:W-:Y:S01]  /*364e0*/  STL.64 [R1+0x5f8], R14 ;  /* 0x0005f80e01007387 */ /* 0x0005e20000100a00 */
[-C--:B-1----:R-:W-:Y:S03]  /*364f0*/  HMMA.1688.F32.TF32 R32, R168, R20.reuse, R204 ;  /* 0x00000014a820723c */ /* 0x082fe600000810cc */
[----:B------:R-:W-:Y:S04]  /*36500*/  STL.64 [R1+0xfa0], R4 ;  /* 0x000fa00401007387 */ /* 0x000fe80000100a00 */
[----:B------:R1:W-:Y:S01]  /*36510*/  STL.64 [R1+0xfa8], R6 ;  /* 0x000fa80601007387 */ /* 0x0003e20000100a00 */
[-C--:B--2---:R-:W-:Y:S08]  /*36520*/  HMMA.1688.F32.TF32 R12, R172, R20.reuse, R228 ;  /* 0x00000014ac0c723c */ /* 0x084ff000000810e4 */
[-C--:B-1----:R-:W-:Y:S07]  /*36530*/  HMMA.1688.F32.TF32 R4, R236, R20.reuse, R216 ;  /* 0x00000014ec04723c */ /* 0x082fee00000810d8 */
        /* <DEDUP_REMOVED lines=45> */
[----:B------:R-:W3:Y:S01]  /*36810*/  LDL.LU R95, [R1+0x69c] ;  /* 0x00069c00015f7983 */ /* 0x000ee20000300800 */
[----:B------:R-:W-:Y:S11]  /*36820*/  HMMA.1688.F32.TF32 R12, R240, R20, R144 ;  /* 0x00000014f00c723c */ /* 0x000ff60000081090 */
[----:B------:R-:W-:Y:S11]  /*36830*/  @!UPT UIADD3 URZ, URZ, URZ, URZ ;  /* 0x0000003f3f3ff290 */ /* 0x000ff6000fffe03f */
[----:B------:R-:W-:Y:S02]  /*36840*/  @!UPT UIADD3 URZ, URZ, URZ, URZ ;  /* 0x0000003f3f3ff290 */ /* 0x000fe4000fffe03f */
[----:B------:R-:W-:Y:S02]  /*36850*/  IMAD.MOV.U32 R33, RZ, RZ, R12 ;  /* 0x000000ffff217224 */ /* 0x000fe400078e000c */
[----:B------:R-:W-:Y:S02]  /*36860*/  IMAD.MOV.U32 R32, RZ, RZ, R13 ;  /* 0x000000ffff207224 */ /* 0x000fe400078e000d */
[----:B------:R-:W-:Y:S02]  /*36870*/  IMAD.MOV.U32 R29, RZ, RZ, R14 ;  /* 0x000000ffff1d7224 */ /* 0x000fe400078e000e */
[----:B------:R-:W-:-:S05]  /*36880*/  IMAD.MOV.U32 R28, RZ, RZ, R15 ;  /* 0x000000ffff1c7224 */ /* 0x000fca00078e000f */
[----:B------:R-:W-:Y:S04]  /*36890*/  STL [R1+0x24bc], R28 ;  /* 0x0024bc1c01007387 */ /* 0x000fe80000100800 */
[----:B------:R-:W-:Y:S04]  /*368a0*/  STL [R1+0x24b8], R29 ;  /* 0x0024b81d01007387 */ /* 0x000fe80000100800 */
[----:B------:R1:W-:Y:S04]  /*368b0*/  STL.64 [R1+0x2858], R30 ;  /* 0x0028581e01007387 */ /* 0x0003e80000100a00 */
[----:B------:R-:W-:Y:S04]  /*368c0*/  STL [R1+0x24b4], R32 ;  /* 0x0024b42001007387 */ /* 0x000fe80000100800 */
[----:B------:R-:W-:Y:S01]  /*368d0*/  STL [R1+0x24b0], R33 ;  /* 0x0024b02101007387 */ /* 0x000fe20000100800 */
[-C--:B--2---:R-:W-:Y:S08]  /*368e0*/  HMMA.1688.F32.TF32 R12, R100, R48.reuse, R156 ;  /* 0x00000030640c723c */ /* 0x084ff0000008109c */
[-C--:B----4-:R-:W-:Y:S08]  /*368f0*/  HMMA.1688.F32.TF32 R20, R96, R48.reuse, R208 ;  /* 0x000000306014723c */ /* 0x090ff000000810d0 */
[-C--:B-1----:R-:W-:Y:S11]  /*36900*/  HMMA.1688.F32.TF32 R28, R184, R48.reuse, R112 ;  /* 0x00000030b81c723c */ /* 0x082ff60000081070 */
[----:B------:R-:W-:Y:S04]  /*36910*/  @!UPT UIADD3 URZ, URZ, URZ, URZ ;  /* 0x0000003f3f3ff290 */ /* 0x000fe8000fffe03f */
[----:B------:R-:W-:Y:S04]  /*36920*/  STL.64 [R1+0x5c0], R20 ;  /* 0x0005c01401007387 */ /* 0x000fe80000100a00 */
[----:B------:R1:W-:Y:S04]  /*36930*/  STL.64 [R1+0x5c8], R22 ;  /* 0x0005c81601007387 */ /* 0x0003e80000100a00 */
[----:B------:R-:W-:Y:S04]  /*36940*/  STL.64 [R1+0xd30], R12 ;  /* 0x000d300c01007387 */ /* 0x000fe80000100a00 */
[----:B------:R2:W-:Y:S01]  /*36950*/  STL.64 [R1+0xd38], R14 ;  /* 0x000d380e01007387 */ /* 0x0005e20000100a00 */
[-C--:B-1----:R-:W-:Y:S08]  /*36960*/  HMMA.1688.F32.TF32 R20, R192, R48.reuse, R248 ;  /* 0x00000030c014723c */ /* 0x082ff000000810f8 */
[-C--:B--2---:R-:W-:Y:S01]  /*36970*/  HMMA.1688.F32.TF32 R12, R168, R48.reuse, R84 ;  /* 0x00000030a80c723c */ /* 0x084fe20000081054 */
[----:B------:R-:W-:Y:S04]  /*36980*/  STL.64 [R1+0x5a0], R28 ;  /* 0x0005a01c01007387 */ /* 0x000fe80000100a00 */
[----:B------:R1:W-:Y:S10]  /*36990*/  STL.64 [R1+0x5a8], R30 ;  /* 0x0005a81e01007387 */ /* 0x0003f40000100a00 */
[----:B------:R-:W-:Y:S04]  /*369a0*/  STL.64 [R1+0xed0], R20 ;  /* 0x000ed01401007387 */ /* 0x000fe80000100a00 */
[----:B------:R2:W-:Y:S04]  /*369b0*/  STL.64 [R1+0xed8], R22 ;  /* 0x000ed81601007387 */ /* 0x0005e80000100a00 */
[----:B------:R-:W-:Y:S01]  /*369c0*/  STL.64 [R1+0x5e0], R12 ;  /* 0x0005e00c01007387 */ /* 0x000fe20000100a00 */
[-C--:B-1----:R-:W-:Y:S03]  /*369d0*/  HMMA.1688.F32.TF32 R28, R172, R48.reuse, R224 ;  /* 0x00000030ac1c723c */ /* 0x082fe600000810e0 */
[----:B------:R1:W-:Y:S05]  /*369e0*/  STL.64 [R1+0x5e8], R14 ;  /* 0x0005e80e01007387 */ /* 0x0003ea0000100a00 */
[-C--:B--2---:R-:W-:Y:S08]  /*369f0*/  HMMA.1688.F32.TF32 R20, R236, R48.reuse, R212 ;  /* 0x00000030ec14723c */ /* 0x084ff000000810d4 */
[----:B-1----:R-:W-:Y:S08]  /*36a00*/  HMMA.1688.F32.TF32 R12, R240, R48, R160 ;  /* 0x00000030f00c723c */ /* 0x002ff000000810a0 */
[----:B---3--:R-:W-:Y:S01]  /*36a10*/  HMMA.1688.F32.TF32 R4, R96, R44, R4 ;  /* 0x0000002c6004723c */ /* 0x008fe20000081004 */
[----:B------:R-:W-:Y:S04]  /*36a20*/  STL.64 [R1+0x1430], R28 ;  /* 0x0014301c01007387 */ /* 0x000fe80000100a00 */
[----:B------:R-:W-:Y:S04]  /*36a30*/  STL.64 [R1+0x1438], R30 ;  /* 0x0014381e01007387 */ /* 0x000fe80000100a00 */
[----:B------:R-:W-:Y:S07]  /*36a40*/  STL.64 [R1+0x650], R20 ;  /* 0x0006501401007387 */ /* 0x000fee0000100a00 */
[----:B------:R-:W-:-:S02]  /*36a50*/  IMAD.MOV.U32 R8, RZ, RZ, R15 ;  /* 0x000000ffff087224 */ /* 0x000fc400078e000f */
[----:B------:R-:W-:Y:S01]  /*36a60*/  IMAD.MOV.U32 R9, RZ, RZ, R14 ;  /* 0x000000ffff097224 */ /* 0x000fe200078e000e */
[----:B------:R-:W-:Y:S01]  /*36a70*/  STL.64 [R1+0x658], R22 ;  /* 0x0006581601007387 */ /* 0x000fe20000100a00 */
[----:B------:R-:W-:Y:S02]  /*36a80*/  IMAD.MOV.U32 R24, RZ, RZ, R13 ;  /* 0x000000ffff187224 */ /* 0x000fe400078e000d */
[----:B------:R-:W-:Y:S01]  /*36a90*/  IMAD.MOV.U32 R25, RZ, RZ, R12 ;  /* 0x000000ffff197224 */ /* 0x000fe200078e000c */
[----:B------:R-:W-:Y:S04]  /*36aa0*/  STL [R1+0x24cc], R8 ;  /* 0x0024cc0801007387 */ /* 0x000fe80000100800 */
[----:B------:R-:W-:Y:S04]  /*36ab0*/  STL [R1+0x24c8], R9 ;  /* 0x0024c80901007387 */ /* 0x000fe80000100800 */
[----:B------:R1:W-:Y:S01]  /*36ac0*/  STL.64 [R1+0x2860], R10 ;  /* 0x0028600a01007387 */ /* 0x0003e20000100a00 */
[-C--:B------:R-:W-:Y:S03]  /*36ad0*/  HMMA.1688.F32.TF32 R12, R184, R44.reuse, R92 ;  /* 0x0000002cb80c723c */ /* 0x080fe6000008105c */
[----:B------:R-:W-:Y:S04]  /*36ae0*/  STL [R1+0x24c4], R24 ;  /* 0x0024c41801007387 */ /* 0x000fe80000100800 */
[----:B------:R-:W-:Y:S01]  /*36af0*/  STL [R1+0x24c0], R25 ;  /* 0x0024c01901007387 */ /* 0x000fe20000100800 */
[-C--:B-1----:R-:W-:Y:S03]  /*36b00*/  HMMA.1688.F32.TF32 R8, R100, R44.reuse, R124 ;  /* 0x0000002c6408723c */ /* 0x082fe6000008107c */
[----:B------:R-:W-:Y:S04]  /*36b10*/  STL.64 [R1+0x2868], R26 ;  /* 0x0028681a01007387 */ /* 0x000fe80000100a00 */
[----:B------:R-:W-:Y:S04]  /*36b20*/  STL.64 [R1+0x590], R4 ;  /* 0x0005900401007387 */ /* 0x000fe80000100a00 */
[----:B------:R1:W-:Y:S02]  /*36b30*/  STL.64 [R1+0x598], R6 ;  /* 0x0005980601007387 */ /* 0x0003e40000100a00 */
[-C--:B-1----:R-:W-:Y:S10]  /*36b40*/  HMMA.1688.F32.TF32 R4, R192, R44.reuse, R244 ;  /* 0x0000002cc004723c */ /* 0x082ff400000810f4 */
[----:B------:R-:W-:Y:S04]  /*36b50*/  STL.64 [R1+0xcc0], R8 ;  /* 0x000cc00801007387 */ /* 0x000fe80000100a00 */
[----:B------:R1:W-:Y:S04]  /*36b60*/  STL.64 [R1+0xcc8], R10 ;  /* 0x000cc80a01007387 */ /* 0x0003e80000100a00 */
[----:B------:R-:W-:Y:S04]  /*36b70*/  STL.64 [R1+0x560], R12 ;  /* 0x0005600c01007387 */ /* 0x000fe80000100a00 */
[----:B------:R2:W-:Y:S01]  /*36b80*/  STL.64 [R1+0x568], R14 ;  /* 0x0005680e01007387 */ /* 0x0005e20000100a00 */
[-C--:B-1----:R-:W-:Y:S03]  /*36b90*/  HMMA.1688.F32.TF32 R8, R168, R44.reuse, R204 ;  /* 0x0000002ca808723c */ /* 0x082fe600000810cc */
[----:B------:R-:W-:Y:S05]  /*36ba0*/  STL.64 [R1+0xe90], R4 ;  /* 0x000e900401007387 */ /* 0x000fea0000100a00 */
[-C--:B--2---:R-:W-:Y:S01]  /*36bb0*/  HMMA.1688.F32.TF32 R12, R172, R44.reuse, R220 ;  /* 0x0000002cac0c723c */ /* 0x084fe200000810dc */
[----:B------:R1:W-:Y:S07]  /*36bc0*/  STL.64 [R1+0xe98], R6 ;  /* 0x000e980601007387 */ /* 0x0003ee0000100a00 */
[----:B-1----:R-:W-:Y:S07]  /*36bd0*/  HMMA.1688.F32.TF32 R4, R236, R44, R216 ;  /* 0x0000002cec04723c */ /* 0x002fee00000810d8 */
[----:B------:R-:W-:Y:S04]  /*36be0*/  STL.64 [R1+0x550], R8 ;  /* 0x0005500801007387 */ /* 0x000fe80000100a00 */
[----:B------:R-:W-:Y:S04]  /*36bf0*/  STL.64 [R1+0x558], R10 ;  /* 0x0005580a01007387 */ /* 0x000fe80000100a00 */
[----:B------:R1:W-:Y:S04]  /*36c00*/  STL.64 [R1+0x1400], R12 ;  /* 0x0014000c01007387 */ /* 0x0003e80000100a00 */
[----:B------:R2:W-:Y:S04]  /*36c10*/  STL.64 [R1+0x1408], R14 ;  /* 0x0014080e01007387 */ /* 0x0005e80000100a00 */
[----:B------:R3:W-:Y:S04]  /*36c20*/  STL.64 [R1+0x5d0], R4 ;  /* 0x0005d00401007387 */ /* 0x0007e80000100a00 */
[----:B------:R-:W-:Y:S04]  /*36c30*/  STL.64 [R1+0x5d8], R6 ;  /* 0x0005d80601007387 */ /* 0x000fe80000100a00 */
        /* <DEDUP_REMOVED lines=18> */
[----:B------:R-:W3:Y:S04]  /*36d60*/  LDL.LU R40, [R1+0x2978] ;  /* 0x0029780001287983 */ /* 0x000ee80000300800 */
        /* <DEDUP_REMOVED lines=25> */
[----:B------:R-:W4:Y:S01]  /*36f00*/  LDL.LU R37, [R1+0x2960] ;  /* 0x0029600001257983 */ /* 0x000f220000300800 */
[----:B--2---:R-:W-:-:S02]  /*36f10*/  IMAD.MOV.U32 R230, RZ, RZ, R36 ;  /* 0x000000ffffe67224 */ /* 0x004fc400078e0024 */
[----:B---3--:R-:W-:Y:S01]  /*36f20*/  IMAD.MOV.U32 R229, RZ, RZ, R40 ;  /* 0x000000ffffe57224 */ /* 0x008fe200078e0028 */
[----:B----4-:R-:W-:Y:S02]  /*36f30*/  MOV R228, R41 ;  /* 0x0000002900e47202 */ /* 0x010fe40000000f00 */
        /* <DEDUP_REMOVED lines=8> */
[----:B------:R-:W4:Y:S01]  /*36fc0*/  LDL.LU R147, [R1+0x6ec] ;  /* 0x0006ec0001937983 */ /* 0x000f220000300800 */
[----:B------:R-:W-:-:S02]  /*36fd0*/  IMAD.MOV.U32 R31, RZ, RZ, R37 ;  /* 0x000000ffff1f7224 */ /* 0x000fc400078e0025 */
[----:B--2---:R-:W-:Y:S02]  /*36fe0*/  IMAD.MOV.U32 R30, RZ, RZ, R41 ;  /* 0x000000ffff1e7224 */ /* 0x004fe400078e0029 */
[----:B---3--:R-:W-:Y:S02]  /*36ff0*/  IMAD.MOV.U32 R29, RZ, RZ, R40 ;  /* 0x000000ffff1d7224 */ /* 0x008fe400078e0028 */
[----:B----4-:R-:W-:Y:S02]  /*37000*/  IMAD.MOV.U32 R28, RZ, RZ, R36 ;  /* 0x000000ffff1c7224 */ /* 0x010fe400078e0024 */
[----:B------:R-:W2:Y:S04]  /*37010*/  LDL.LU R36, [R1+0x294c] ;  /* 0x00294c0001247983 */ /* 0x000ea80000300800 */
[----:B------:R-:W3:Y:S04]  /*37020*/  LDL.LU R40, [R1+0x2948] ;  /* 0x0029480001287983 */ /* 0x000ee80000300800 */
[----:B------:R-:W4:Y:S04]  /*37030*/  LDL.LU R41, [R1+0x2944] ;  /* 0x0029440001297983 */ /* 0x000f280000300800 */
[----:B------:R-:W2:Y:S04]  /*37040*/  LDL.LU R37, [R1+0x2940] ;  /* 0x0029400001257983 */ /* 0x000ea80000300800 */
[----:B------:R-:W3:Y:S04]  /*37050*/  LDL.LU R32, [R1+0xd50] ;  /* 0x000d500001207983 */ /* 0x000ee80000300800 */
[----:B------:R-:W3:Y:S04]  /*37060*/  LDL.LU R33, [R1+0xd54] ;  /* 0x000d540001217983 */ /* 0x000ee80000300800 */
[----:B------:R-:W3:Y:S04]  /*37070*/  LDL.LU R34, [R1+0xd58] ;  /* 0x000d580001227983 */ /* 0x000ee80000300800 */
[----:B------:R-:W3:Y:S04]  /*37080*/  LDL.LU R35, [R1+0xd5c] ;  /* 0x000d5c0001237983 */ /* 0x000ee80000300800 */
[----:B-1----:R-:W3:Y:S04]  /*37090*/  LDL.LU R12, [R1+0x3f0] ;  /* 0x0003f000010c7983 */ /* 0x002ee80000300800 */
[----:B------:R-:W3:Y:S01]  /*370a0*/  LDL.LU R13, [R1+0x3f4] ;  /* 0x0003f400010d7983 */ /* 0x000ee20000300800 */
[----:B----4-:R-:W-:-:S02]  /*370b0*/  IMAD.MOV.U32 R15, RZ, RZ, R41 ;  /* 0x000000ffff0f7224 */ /* 0x010fc400078e0029 */
[----:B--2---:R-:W-:Y:S02]  /*370c0*/  IMAD.MOV.U32 R14, RZ, RZ, R37 ;  /* 0x000000ffff0e7224 */ /* 0x004fe400078e0025 */
[----:B------:R-:W2:Y:S04]  /*370d0*/  LDL.LU R37, [R1+0x293c] ;  /* 0x00293c0001257983 */ /* 0x000ea80000300800 */
[----:B------:R-:W4:Y:S01]  /*370e0*/  LDL.LU R41, [R1+0x2938] ;  /* 0x0029380001297983 */ /* 0x000f220000300800 */
[----:B---3--:R-:W-:-:S03]  /*370f0*/  IMAD.MOV.U32 R112, RZ, RZ, R40 ;  /* 0x000000ffff707224 */ /* 0x008fc600078e0028 */
[----:B------:R-:W3:Y:S04]  /*37100*/  LDL.LU R116, [R1+0xd70] ;  /* 0x000d700001747983 */ /* 0x000ee80000300800 */
[----:B------:R-:W3:Y:S04]  /*37110*/  LDL.LU R117, [R1+0xd74] ;  /* 0x000d740001757983 */ /* 0x000ee80000300800 */
[----:B------:R-:W3:Y:S04]  /*37120*/  LDL.LU R118, [R1+0xd78] ;  /* 0x000d780001767983 */ /* 0x000ee80000300800 */
[----:B------:R-:W3:Y:S04]  /*37130*/  LDL.LU R119, [R1+0xd7c] ;  /* 0x000d7c0001777983 */ /* 0x000ee80000300800 */
[----:B------:R-:W2:Y:S01]  /*37140*/  LDL.LU R40, [R1+0x2934] ;  /* 0x0029340001287983 */ /* 0x000ea20000300800 */
[----:B------:R-:W-:-:S03]  /*37150*/  IMAD.MOV.U32 R113, RZ, RZ, R36 ;  /* 0x000000ffff717224 */ /* 0x000fc600078e0024 */
[----:B------:R-:W3:Y:S04]  /*37160*/  LDL.LU R36, [R1+0x2930] ;  /* 0x0029300001247983 */ /* 0x000ee80000300800 */
[----:B------:R-:W3:Y:S01]  /*37170*/  LDL.LU R114, [R1+0x428] ;  /* 0x0004280001727983 */ /* 0x000ee20000300800 */
[----:B------:R-:W-:Y:S11]  /*37180*/  HMMA.1688.F32.TF32 R8, R240, R44, R188 ;  /* 0x0000002cf008723c */ /* 0x000ff600000810bc */
[----:B------:R-:W-:Y:S11]  /*37190*/  @!UPT UIADD3 URZ, URZ, URZ, URZ ;  /* 0x0000003f3f3ff290 */ /* 0x000ff6000fffe03f */
[----:B------:R-:W-:Y:S02]  /*371a0*/  @!UPT UIADD3 URZ, URZ, URZ, URZ ;  /* 0x0000003f3f3ff290 */ /* 0x000fe4000fffe03f */
[----:B------:R-:W-:Y:S02]  /*371b0*/  IMAD.MOV.U32 R4, RZ, RZ, R11 ;  /* 0x000000ffff047224 */ /* 0x000fe400078e000b */
[----:B------:R-:W-:-:S03]  /*371c0*/  IMAD.MOV.U32 R5, RZ, RZ, R10 ;  /* 0x000000ffff057224 */ /* 0x000fc600078e000a */
[----:B------:R-:W-:Y:S04]  /*371d0*/  STL [R1+0x24dc], R4 ;  /* 0x0024dc0401007387 */ /* 0x000fe80000100800 */
[----:B------:R-:W-:Y:S01]  /*371e0*/  STL [R1+0x24d8], R5 ;  /* 0x0024d80501007387 */ /* 0x000fe20000100800 */
[----:B------:R-:W-:Y:S02]  /*371f0*/  IMAD.MOV.U32 R20, RZ, RZ, R9 ;  /* 0x000000ffff147224 */ /* 0x000fe400078e0009 */
[----:B------:R-:W-:-:S03]  /*37200*/  IMAD.MOV.U32 R21, RZ, RZ, R8 ;  /* 0x000000ffff157224 */ /* 0x000fc600078e0008 */
[----:B------:R-:W-:Y:S04]  /*37210*/  STL [R1+0x24d4], R20 ;  /* 0x0024d41401007387 */ /* 0x000fe80000100800 */
[----:B------:R-:W-:Y:S01]  /*37220*/  STL [R1+0x24d0], R21 ;  /* 0x0024d01501007387 */ /* 0x000fe20000100800 */
[----:B------:R-:W-:Y:S02]  /*37230*/  IMAD.MOV.U32 R115, RZ, RZ, R252 ;  /* 0x000000ffff737224 */ /* 0x000fe400078e00fc */
[----:B------:R-:W-:Y:S02]  /*37240*/  IMAD.MOV.U32 R92, RZ, RZ, R65 ;  /* 0x000000ffff5c7224 */ /* 0x000fe400078e0041 */
[----:B------:R-:W-:Y:S02]  /*37250*/  IMAD.MOV.U32 R93, RZ, RZ, R64 ;  /* 0x000000ffff5d7224 */ /* 0x000fe400078e0040 */
[----:B------:R-:W-:Y:S01]  /*37260*/  LDSM.16.M88.4 R64, [R3+0x5000] ;  /* 0x005000000340783b */ /* 0x000fe20000000200 */
[----:B------:R-:W-:-:S02]  /*37270*/  IMAD.MOV.U32 R94, RZ, RZ, R61 ;  /* 0x000000ffff5e7224 */ /* 0x000fc400078e003d */
[----:B------:R-:W-:Y:S02]  /*37280*/  IMAD.MOV.U32 R95, RZ, RZ, R60 ;  /* 0x000000ffff5f7224 */ /* 0x000fe400078e003c */
[----:B------:R-:W-:Y:S01]  /*37290*/  IMAD.MOV.U32 R58, RZ, RZ, R69 ;  /* 0x000000ffff3a7224 */ /* 0x000fe200078e0045 */
[----:B------:R-:W-:Y:S01]  /*372a0*/  LDSM.16.M88.4 R60, [R3+0x5800] ;  /* 0x00580000033c783b */ /* 0x000fe20000000200 */
[----:B----4-:R-:W-:Y:S02]  /*372b0*/  IMAD.MOV.U32 R124, RZ, RZ, R41 ;  /* 0x000000ffff7c7224 */ /* 0x010fe400078e0029 */
[----:B--2---:R-:W-:Y:S02]  /*372c0*/  IMAD.MOV.U32 R125, RZ, RZ, R40 ;  /* 0x000000ffff7d7224 */ /* 0x004fe400078e0028 */
[----:B------:R-:W1:Y:S01]  /*372d0*/  LDSM.16.M88.4 R40, [R3+0x4000] ;  /* 0x004000000328783b */ /* 0x000e620000000200 */
[----:B------:R-:W-:Y:S02]  /*372e0*/  IMAD.MOV.U32 R126, RZ, RZ, R37 ;  /* 0x000000ffff7e7224 */ /* 0x000fe400078e0025 */
[----:B---3--:R-:W-:-:S02]  /*372f0*/  IMAD.MOV.U32 R127, RZ, RZ, R36 ;  /* 0x000000ffff7f7224 */ /* 0x008fc400078e0024 */
[----:B------:R-:W2:Y:S01]  /*37300*/  LDSM.16.M88.4 R36, [R3+0x4800] ;  /* 0x004800000324783b */ /* 0x000ea20000000200 */
[-C--:B-1----:R-:W-:Y:S03]  /*37310*/  HMMA.1688.F32.TF32 R4, R96, R40.reuse, R32 ;  /* 0x000000286004723c */ /* 0x082fe60000081020 */
[----:B--2---:R-:W-:Y:S05]  /*37320*/  STL [R1+0x274c], R38 ;  /* 0x00274c2601007387 */ /* 0x004fea0000100800 */
[-C--:B------:R-:W-:Y:S01]  /*37330*/  HMMA.1688.F32.TF32 R20, R100, R40.reuse, R28 ;  /* 0x000000286414723c */ /* 0x080fe2000008101c */
[----:B------:R-:W-:Y:S07]  /*37340*/  STL [R1+0x2748], R39 ;  /* 0x0027482701007387 */ /* 0x000fee0000100800 */
[-C--:B------:R-:W-:Y:S01]  /*37350*/  HMMA.1688.F32.TF32 R8, R184, R40.reuse, R144 ;  /* 0x00000028b808723c */ /* 0x080fe20000081090 */
[----:B------:R-:W-:Y:S01]  /*37360*/  IMAD.MOV.U32 R59, RZ, RZ, R68 ;  /* 0x000000ffff3b7224 */ /* 0x000fe200078e0044 */
[----:B------:R-:W-:Y:S05]  /*37370*/  LDSM.16.M88.4 R144, [R3+0xa800] ;  /* 0x00a800000390783b */ /* 0x000fea0000000200 */
[----:B------:R-:W-:Y:S04]  /*37380*/  STL.64 [R1+0x520], R4 ;  /* 0x0005200401007387 */ /* 0x000fe80000100a00 */
[----:B------:R1:W-:Y:S02]  /*37390*/  STL.64 [R1+0x528], R6 ;  /* 0x0005280601007387 */ /* 0x0003e40000100a00 */
[-C--:B-1----:R-:W-:Y:S02]  /*373a0*/  HMMA.1688.F32.TF32 R4, R192, R40.reuse, R228 ;  /* 0x00000028c004723c */ /* 0x082fe400000810e4 */
[----:B------:R-:W-:Y:S04]  /*373b0*/  STL.64 [R1+0xc60], R20 ;  /* 0x000c601401007387 */ /* 0x000fe80000100a00 */
[----:B------:R-:W-:Y:S02]  /*373c0*/  STL.64 [R1+0xc68], R22 ;  /* 0x000c681601007387 */ /* 0x000fe40000100a00 */
[-C--:B------:R-:W-:Y:S02]  /*373d0*/  HMMA.1688.F32.TF32 R12, R168, R40.reuse, R12 ;  /* 0x00000028a80c723c */ /* 0x080fe4000008100c */
[----:B------:R-:W-:Y:S04]  /*373e0*/  STL.64 [R1+0x500], R8 ;  /* 0x0005000801007387 */ /* 0x000fe80000100a00 */
[----:B------:R1:W-:Y:S09]  /*373f0*/  STL.64 [R1+0x508], R10 ;  /* 0x0005080a01007387 */ /* 0x0003f20000100a00 */
[----:B------:R-:W-:Y:S01]  /*37400*/  STL.64 [R1+0xe60], R4 ;  /* 0x000e600401007387 */ /* 0x000fe20000100a00 */
[-C--:B-1----:R-:W-:Y:S03]  /*37410*/  HMMA.1688.F32.TF32 R8, R172, R40.reuse, R232 ;  /* 0x00000028ac08723c */ /* 0x082fe600000810e8 */
[----:B------:R1:W-:Y:S05]  /*37420*/  STL.64 [R1+0xe68], R6 ;  /* 0x000e680601007387 */ /* 0x0003ea0000100a00 */
[-C--:B-1----:R-:W-:Y:S01]  /*37430*/  HMMA.1688.F32.TF32 R4, R236, R40.reuse, R180 ;  /* 0x00000028ec04723c */ /* 0x082fe200000810b4 */
[----:B------:R-:W-:Y:S04]  /*37440*/  STL.64 [R1+0x510], R12 ;  /* 0x0005100c01007387 */ /* 0x000fe80000100a00 */
[----:B------:R1:W-:Y:S10]  /*37450*/  STL.64 [R1+0x518], R14 ;  /* 0x0005180e01007387 */ /* 0x0003f40000100a00 */
[----:B------:R-:W-:Y:S04]  /*37460*/  STL.64 [R1+0x13d0], R8 ;  /* 0x0013d00801007387 */ /* 0x000fe80000100a00 */
[----:B------:R2:W-:Y:S01]  /*37470*/  STL.64 [R1+0x13d8], R10 ;  /* 0x0013d80a01007387 */ /* 0x0005e20000100a00 */
[----:B-1----:R-:W-:Y:S03]  /*37480*/  HMMA.1688.F32.TF32 R12, R240, R40, R16 ;  /* 0x00000028f00c723c */ /* 0x002fe60000081010 */
[----:B------:R-:W-:Y:S05]  /*37490*/  STL.64 [R1+0x580], R4 ;  /* 0x0005800401007387 */ /* 0x000fea0000100a00 */
[-C--:B--2---:R-:W-:Y:S01]  /*374a0*/  HMMA.1688.F32.TF32 R8, R96, R36.reuse, R116 ;  /* 0x000000246008723c */ /* 0x084fe20000081074 */
[----:B------:R1:W-:Y:S07]  /*374b0*/  STL.64 [R1+0x588], R6 ;  /* 0x0005880601007387 */ /* 0x0003ee0000100a00 */
[-C--:B-1----:R-:W-:Y:S07]  /*374c0*/  HMMA.1688.F32.TF32 R4, R100, R36.reuse, R88 ;  /* 0x000000246404723c */ /* 0x082fee0000081058 */
        /* <DEDUP_REMOVED lines=20> */
[----:B------:R-:W-:Y:S04]  /*37610*/  STL.64 [R1+0x540], R8 ;  /* 0x0005400801007387 */ /* 0x000fe80000100a00 */
[----:B------:R-:W-:Y:S01]  /*37620*/  STL.64 [R1+0x548], R10 ;  /* 0x0005480a01007387 */ /* 0x000fe20000100a00 */
[----:B------:R-:W-:-:S02]  /*37630*/  IMAD.MOV.U32 R180, RZ, RZ, R109 ;  /* 0x000000ffffb47224 */ /* 0x000fc400078e006d */
[----:B------:R-:W-:Y:S01]  /*37640*/  IMAD.MOV.U32 R181, RZ, RZ, R108 ;  /* 0x000000ffffb57224 */ /* 0x000fe200078e006c */
[----:B------:R-:W-:Y:S04]  /*37650*/  LDSM.16.M88.4 R148, [R3+0xa000] ;  /* 0x00a000000394783b */ /* 0x000fe80000000200 */
[----:B------:R1:W-:Y:S01]  /*37660*/  STL [R1+0x1480], R4 ;  /* 0x0014800401007387 */ /* 0x0003e20000100800 */
[----:B------:R-:W-:Y:S02]  /*37670*/  IMAD.MOV.U32 R252, RZ, RZ, R5 ;  /* 0x000000fffffc7224 */ /* 0x000fe400078e0005 */
[----:B------:R-:W-:Y:S02]  /*37680*/  IMAD.MOV.U32 R45, RZ, RZ, R6 ;  /* 0x000000ffff2d7224 */ /* 0x000fe400078e0006 */
[----:B------:R-:W-:-:S02]  /*37690*/  IMAD.MOV.U32 R44, RZ, RZ, R7 ;  /* 0x000000ffff2c7224 */ /* 0x000fc400078e0007 */
[-C--:B-1----:R-:W-:Y:S03]  /*376a0*/  HMMA.1688.F32.TF32 R4, R96, R64.reuse, R124 ;  /* 0x000000406004723c */ /* 0x082fe6000008107c */
[----:B------:R-:W-:Y:S04]  /*376b0*/  STL [R1+0x24e8], R44 ;  /* 0x0024e82c01007387 */ /* 0x000fe80000100800 */
[----:B------:R-:W-:Y:S01]  /*376c0*/  STL [R1+0x24e4], R45 ;  /* 0x0024e42d01007387 */ /* 0x000fe20000100800 */
[-C--:B------:R-:W-:Y:S03]  /*376d0*/  HMMA.1688.F32.TF32 R12, R100, R64.reuse, R92 ;  /* 0x00000040640c723c */ /* 0x080fe6000008105c */
[----:B------:R-:W-:Y:S05]  /*376e0*/  STL [R1+0x24e0], R252 ;  /* 0x0024e0fc01007387 */ /* 0x000fea0000100800 */
[-C--:B------:R-:W-:Y:S07]  /*376f0*/  HMMA.1688.F32.TF32 R8, R184, R64.reuse, R204 ;  /* 0x00000040b808723c */ /* 0x080fee00000810cc */
[----:B------:R-:W-:Y:S04]  /*37700*/  STL.64 [R1+0x380], R4 ;  /* 0x0003800401007387 */ /* 0x000fe80000100a00 */
[----:B------:R1:W-:Y:S02]  /*37710*/  STL.64 [R1+0x388], R6 ;  /* 0x0003880601007387 */ /* 0x0003e40000100a00 */
[----:B-1----:R-:W-:Y:S02]  /*37720*/  HMMA.1688.F32.TF32 R4, R192, R64, R216 ;  /* 0x00000040c004723c */ /* 0x002fe400000810d8 */
[----:B------:R-:W-:Y:S01]  /*37730*/  STL.64 [R1+0x6f0], R12 ;  /* 0x0006f00c01007387 */ /* 0x000fe20000100a00 */
[----:B------:R-:W-:-:S03]  /*37740*/  IMAD.MOV.U32 R204, RZ, RZ, R81 ;  /* 0x000000ffffcc7224 */ /* 0x000fc600078e0051 */
[----:B------:R-:W-:Y:S04]  /*37750*/  STL.64 [R1+0x6f8], R14 ;  /* 0x0006f80e01007387 */ /* 0x000fe80000100a00 */
[----:B------:R-:W-:Y:S01]  /*37760*/  STL.64 [R1+0x360], R8 ;  /* 0x0003600801007387 */ /* 0x000fe20000100a00 */
[----:B------:R-:W-:-:S03]  /*37770*/  IMAD.MOV.U32 R205, RZ, RZ, R80 ;  /* 0x000000ffffcd7224 */ /* 0x000fc600078e0050 */
[----:B------:R1:W-:Y:S01]  /*37780*/  STL.64 [R1+0x368], R10 ;  /* 0x0003680a01007387 */ /* 0x0003e20000100a00 */
[----:B------:R-:W-:-:S03]  /*37790*/  MOV R206, R77 ;  /* 0x0000004d00ce7202 */ /* 0x000fc60000000f00 */
[----:B------:R-:W2:Y:S01]  /*377a0*/  LDL.LU R81, [R1+0x292c] ;  /* 0x00292c0001517983 */ /* 0x000ea20000300800 */
[----:B------:R-:W-:-:S04]  /*377b0*/  IMAD.MOV.U32 R207, RZ, RZ, R76 ;  /* 0x000000ffffcf7224 */ /* 0x000fc800078e004c */
[----:B------:R-:W-:Y:S04]  /*377c0*/  STL.64 [R1+0xd40], R4 ;  /* 0x000d400401007387 */ /* 0x000fe80000100a00 */
[----:B------:R3:W-:Y:S04]  /*377d0*/  STL.64 [R1+0xd48], R6 ;  /* 0x000d480601007387 */ /* 0x0007e80000100a00 */
[----:B------:R-:W2:Y:S04]  /*377e0*/  LDL.LU R80, [R1+0x2928] ;  /* 0x0029280001507983 */ /* 0x000ea80000300800 */
        /* <DEDUP_REMOVED lines=60> */
[-C--:B-1----:R-:W-:Y:S08]  /*37bb0*/  HMMA.1688.F32.TF32 R8, R172, R64.reuse, R180 ;  /* 0x00000040ac08723c */ /* 0x082ff000000810b4 */
[-C--:B--2---:R-:W-:Y:S08]  /*37bc0*/  HMMA.1688.F32.TF32 R12, R168, R64.reuse, R232 ;  /* 0x00000040a80c723c */ /* 0x084ff000000810e8 */
[-C--:B---3--:R-:W-:Y:S01]  /*37bd0*/  HMMA.1688.F32.TF32 R4, R236, R64.reuse, R116 ;  /* 0x00000040ec04723c */ /* 0x088fe20000081074 */
[----:B------:R-:W-:Y:S01]  /*37be0*/  IMAD.MOV.U32 R142, RZ, RZ, R137 ;  /* 0x000000ffff8e7224 */ /* 0x000fe200078e0089 */
[----:B------:R-:W-:Y:S11]  /*37bf0*/  LDSM.16.M88.4 R116, [R3+0xe000] ;  /* 0x00e000000374783b */ /* 0x000ff60000000200 */
[----:B------:R-:W-:Y:S02]  /*37c00*/  @!UPT UIADD3 URZ, URZ, URZ, URZ ;  /* 0x0000003f3f3ff290 */ /* 0x000fe4000fffe03f */
[----:B------:R-:W-:Y:S04]  /*37c10*/  STL.64 [R1+0x370], R12 ;  /* 0x0003700c01007387 */ /* 0x000fe80000100a00 */
[----:B------:R1:W-:Y:S02]  /*37c20*/  STL.64 [R1+0x378], R14 ;  /* 0x0003780e01007387 */ /* 0x0003e40000100a00 */
[----:B-1----:R-:W-:Y:S02]  /*37c30*/  HMMA.1688.F32.TF32 R12, R240, R64, R164 ;  /* 0x00000040f00c723c */ /* 0x002fe400000810a4 */
[----:B------:R-:W-:Y:S04]  /*37c40*/  STL.64 [R1+0xf30], R8 ;  /* 0x000f300801007387 */ /* 0x000fe80000100a00 */
[----:B------:R1:W-:Y:S04]  /*37c50*/  STL.64 [R1+0xf38], R10 ;  /* 0x000f380a01007387 */ /* 0x0003e80000100a00 */
[----:B------:R-:W-:Y:S04]  /*37c60*/  STL.64 [R1+0x4f0], R4 ;  /* 0x0004f00401007387 */ /* 0x000fe80000100a00 */
[----:B------:R2:W-:Y:S01]  /*37c70*/  STL.64 [R1+0x4f8], R6 ;  /* 0x0004f80601007387 */ /* 0x0005e20000100a00 */
[-C--:B-1----:R-:W-:Y:S08]  /*37c80*/  HMMA.1688.F32.TF32 R8, R96, R60.reuse, R88 ;  /* 0x0000003c6008723c */ /* 0x082ff00000081058 */
[-C--:B--2---:R-:W-:Y:S01]  /*37c90*/  HMMA.1688.F32.TF32 R4, R100, R60.reuse, R208 ;  /* 0x0000003c6404723c */ /* 0x084fe200000810d0 */
[----:B------:R-:W-:Y:S04]  /*37ca0*/  STL.64 [R1+0x1440], R12 ;  /* 0x0014400c01007387 */ /* 0x000fe80000100a00 */
[----:B------:R4:W-:Y:S03]  /*37cb0*/  STL.64 [R1+0x1448], R14 ;  /* 0x0014480e01007387 */ /* 0x0009e60000100a00 */
[-C--:B----4-:R-:W-:Y:S07]  /*37cc0*/  HMMA.1688.F32.TF32 R12, R184, R60.reuse, R156 ;  /* 0x0000003cb80c723c */ /* 0x090fee000008109c */
[----:B------:R-:W-:Y:S04]  /*37cd0*/  STL.64 [R1+0x350], R8 ;  /* 0x0003500801007387 */ /* 0x000fe80000100a00 */
[----:B------:R1:W-:Y:S04]  /*37ce0*/  STL.64 [R1+0x358], R10 ;  /* 0x0003580a01007387 */ /* 0x0003e80000100a00 */
[----:B------:R-:W-:Y:S04]  /*37cf0*/  STL.64 [R1+0x640], R4 ;  /* 0x0006400401007387 */ /* 0x000fe80000100a00 */
[----:B------:R2:W-:Y:S01]  /*37d00*/  STL.64 [R1+0x648], R6 ;  /* 0x0006480601007387 */ /* 0x0005e20000100a00 */
[-C--:B-1----:R-:W-:Y:S03]  /*37d10*/  HMMA.1688.F32.TF32 R8, R192, R60.reuse, R80 ;  /* 0x0000003cc008723c */ /* 0x082fe60000081050 */
[----:B------:R-:W-:Y:S05]  /*37d20*/  LDSM.16.M88.4 R80, [R3+0x7000] ;  /* 0x007000000350783b */ /* 0x000fea0000000200 */
[-C--:B--2---:R-:W-:Y:S01]  /*37d30*/  HMMA.1688.F32.TF32 R4, R168, R60.reuse, R76 ;  /* 0x0000003ca804723c */ /* 0x084fe2000008104c */
[----:B------:R-:W-:Y:S04]  /*37d40*/  STL.64 [R1+0x330], R12 ;  /* 0x0003300c01007387 */ /* 0x000fe80000100a00 */
[----:B------:R1:W-:Y:S04]  /*37d50*/  STL.64 [R1+0x338], R14 ;  /* 0x0003380e01007387 */ /* 0x0003e80000100a00 */
[----:B------:R-:W-:Y:S01]  /*37d60*/  LDSM.16.M88.4 R76, [R3+0x7800] ;  /* 0x00780000034c783b */ /* 0x000fe20000000200 */
[-C--:B-1----:R-:W-:Y:S03]  /*37d70*/  HMMA.1688.F32.TF32 R12, R172, R60.reuse, R56 ;  /* 0x0000003cac0c723c */ /* 0x082fe60000081038 */
[----:B------:R-:W1:Y:S04]  /*37d80*/  LDSM.16.M88.4 R56, [R3+0x6000] ;  /* 0x006000000338783b */ /* 0x000e680000000200 */
[----:B------:R-:W-:Y:S04]  /*37d90*/  STL.64 [R1+0xcf0], R8 ;  /* 0x000cf00801007387 */ /* 0x000fe80000100a00 */
[----:B------:R2:W-:Y:S04]  /*37da0*/  STL.64 [R1+0xcf8], R10 ;  /* 0x000cf80a01007387 */ /* 0x0005e80000100a00 */
[----:B------:R-:W-:Y:S04]  /*37db0*/  STL.64 [R1+0x340], R4 ;  /* 0x0003400401007387 */ /* 0x000fe80000100a00 */
[----:B------:R3:W-:Y:S01]  /*37dc0*/  STL.64 [R1+0x348], R6 ;  /* 0x0003480601007387 */ /* 0x0007e20000100a00 */
[-C--:B--2---:R-:W-:Y:S03]  /*37dd0*/  HMMA.1688.F32.TF32 R8, R236, R60.reuse, R52 ;  /* 0x0000003cec08723c */ /* 0x084fe60000081034 */
[----:B------:R-:W2:Y:S05]  /*37de0*/  LDSM.16.M88.4 R52, [R3+0x6800] ;  /* 0x006800000334783b */ /* 0x000eaa0000000200 */
[----:B---3--:R-:W-:Y:S01]  /*37df0*/  HMMA.1688.F32.TF32 R4, R240, R60, R196 ;  /* 0x0000003cf004723c */ /* 0x008fe200000810c4 */
[----:B------:R-:W-:Y:S04]  /*37e00*/  STL.64 [R1+0xeb0], R12 ;  /* 0x000eb00c01007387 */ /* 0x000fe80000100a00 */
[----:B------:R-:W-:Y:S10]  /*37e10*/  STL.64 [R1+0xeb8], R14 ;  /* 0x000eb80e01007387 */ /* 0x000ff40000100a00 */
[----:B------:R-:W-:Y:S04]  /*37e20*/  STL.64 [R1+0x3c0], R8 ;  /* 0x0003c00801007387 */ /* 0x000fe80000100a00 */
[----:B------:R-:W-:Y:S04]  /*37e30*/  STL.64 [R1+0x3c8], R10 ;  /* 0x0003c80a01007387 */ /* 0x000fe80000100a00 */
[----:B-1----:R-:W-:Y:S04]  /*37e40*/  STL [R1+0x2754], R58 ;  /* 0x0027543a01007387 */ /* 0x002fe80000100800 */
[----:B------:R-:W-:Y:S04]  /*37e50*/  STL.64 [R1+0x1410], R4 ;  /* 0x0014100401007387 */ /* 0x000fe80000100a00 */
[----:B------:R1:W-:Y:S02]  /*37e60*/  STL.64 [R1+0x1418], R6 ;  /* 0x0014180601007387 */ /* 0x0003e40000100a00 */
[-C--:B-1----:R-:W-:Y:S02]  /*37e70*/  HMMA.1688.F32.TF32 R4, R96, R56.reuse, R112 ;  /* 0x000000386004723c */ /* 0x082fe40000081070 */
[----:B------:R-:W-:Y:S04]  /*37e80*/  STL [R1+0x2750], R59 ;  /* 0x0027503b01007387 */ /* 0x000fe80000100800 */
[----:B--2---:R-:W-:Y:S04]  /*37e90*/  STL [R1+0x275c], R54 ;  /* 0x00275c3601007387 */ /* 0x004fe80000100800 */
[----:B------:R-:W-:Y:S01]  /*37ea0*/  STL [R1+0x2758], R55 ;  /* 0x0027583701007387 */ /* 0x000fe20000100800 */
[-C--:B------:R-:W-:Y:S03]  /*37eb0*/  HMMA.1688.F32.TF32 R12, R100, R56.reuse, R84 ;  /* 0x00000038640c723c */ /* 0x080fe60000081054 */
[----:B------:R-:W-:Y:S04]  /*37ec0*/  STL [R1+0x2764], R82 ;  /* 0x0027645201007387 */ /* 0x000fe80000100800 */
[----:B------:R-:W-:Y:S01]  /*37ed0*/  STL [R1+0x2760], R83 ;  /* 0x0027605301007387 */ /* 0x000fe20000100800 */
[-C--:B------:R-:W-:Y:S03]  /*37ee0*/  HMMA.1688.F32.TF32 R8, R184, R56.reuse, R212 ;  /* 0x00000038b808723c */ /* 0x080fe600000810d4 */
[----:B------:R-:W-:Y:S04]  /*37ef0*/  STL [R1+0x276c], R78 ;  /* 0x00276c4e01007387 */ /* 0x000fe80000100800 */
[----:B------:R-:W-:Y:S04]  /*37f00*/  STL [R1+0x2768], R79 ;  /* 0x0027684f01007387 */ /* 0x000fe80000100800 */
[----:B------:R-:W-:Y:S04]  /*37f10*/  STL.64 [R1+0x310], R4 ;  /* 0x0003100401007387 */ /* 0x000fe80000100a00 */
[----:B------:R1:W-:Y:S02]  /*37f20*/  STL.64 [R1+0x318], R6 ;  /* 0x0003180601007387 */ /* 0x0003e40000100a00 */
[-C--:B-1----:R-:W-:Y:S02]  /*37f30*/  HMMA.1688.F32.TF32 R4, R192, R56.reuse, R124 ;  /* 0x00000038c004723c */ /* 0x082fe4000008107c */
[----:B------:R-:W-:Y:S04]  /*37f40*/  STL.64 [R1+0x5b0], R12 ;  /* 0x0005b00c01007387 */ /* 0x000fe80000100a00 */
[----:B------:R1:W-:Y:S04]  /*37f50*/  STL.64 [R1+0x5b8], R14 ;  /* 0x0005b80e01007387 */ /* 0x0003e80000100a00 */
[----:B------:R-:W-:Y:S04]  /*37f60*/  STL.64 [R1+0x300], R8 ;  /* 0x0003000801007387 */ /* 0x000fe80000100a00 */
[----:B------:R2:W-:Y:S01]  /*37f70*/  STL.64 [R1+0x308], R10 ;  /* 0x0003080a01007387 */ /* 0x0005e20000100a00 */
[-C--:B-1----:R-:W-:Y:S08]  /*37f80*/  HMMA.1688.F32.TF32 R12, R168, R56.reuse, R92 ;  /* 0x00000038a80c723c */ /* 0x082ff0000008105c */
[----:B------:R-:W-:Y:S01]  /*37f90*/  STL.64 [R1+0xc70], R4 ;  /* 0x000c700401007387 */ /* 0x000fe20000100a00 */
[-C--:B--2---:R-:W-:Y:S03]  /*37fa0*/  HMMA.1688.F32.TF32 R8, R172, R56.reuse, R204 ;  /* 0x00000038ac08723c */ /* 0x084fe600000810cc */
[----:B------:R1:W-:Y:S05]  /*37fb0*/  STL.64 [R1+0xc78], R6 ;  /* 0x000c780601007387 */ /* 0x0003ea0000100a00 */
[----:B-1----:R-:W-:Y:S06]  /*37fc0*/  HMMA.1688.F32.TF32 R4, R236, R56, R216 ;  /* 0x00000038ec04723c */ /* 0x002fec00000810d8 */
[----:B------:R-:W-:Y:S04]  /*37fd0*/  STL.64 [R1+0x2f0], R12 ;  /* 0x0002f00c01007387 */ /* 0x000fe80000100a00 */
[----:B------:R-:W-:Y:S04]  /*37fe0*/  STL.64 [R1+0x2f8], R14 ;  /* 0x0002f80e01007387 */ /* 0x000fe80000100a00 */
[----:B------:R-:W2:Y:S04]  /*37ff0*/  LDL.LU R92, [R1+0x410] ;  /* 0x00041000015c7983 */ /* 0x000ea80000300800 */
[----:B------:R-:W-:Y:S04]  /*38000*/  STL.64 [R1+0xe80], R8 ;  /* 0x000e800801007387 */ /* 0x000fe80000100a00 */
[----:B------:R-:W-:Y:S01]  /*38010*/  STL.64 [R1+0xe88], R10 ;  /* 0x000e880a01007387 */ /* 0x000fe20000100a00 */
[----:B------:R-:W-:-:S03]  /*38020*/  IMAD.MOV.U32 R124, RZ, RZ, R129 ;  /* 0x000000ffff7c7224 */ /* 0x000fc600078e0081 */
[----:B------:R-:W-:Y:S04]  /*38030*/  STL.64 [R1+0x390], R4 ;  /* 0x0003900401007387 */ /* 0x000fe80000100a00 */
[----:B------:R1:W-:Y:S01]  /*38040*/  STL.64 [R1+0x398], R6 ;  /* 0x0003980601007387 */ /* 0x0003e20000100a00 */
[----:B------:R-:W-:-:S03]  /*38050*/  IMAD.MOV.U32 R125, RZ, RZ, R128 ;  /* 0x000000ffff7d7224 */ /* 0x000fc600078e0080 */
[----:B------:R-:W2:Y:S01]  /*38060*/  LDL.LU R93, [R1+0x414] ;  /* 0x00041400015d7983 */ /* 0x000ea20000300800 */
[----:B------:R-:W-:-:S03]  /*38070*/  IMAD.MOV.U32 R126, RZ, RZ, R72 ;  /* 0x000000ffff7e7224 */ /* 0x000fc600078e0048 */
[----:B------:R-:W2:Y:S01]  /*38080*/  LDL.LU R94, [R1+0x418] ;  /* 0x00041800015e7983 */ /* 0x000ea20000300800 */
[----:B------:R-:W-:-:S03]  /*38090*/  IMAD.MOV.U32 R127, RZ, RZ, R73 ;  /* 0x000000ffff7f7224 */ /* 0x000fc600078e0049 */
[----:B------:R-:W2:Y:S04]  /*380a0*/  LDL.LU R95, [R1+0x41c] ;  /* 0x00041c00015f7983 */ /* 0x000ea80000300800 */
[----:B------:R-:W3:Y:S04]  /*380b0*/  LDL.LU R129, [R1+0x2904] ;  /* 0x0029040001817983 */ /* 0x000ee80000300800 */
        /* <DEDUP_REMOVED lines=31> */
[----:B-1----:R-:W-:Y:S01]  /*382b0*/  HMMA.1688.F32.TF32 R4, R240, R56, R120 ;  /* 0x00000038f004723c */ /* 0x002fe20000081078 */
[----:B------:R-:W-:-:S02]  /*382c0*/  IMAD.MOV.U32 R143, RZ, RZ, R136 ;  /* 0x000000ffff8f7224 */ /* 0x000fc400078e0088 */
[----:B------:R-:W-:Y:S11]  /*382d0*/  LDSM.16.M88.4 R120, [R3+0xd800] ;  /* 0x00d800000378783b */ /* 0x000ff60000000200 */
[----:B------:R-:W-:Y:S10]  /*382e0*/  @!UPT UIADD3 URZ, URZ, URZ, URZ ;  /* 0x0000003f3f3ff290 */ /* 0x000ff4000fffe03f */
[----:B------:R-:W-:Y:S02]  /*382f0*/  IMAD.MOV.U32 R65, RZ, RZ, R4 ;  /* 0x000000ffff417224 */ /* 0x000fe400078e0004 */
[----:B------:R-:W-:Y:S02]  /*38300*/  IMAD.MOV.U32 R64, RZ, RZ, R5 ;  /* 0x000000ffff407224 */ /* 0x000fe400078e0005 */
[----:B------:R-:W-:Y:S02]  /*38310*/  IMAD.MOV.U32 R61, RZ, RZ, R6 ;  /* 0x000000ffff3d7224 */ /* 0x000fe400078e0006 */
[----:B------:R-:W-:-:S05]  /*38320*/  IMAD.MOV.U32 R60, RZ, RZ, R7 ;  /* 0x000000ffff3c7224 */ /* 0x000fca00078e0007 */
[----:B------:R-:W-:Y:S04]  /*38330*/  STL [R1+0x24f8], R60 ;  /* 0x0024f83c01007387 */ /* 0x000fe80000100800 */
[----:B------:R-:W-:Y:S04]  /*38340*/  STL [R1+0x24f4], R61 ;  /* 0x0024f43d01007387 */ /* 0x000fe80000100800 */
[----:B------:R-:W-:Y:S04]  /*38350*/  STL.64 [R1+0x2870], R62 ;  /* 0x0028703e01007387 */ /* 0x000fe80000100a00 */
[----:B------:R-:W-:Y:S04]  /*38360*/  STL [R1+0x24f0], R64 ;  /* 0x0024f04001007387 */ /* 0x000fe80000100800 */
[----:B------:R-:W-:Y:S04]  /*38370*/  STL [R1+0x24ec], R65 ;  /* 0x0024ec4101007387 */ /* 0x000fe80000100800 */
[----:B------:R-:W-:Y:S01]  /*38380*/  STL.64 [R1+0x2878], R66 ;  /* 0x0028784201007387 */ /* 0x000fe20000100a00 */
        /* <DEDUP_REMOVED lines=8> */
[----:B------:R-:W-:Y:S04]  /*38410*/  STL [R1+0x277c], R78 ;  /* 0x00277c4e01007387 */ /* 0x000fe80000100800 */
[----:B------:R-:W-:Y:S03]  /*38420*/  STL [R1+0x2778], R79 ;  /* 0x0027784f01007387 */ /* 0x000fe60000100800 */
[-C--:B------:R-:W-:Y:S01]  /*38430*/  HMMA.1688.F32.TF32 R12, R184, R52.reuse, R112 ;  /* 0x00000034b80c723c */ /* 0x080fe20000081070 */
[----:B------:R-:W-:Y:S04]  /*38440*/  STL [R1+0x2774], R82 ;  /* 0x0027745201007387 */ /* 0x000fe80000100800 */
[----:B------:R-:W-:Y:S03]  /*38450*/  STL [R1+0x2770], R83 ;  /* 0x0027705301007387 */ /* 0x000fe60000100800 */
[-C--:B----4-:R-:W-:Y:S07]  /*38460*/  HMMA.1688.F32.TF32 R8, R192, R52.reuse, R84 ;  /* 0x00000034c008723c */ /* 0x090fee0000081054 */
[----:B------:R-:W-:Y:S04]  /*38470*/  STL.64 [R1+0x570], R4 ;  /* 0x0005700401007387 */ /* 0x000fe80000100a00 */
[----:B------:R1:W-:Y:S02]  /*38480*/  STL.64 [R1+0x578], R6 ;  /* 0x0005780601007387 */ /* 0x0003e40000100a00 */
[-C--:B-1----:R-:W-:Y:S02]  /*38490*/  HMMA.1688.F32.TF32 R4, R168, R52.reuse, R212 ;  /* 0x00000034a804723c */ /* 0x082fe400000810d4 */
[----:B------:R-:W-:Y:S04]  /*384a0*/  STL.64 [R1+0x2d0], R12 ;  /* 0x0002d00c01007387 */ /* 0x000fe80000100a00 */
[----:B------:R-:W-:Y:S04]  /*384b0*/  STL.64 [R1+0x2d8], R14 ;  /* 0x0002d80e01007387 */ /* 0x000fe80000100a00 */
[----:B------:R-:W-:Y:S04]  /*384c0*/  STL.64 [R1+0xc40], R8 ;  /* 0x000c400801007387 */ /* 0x000fe80000100a00 */
[----:B------:R-:W-:Y:S09]  /*384d0*/  STL.64 [R1+0xc48], R10 ;  /* 0x000c480a01007387 */ /* 0x000ff20000100a00 */
[----:B------:R-:W-:Y:S04]  /*384e0*/  STL.64 [R1+0x2c0], R4 ;  /* 0x0002c00401007387 */ /* 0x000fe80000100a00 */
[----:B------:R1:W-:Y:S02]  /*384f0*/  STL.64 [R1+0x2c8], R6 ;  /* 0x0002c80601007387 */ /* 0x0003e40000100a00 */
[-C--:B-1----:R-:W-:Y:S01]  /*38500*/  HMMA.1688.F32.TF32 R4, R240, R52.reuse, R152 ;  /* 0x00000034f004723c */ /* 0x082fe20000081098 */
[----:B------:R-:W-:Y:S01]  /*38510*/  MOV R112, R105 ;  /* 0x0000006900707202 */ /* 0x000fe20000000f00 */
[----:B------:R-:W-:Y:S01]  /*38520*/  IMAD.MOV.U32 R113, RZ, RZ, R104 ;  /* 0x000000ffff717224 */ /* 0x000fe200078e0068 */
[----:B------:R-:W-:Y:S05]  /*38530*/  LDSM.16.M88.4 R152, [R3+0x9800] ;  /* 0x009800000398783b */ /* 0x000fea0000000200 */
[-C--:B------:R-:W-:Y:S08]  /*38540*/  HMMA.1688.F32.TF32 R12, R172, R52.reuse, R124 ;  /* 0x00000034ac0c723c */ /* 0x080ff0000008107c */
[----:B------:R-:W-:Y:S08]  /*38550*/  HMMA.1688.F32.TF32 R8, R236, R52, R92 ;  /* 0x00000034ec08723c */ /* 0x000ff0000008105c */
[----:B------:R-:W-:-:S02]  /*38560*/  IMAD.MOV.U32 R41, RZ, RZ, R4 ;  /* 0x000000ffff297224 */ /* 0x000fc400078e0004 */
[----:B------:R-:W-:Y:S02]  /*38570*/  IMAD.MOV.U32 R40, RZ, RZ, R5 ;  /* 0x000000ffff287224 */ /* 0x000fe400078e0005 */
[----:B------:R-:W-:Y:S02]  /*38580*/  IMAD.MOV.U32 R37, RZ, RZ, R6 ;  /* 0x000000ffff257224 */ /* 0x000fe400078e0006 */
[----:B------:R-:W-:Y:S02]  /*38590*/  IMAD.MOV.U32 R36, RZ, RZ, R7 ;  /* 0x000000ffff247224 */ /* 0x000fe400078e0007 */
[----:B------:R-:W-:Y:S01]  /*385a0*/  HMMA.1688.F32.TF32 R4, R96, R80, R204 ;  /* 0x000000506004723c */ /* 0x000fe200000810cc */
[----:B------:R-:W-:Y:S04]  /*385b0*/  STL.64 [R1+0xe40], R12 ;  /* 0x000e400c01007387 */ /* 0x000fe80000100a00 */
[----:B------:R-:W-:Y:S04]  /*385c0*/  STL.64 [R1+0xe48], R14 ;  /* 0x000e480e01007387 */ /* 0x000fe80000100a00 */
[----:B------:R-:W-:Y:S04]  /*385d0*/  STL.64 [R1+0x320], R8 ;  /* 0x0003200801007387 */ /* 0x000fe80000100a00 */
[----:B------:R-:W-:Y:S04]  /*385e0*/  STL.64 [R1+0x328], R10 ;  /* 0x0003280a01007387 */ /* 0x000fe80000100a00 */
[----:B------:R-:W-:Y:S04]  /*385f0*/  STL [R1+0x2508], R36 ;  /* 0x0025082401007387 */ /* 0x000fe80000100800 */
[----:B------:R-:W-:Y:S04]  /*38600*/  STL [R1+0x2504], R37 ;  /* 0x0025042501007387 */ /* 0x000fe80000100800 */
[----:B------:R-:W-:Y:S01]  /*38610*/  STL [R1+0x2500], R40 ;  /* 0x0025002801007387 */ /* 0x000fe20000100800 */
[----:B------:R-:W-:-:S03]  /*38620*/  IMAD.MOV.U32 R82, RZ, RZ, R4 ;  /* 0x000000ffff527224 */ /* 0x000fc600078e0004 */
[----:B------:R-:W-:Y:S01]  /*38630*/  STL [R1+0x24fc], R41 ;  /* 0x0024fc2901007387 */ /* 0x000fe20000100800 */
[----:B------:R-:W-:-:S03]  /*38640*/  IMAD.MOV.U32 R83, RZ, RZ, R5 ;  /* 0x000000ffff537224 */ /* 0x000fc600078e0005 */
[----:B------:R-:W-:Y:S04]  /*38650*/  STL.64 [R1+0x2880], R42 ;  /* 0x0028802a01007387 */ /* 0x000fe80000100a00 */
[----:B------:R1:W-:Y:S02]  /*38660*/  STL.64 [R1+0x2b8], R6 ;  /* 0x0002b80601007387 */ /* 0x0003e40000100a00 */
[----:B-1----:R-:W-:Y:S02]  /*38670*/  HMMA.1688.F32.TF32 R4, R100, R80, R216 ;  /* 0x000000506404723c */ /* 0x002fe400000810d8 */
[----:B------:R-:W-:Y:S04]  /*38680*/  STL [R1+0x278c], R82 ;  /* 0x00278c5201007387 */ /* 0x000fe80000100800 */
[----:B------:R-:W-:Y:S04]  /*38690*/  STL [R1+0x2788], R83 ;  /* 0x0027885301007387 */ /* 0x000fe80000100800 */
[----:B------:R-:W2:Y:S01]  /*386a0*/  LDL.LU R84, [R1+0x670] ;  /* 0x0006700001547983 */ /* 0x000ea20000300800 */
[----:B------:R-:W-:-:S02]  /*386b0*/  IMAD.MOV.U32 R114, RZ, RZ, R133 ;  /* 0x000000ffff727224 */ /* 0x000fc400078e0085 */
[----:B------:R-:W-:Y:S02]  /*386c0*/  IMAD.MOV.U32 R115, RZ, RZ, R132 ;  /* 0x000000ffff737224 */ /* 0x000fe400078e0084 */
[----:B------:R-:W-:-:S08]  /*386d0*/  IMAD.MOV.U32 R208, RZ, RZ, R73 ;  /* 0x000000ffffd07224 */ /* 0x000fd000078e0049 */
[----:B------:R-:W-:Y:S04]  /*386e0*/  STL.64 [R1+0x530], R4 ;  /* 0x0005300401007387 */ /* 0x000fe80000100a00 */
[----:B------:R1:W-:Y:S04]  /*386f0*/  STL.64 [R1+0x538], R6 ;  /* 0x0005380601007387 */ /* 0x0003e80000100a00 */
[----:B------:R-:W2:Y:S04]  /*38700*/  LDL.LU R85, [R1+0x674] ;  /* 0x0006740001557983 */ /* 0x000ea80000300800 */
[----:B------:R-:W2:Y:S04]  /*38710*/  LDL.LU R86, [R1+0x678] ;  /* 0x0006780001567983 */ /* 0x000ea80000300800 */
[----:B------:R-:W2:Y:S04]  /*38720*/  LDL.LU R87, [R1+0x67c] ;  /* 0x00067c0001577983 */ /* 0x000ea80000300800 */
[----:B------:R-:W3:Y:S01]  /*38730*/  LDL.LU R105, [R1+0x28f4] ;  /* 0x0028f40001697983 */ /* 0x000ee20000300800 */
[----:B------:R-:W-:-:S03]  /*38740*/  IMAD.MOV.U32 R209, RZ, RZ, R72 ;  /* 0x000000ffffd17224 */ /* 0x000fc600078e0048 */
[----:B------:R-:W4:Y:S01]  /*38750*/  LDL.LU R104, [R1+0x28f0] ;  /* 0x0028f00001687983 */ /* 0x000f220000300800 */
        /* <DEDUP_REMOVED lines=11> */
[----:B------:R-:W4:Y:S04]  /*38810*/  LDL.LU R91, [R1+0xd6c] ;  /* 0x000d6c00015b7983 */ /* 0x000f280000300800 */
[----:B------:R-:W1:Y:S04]  /*38820*/  LDL.LU R156, [R1+0x800] ;  /* 0x00080000019c7983 */ /* 0x000e680000300800 */
[----:B------:R-:W1:Y:S04]  /*38830*/  LDL.LU R157, [R1+0x804] ;  /* 0x00080400019d7983 */ /* 0x000e680000300800 */
[----:B------:R-:W1:Y:S04]  /*38840*/  LDL.LU R158, [R1+0x808] ;  /* 0x00080800019e7983 */ /* 0x000e680000300800 */
[----:B------:R-:W1:Y:S04]  /*38850*/  LDL.LU R159, [R1+0x80c] ;  /* 0x00080c00019f7983 */ /* 0x000e680000300800 */
[----:B------:R-:W4:Y:S04]  /*38860*/  LDL.LU R137, [R1+0x28d4] ;  /* 0x0028d40001897983 */ /* 0x000f280000300800 */
[----:B------:R-:W4:Y:S04]  /*38870*/  LDL.LU R136, [R1+0x28d0] ;  /* 0x0028d00001887983 */ /* 0x000f280000300800 */
[----:B------:R-:W4:Y:S04]  /*38880*/  LDL.LU R216, [R1+0x810] ;  /* 0x0008100001d87983 */ /* 0x000f280000300800 */
[----:B------:R-:W4:Y:S01]  /*38890*/  LDL.LU R217, [R1+0x814] ;  /* 0x0008140001d97983 */ /* 0x000f220000300800 */
[----:B--2---:R-:W-:-:S02]  /*388a0*/  IMAD.MOV.U32 R219, RZ, RZ, R128 ;  /* 0x000000ffffdb7224 */ /* 0x004fc400078e0080 */
[----:B---3--:R-:W-:Y:S02]  /*388b0*/  IMAD.MOV.U32 R218, RZ, RZ, R129 ;  /* 0x000000ffffda7224 */ /* 0x008fe400078e0081 */
[----:B------:R-:W2:Y:S04]  /*388c0*/  LDL.LU R129, [R1+0x28cc] ;  /* 0x0028cc0001817983 */ /* 0x000ea80000300800 */
        /* <DEDUP_REMOVED lines=9> */
[----:B----4-:R-:W-:Y:S02]  /*38960*/  IMAD.MOV.U32 R126, RZ, RZ, R104 ;  /* 0x000000ffff7e7224 */ /* 0x010fe400078e0068 */
[----:B------:R-:W-:Y:S02]  /*38970*/  IMAD.MOV.U32 R127, RZ, RZ, R105 ;  /* 0x000000ffff7f7224 */ /* 0x000fe400078e0069 */
[----:B------:R-:W-:Y:S02]  /*38980*/  IMAD.MOV.U32 R204, RZ, RZ, R108 ;  /* 0x000000ffffcc7224 */ /* 0x000fe400078e006c */
[----:B------:R-:W-:Y:S02]  /*38990*/  IMAD.MOV.U32 R205, RZ, RZ, R109 ;  /* 0x000000ffffcd7224 */ /* 0x000fe400078e006d */
[----:B------:R-:W-:-:S02]  /*389a0*/  IMAD.MOV.U32 R206, RZ, RZ, R68 ;  /* 0x000000ffffce7224 */ /* 0x000fc400078e0044 */
[----:B------:R-:W-:Y:S02]  /*389b0*/  IMAD.MOV.U32 R207, RZ, RZ, R69 ;  /* 0x000000ffffcf7224 */ /* 0x000fe400078e0045 */
[----:B------:R-:W-:Y:S02]  /*389c0*/  IMAD.MOV.U32 R138, RZ, RZ, R72 ;  /* 0x000000ffff8a7224 */ /* 0x000fe400078e0048 */
[----:B------:R-:W-:Y:S01]  /*389d0*/  IMAD.MOV.U32 R139, RZ, RZ, R73 ;  /* 0x000000ffff8b7224 */ /* 0x000fe200078e0049 */
[-C--:B------:R-:W-:Y:S08]  /*389e0*/  HMMA.1688.F32.TF32 R12, R184, R80.reuse, R88 ;  /* 0x00000050b80c723c */ /* 0x080ff00000081058 */
[-C--:B------:R-:W-:Y:S08]  /*389f0*/  HMMA.1688.F32.TF32 R8, R192, R80.reuse, R208 ;  /* 0x00000050c008723c */ /* 0x080ff000000810d0 */
[----:B-1----:R-:W-:Y:S01]  /*38a00*/  HMMA.1688.F32.TF32 R4, R168, R80, R156 ;  /* 0x00000050a804723c */ /* 0x002fe2000008109c */
[----:B--2---:R-:W-:-:S02]  /*38a10*/  IMAD.MOV.U32 R95, RZ, RZ, R129 ;  /* 0x000000ffff5f7224 */ /* 0x004fc400078e0081 */
[----:B---3--:R-:W-:Y:S02]  /*38a20*/  IMAD.MOV.U32 R94, RZ, RZ, R128 ;  /* 0x000000ffff5e7224 */ /* 0x008fe400078e0080 */
[----:B------:R-:W2:Y:S04]  /*38a30*/  LDL.LU R128, [R1+0x28c4] ;  /* 0x0028c40001807983 */ /* 0x000ea80000300800 */
        /* <DEDUP_REMOVED lines=11> */
[----:B------:R-:W-:Y:S04]  /*38af0*/  STL.64 [R1+0x2a0], R12 ;  /* 0x0002a00c01007387 */ /* 0x000fe80000100a00 */
[----:B------:R-:W-:Y:S04]  /*38b00*/  STL.64 [R1+0x2a8], R14 ;  /* 0x0002a80e01007387 */ /* 0x000fe80000100a00 */
[----:B------:R-:W-:Y:S04]  /*38b10*/  STL.64 [R1+0xbe0], R8 ;  /* 0x000be00801007387 */ /* 0x000fe80000100a00 */
[----:B------:R-:W-:Y:S04]  /*38b20*/  STL.64 [R1+0xbe8], R10 ;  /* 0x000be80a01007387 */ /* 0x000fe80000100a00 */
[----:B------:R-:W-:Y:S04]  /*38b30*/  STL.64 [R1+0x290], R4 ;  /* 0x0002900401007387 */ /* 0x000fe80000100a00 */
[----:B------:R1:W-:Y:S02]  /*38b40*/  STL.64 [R1+0x298], R6 ;  /* 0x0002980601007387 */ /* 0x0003e40000100a00 */
[-C--:B-1----:R-:W-:Y:S08]  /*38b50*/  HMMA.1688.F32.TF32 R4, R240, R80.reuse, R176 ;  /* 0x00000050f004723c */ /* 0x082ff000000810b0 */
[-C--:B------:R-:W-:Y:S01]  /*38b60*/  HMMA.1688.F32.TF32 R12, R172, R80.reuse, R112 ;  /* 0x00000050ac0c723c */ /* 0x080fe20000081070 */
[----:B------:R-:W-:Y:S07]  /*38b70*/  LDSM.16.M88.4 R112, [R3+0xe800] ;  /* 0x00e800000370783b */ /* 0x000fee0000000200 */
[----:B------:R-:W-:Y:S01]  /*38b80*/  HMMA.1688.F32.TF32 R8, R236, R80, R84 ;  /* 0x00000050ec08723c */ /* 0x000fe20000081054 */
[----:B------:R-:W-:Y:S07]  /*38b90*/  LDSM.16.M88.4 R84, [R3+0x9000] ;  /* 0x009000000354783b */ /* 0x000fee0000000200 */
[----:B------:R-:W-:Y:S01]  /*38ba0*/  IMAD.MOV.U32 R57, RZ, RZ, R4 ;  /* 0x000000ffff397224 */ /* 0x000fe200078e0004 */
[----:B------:R-:W-:Y:S01]  /*38bb0*/  MOV R53, R6 ;  /* 0x0000000600357202 */ /* 0x000fe20000000f00 */
[----:B------:R-:W-:-:S02]  /*38bc0*/  IMAD.MOV.U32 R56, RZ, RZ, R5 ;  /* 0x000000ffff387224 */ /* 0x000fc400078e0005 */
[----:B------:R-:W-:Y:S02]  /*38bd0*/  IMAD.MOV.U32 R52, RZ, RZ, R7 ;  /* 0x000000ffff347224 */ /* 0x000fe400078e0007 */
[-C--:B------:R-:W-:Y:S01]  /*38be0*/  HMMA.1688.F32.TF32 R4, R96, R76.reuse, R212 ;  /* 0x0000004c6004723c */ /* 0x080fe200000810d4 */
[----:B------:R-:W-:Y:S04]  /*38bf0*/  STL.64 [R1+0xdd0], R12 ;  /* 0x000dd00c01007387 */ /* 0x000fe80000100a00 */
[----:B------:R-:W-:Y:S04]  /*38c00*/  STL.64 [R1+0xdd8], R14 ;  /* 0x000dd80e01007387 */ /* 0x000fe80000100a00 */
[----:B------:R-:W-:Y:S04]  /*38c10*/  STL.64 [R1+0x280], R8 ;  /* 0x0002800801007387 */ /* 0x000fe80000100a00 */
[----:B------:R1:W-:Y:S02]  /*38c20*/  STL.64 [R1+0x288], R10 ;  /* 0x0002880a01007387 */ /* 0x0003e40000100a00 */
[----:B-1----:R-:W-:Y:S09]  /*38c30*/  HMMA.1688.F32.TF32 R8, R100, R76, R124 ;  /* 0x0000004c6408723c */ /* 0x002ff2000008107c */
[----:B------:R-:W-:-:S02]  /*38c40*/  IMAD.MOV.U32 R54, RZ, RZ, R4 ;  /* 0x000000ffff367224 */ /* 0x000fc400078e0004 */
[----:B------:R-:W-:Y:S02]  /*38c50*/  IMAD.MOV.U32 R55, RZ, RZ, R5 ;  /* 0x000000ffff377224 */ /* 0x000fe400078e0005 */
[----:B------:R-:W-:Y:S02]  /*38c60*/  IMAD.MOV.U32 R58, RZ, RZ, R6 ;  /* 0x000000ffff3a7224 */ /* 0x000fe400078e0006 */
[----:B------:R-:W-:Y:S01]  /*38c70*/  IMAD.MOV.U32 R59, RZ, RZ, R7 ;  /* 0x000000ffff3b7224 */ /* 0x000fe200078e0007 */
[----:B------:R-:W-:Y:S01]  /*38c80*/  STL [R1+0x2518], R52 ;  /* 0x0025183401007387 */ /* 0x000fe20000100800 */
[-C--:B------:R-:W-:Y:S03]  /*38c90*/  HMMA.1688.F32.TF32 R4, R184, R76.reuse, R92 ;  /* 0x0000004cb804723c */ /* 0x080fe6000008105c */
[----:B------:R-:W-:Y:S04]  /*38ca0*/  STL [R1+0x2514], R53 ;  /* 0x0025143501007387 */ /* 0x000fe80000100800 */
[----:B------:R-:W-:Y:S04]  /*38cb0*/  STL [R1+0x2510], R56 ;  /* 0x0025103801007387 */ /* 0x000fe80000100800 */
[----:B------:R-:W-:Y:S04]  /*38cc0*/  STL [R1+0x250c], R57 ;  /* 0x00250c3901007387 */ /* 0x000fe80000100800 */
[----:B------:R-:W-:Y:S04]  /*38cd0*/  STL [R1+0x2794], R59 ;  /* 0x0027943b01007387 */ /* 0x000fe80000100800 */
[----:B------:R-:W-:Y:S04]  /*38ce0*/  STL [R1+0x2790], R58 ;  /* 0x0027903a01007387 */ /* 0x000fe80000100800 */
[----:B------:R-:W-:Y:S04]  /*38cf0*/  STL [R1+0x2784], R55 ;  /* 0x0027843701007387 */ /* 0x000fe80000100800 */
[----:B------:R-:W-:Y:S04]  /*38d00*/  STL [R1+0x2780], R54 ;  /* 0x0027803601007387 */ /* 0x000fe80000100800 */
[----:B------:R-:W-:Y:S04]  /*38d10*/  STL.64 [R1+0x2890], R186 ;  /* 0x002890ba01007387 */ /* 0x000fe80000100a00 */
[----:B------:R-:W-:Y:S04]  /*38d20*/  STL.64 [R1+0x4e0], R8 ;  /* 0x0004e00801007387 */ /* 0x000fe80000100a00 */
[----:B------:R1:W-:Y:S04]  /*38d30*/  STL.64 [R1+0x4e8], R10 ;  /* 0x0004e80a01007387 */ /* 0x0003e80000100a00 */
[----:B------:R-:W-:Y:S04]  /*38d40*/  STL.64 [R1+0x2888], R184 ;  /* 0x002888b801007387 */ /* 0x000fe80000100a00 */
[----:B------:R-:W-:Y:S01]  /*38d50*/  STL.64 [R1+0x250], R4 ;  /* 0x0002500401007387 */ /* 0x000fe20000100a00 */
[-C--:B-1----:R-:W-:Y:S03]  /*38d60*/  HMMA.1688.F32.TF32 R8, R192, R76.reuse, R204 ;  /* 0x0000004cc008723c */ /* 0x082fe600000810cc */
[----:B------:R1:W-:Y:S04]  /*38d70*/  STL.64 [R1+0x258], R6 ;  /* 0x0002580601007387 */ /* 0x0003e80000100a00 */
[----:B------:R-:W-:Y:S01]  /*38d80*/  LDSM.16.M88.4 R124, [R3+0xd000] ;  /* 0x00d00000037c783b */ /* 0x000fe20000000200 */
[-C--:B-1----:R-:W-:Y:S08]  /*38d90*/  HMMA.1688.F32.TF32 R4, R168, R76.reuse, R216 ;  /* 0x0000004ca804723c */ /* 0x082ff000000810d8 */
[-C--:B------:R-:W-:Y:S01]  /*38da0*/  HMMA.1688.F32.TF32 R12, R172, R76.reuse, R140 ;  /* 0x0000004cac0c723c */ /* 0x080fe2000008108c */
[----:B------:R-:W-:Y:S06]  /*38db0*/  LDSM.16.M88.4 R140, [R3+0xb000] ;  /* 0x00b00000038c783b */ /* 0x000fec0000000200 */
[----:B------:R-:W-:Y:S04]  /*38dc0*/  STL.64 [R1+0x6e0], R8 ;  /* 0x0006e00801007387 */ /* 0x000fe80000100a00 */
[----:B------:R1:W-:Y:S04]  /*38dd0*/  STL.64 [R1+0x6e8], R10 ;  /* 0x0006e80a01007387 */ /* 0x0003e80000100a00 */
[----:B------:R-:W-:Y:S04]  /*38de0*/  STL.64 [R1+0x260], R4 ;  /* 0x0002600401007387 */ /* 0x000fe80000100a00 */
[----:B------:R1:W-:Y:S02]  /*38df0*/  STL.64 [R1+0x268], R6 ;  /* 0x0002680601007387 */ /* 0x0003e40000100a00 */
[-C--:B-1----:R-:W-:Y:S02]  /*38e00*/  HMMA.1688.F32.TF32 R8, R236, R76.reuse, R136 ;  /* 0x0000004cec08723c */ /* 0x082fe40000081088 */
[----:B------:R-:W-:Y:S06]  /*38e10*/  LDSM.16.M88.4 R136, [R3+0xb800] ;  /* 0x00b800000388783b */ /* 0x000fec0000000200 */
[----:B------:R-:W-:Y:S01]  /*38e20*/  HMMA.1688.F32.TF32 R4, R240, R76, R200 ;  /* 0x0000004cf004723c */ /* 0x000fe200000810c8 */
[----:B------:R-:W-:Y:S04]  /*38e30*/  STL.64 [R1+0xd80], R12 ;  /* 0x000d800c01007387 */ /* 0x000fe80000100a00 */
[----:B------:R-:W-:Y:S10]  /*38e40*/  STL.64 [R1+0xd88], R14 ;  /* 0x000d880e01007387 */ /* 0x000ff40000100a00 */
[----:B------:R-:W-:Y:S04]  /*38e50*/  STL.64 [R1+0x270], R8 ;  /* 0x0002700801007387 */ /* 0x000fe80000100a00 */
[----:B------:R-:W-:Y:S04]  /*38e60*/  STL.64 [R1+0x278], R10 ;  /* 0x0002780a01007387 */ /* 0x000fe80000100a00 */
[----:B------:R-:W-:Y:S04]  /*38e70*/  STL.64 [R1+0xf20], R4 ;  /* 0x000f200401007387 */ /* 0x000fe80000100a00 */
[----:B------:R-:W-:Y:S01]  /*38e80*/  STL.64 [R1+0xf28], R6 ;  /* 0x000f280601007387 */ /* 0x000fe20000100a00 */
[----:B--2---:R-:W-:-:S02]  /*38e90*/  IMAD.MOV.U32 R219, RZ, RZ, R128 ;  /* 0x000000ffffdb7224 */ /* 0x004fc400078e0080 */
[----:B---3--:R-:W-:Y:S02]  /*38ea0*/  IMAD.MOV.U32 R218, RZ, RZ, R129 ;  /* 0x000000ffffda7224 */ /* 0x008fe400078e0081 */
[----:B------:R-:W-:Y:S01]  /*38eb0*/  LDSM.16.M88.4 R128, [R3+0xc800] ;  /* 0x00c800000380783b */ /* 0x000fe20000000200 */
[----:B----4-:R-:W-:Y:S02]  /*38ec0*/  IMAD.MOV.U32 R217, RZ, RZ, R132 ;  /* 0x000000ffffd97224 */ /* 0x010fe400078e0084 */
[----:B------:R-:W-:Y:S02]  /*38ed0*/  IMAD.MOV.U32 R216, RZ, RZ, R133 ;  /* 0x000000ffffd87224 */ /* 0x000fe400078e0085 */
[----:B------:R-:W-:Y:S01]  /*38ee0*/  LDSM.16.M88.4 R132, [R3+0xc000] ;  /* 0x00c000000384783b */ /* 0x000fe20000000200 */
[----:B------:R-:W-:Y:S02]  /*38ef0*/  IMAD.MOV.U32 R207, RZ, RZ, R68 ;  /* 0x000000ffffcf7224 */ /* 0x000fe400078e0044 */
[----:B------:R-:W-:-:S02]  /*38f00*/  IMAD.MOV.U32 R206, RZ, RZ, R69 ;  /* 0x000000ffffce7224 */ /* 0x000fc400078e0045 */
[----:B------:R-:W-:Y:S01]  /*38f10*/  LDSM.16.M88.4 R68, [R3+0x8800] ;  /* 0x008800000344783b */ /* 0x000fe20000000200 */
[----:B------:R-:W-:Y:S02]  /*38f20*/  IMAD.MOV.U32 R205, RZ, RZ, R72 ;  /* 0x000000ffffcd7224 */ /* 0x000fe400078e0048 */
[----:B------:R-:W-:Y:S02]  /*38f30*/  IMAD.MOV.U32 R204, RZ, RZ, R73 ;  /* 0x000000ffffcc7224 */ /* 0x000fe400078e0049 */
[----:B------:R-:W1:Y:S01]  /*38f40*/  LDSM.16.M88.4 R72, [R3+0x8000] ;  /* 0x008000000348783b */ /* 0x000e620000000200 */
[----:B------:R-:W-:Y:S02]  /*38f50*/  IMAD.MOV.U32 R92, RZ, RZ, R109 ;  /* 0x000000ffff5c7224 */ /* 0x000fe400078e006d */
[----:B------:R-:W-:Y:S02]  /*38f60*/  IMAD.MOV.U32 R93, RZ, RZ, R108 ;  /* 0x000000ffff5d7224 */ /* 0x000fe400078e006c */
[----:B------:R-:W2:Y:S01]  /*38f70*/  LDSM.16.M88.4 R108, [R3+0xf000] ;  /* 0x00f00000036c783b */ /* 0x000ea20000000200 */
[----:B------:R-:W-:-:S02]  /*38f80*/  IMAD.MOV.U32 R94, RZ, RZ, R105 ;  /* 0x000000ffff5e7224 */ /* 0x000fc400078e0069 */
[----:B------:R-:W-:Y:S02]  /*38f90*/  IMAD.MOV.U32 R95, RZ, RZ, R104 ;  /* 0x000000ffff5f7224 */ /* 0x000fe400078e0068 */
[----:B------:R-:W3:Y:S01]  /*38fa0*/  LDSM.16.M88.4 R104, [R3+0xf800] ;  /* 0x00f800000368783b */ /* 0x000ee20000000200 */
[----:B-1----:R-:W-:Y:S03]  /*38fb0*/  HMMA.1688.F32.TF32 R4, R96, R72, R204 ;  /* 0x000000486004723c */ /* 0x002fe600000810cc */
[----:B------:R-:W-:Y:S04]  /*38fc0*/  STL [R1+0x279c], R74 ;  /* 0x00279c4a01007387 */ /* 0x000fe80000100800 */
[----:B------:R1:W-:Y:S04]  /*38fd0*/  STL [R1+0x2798], R75 ;  /* 0x0027984b01007387 */ /* 0x0003e80000100800 */
[----:B------:R-:W-:Y:S04]  /*38fe0*/  STL [R1+0x27a4], R70 ;  /* 0x0027a44601007387 */ /* 0x000fe80000100800 */
[----:B------:R4:W-:Y:S04]  /*38ff0*/  STL [R1+0x27a0], R71 ;  /* 0x0027a04701007387 */ /* 0x0009e80000100800 */
[----:B------:R-:W-:Y:S04]  /*39000*/  STL [R1+0x27ac], R86 ;  /* 0x0027ac5601007387 */ /* 0x000fe80000100800 */
        /* <DEDUP_REMOVED lines=13> */
[----:B------:R1:W-:Y:S04]  /*390e0*/  STL [R1+0x27e4], R130 ;  /* 0x0027e48201007387 */ /* 0x0003e80000100800 */
[----:B------:R1:W-:Y:S01]  /*390f0*/  STL [R1+0x27e0], R131 ;  /* 0x0027e08301007387 */ /* 0x0003e20000100800 */
[----:B------:R-:W-:-:S03]  /*39100*/  IMAD.MOV.U32 R55, RZ, RZ, R4 ;  /* 0x000000ffff377224 */ /* 0x000fc600078e0004 */
[----:B------:R-:W-:Y:S01]  /*39110*/  STL [R1+0x27ec], R126 ;  /* 0x0027ec7e01007387 */ /* 0x000fe20000100800 */
[----:B------:R-:W-:-:S03]  /*39120*/  IMAD.MOV.U32 R54, RZ, RZ, R5 ;  /* 0x000000ffff367224 */ /* 0x000fc600078e0005 */
[----:B------:R-:W-:Y:S01]  /*39130*/  STL [R1+0x27e8], R127 ;  /* 0x0027e87f01007387 */ /* 0x000fe20000100800 */
[----:B------:R-:W-:Y:S02]  /*39140*/  IMAD.MOV.U32 R78, RZ, RZ, R6 ;  /* 0x000000ffff4e7224 */ /* 0x000fe400078e0006 */
[----:B------:R-:W-:Y:S01]  /*39150*/  IMAD.MOV.U32 R79, RZ, RZ, R7 ;  /* 0x000000ffff4f7224 */ /* 0x000fe200078e0007 */
[----:B------:R1:W-:Y:S01]  /*39160*/  STL [R1+0x27f4], R122 ;  /* 0x0027f47a01007387 */ /* 0x0003e20000100800 */
[----:B------:R-:W-:Y:S03]  /*39170*/  HMMA.1688.F32.TF32 R4, R96, R68, R92 ;  /* 0x000000446004723c */ /* 0x000fe6000008105c */
[----:B------:R1:W-:Y:S04]  /*39180*/  STL [R1+0x27f0], R123 ;  /* 0x0027f07b01007387 */ /* 0x0003e80000100800 */
[----:B------:R-:W-:Y:S04]  /*39190*/  STL [R1+0x27fc], R118 ;  /* 0x0027fc7601007387 */ /* 0x000fe80000100800 */
[----:B------:R-:W-:Y:S04]  /*391a0*/  STL [R1+0x27f8], R119 ;  /* 0x0027f87701007387 */ /* 0x000fe80000100800 */
[----:B------:R1:W-:Y:S04]  /*391b0*/  STL [R1+0x2804], R114 ;  /* 0x0028047201007387 */ /* 0x0003e80000100800 */
[----:B------:R1:W-:Y:S04]  /*391c0*/  STL [R1+0x2800], R115 ;  /* 0x0028007301007387 */ /* 0x0003e80000100800 */
[----:B--2---:R-:W-:Y:S04]  /*391d0*/  STL [R1+0x280c], R110 ;  /* 0x00280c6e01007387 */ /* 0x004fe80000100800 */
[----:B------:R-:W-:Y:S04]  /*391e0*/  STL [R1+0x2808], R111 ;  /* 0x0028086f01007387 */ /* 0x000fe80000100800 */
[----:B---3--:R2:W-:Y:S04]  /*391f0*/  STL [R1+0x2814], R106 ;  /* 0x0028146a01007387 */ /* 0x0085e80000100800 */
[----:B------:R3:W-:Y:S04]  /*39200*/  STL [R1+0x2810], R107 ;  /* 0x0028106b01007387 */ /* 0x0007e80000100800 */
[----:B------:R-:W2:Y:S04]  /*39210*/  LDL.LU R204, [R1+0x1290] ;  /* 0x0012900001cc7983 */ /* 0x000ea80000300800 */
[----:B------:R-:W2:Y:S04]  /*39220*/  LDL.LU R205, [R1+0x1294] ;  /* 0x0012940001cd7983 */ /* 0x000ea80000300800 */
[----:B------:R-:W2:Y:S04]  /*39230*/  LDL.LU R206, [R1+0x1298] ;  /* 0x0012980001ce7983 */ /* 0x000ea80000300800 */
[----:B------:R-:W2:Y:S01]  /*39240*/  LDL.LU R207, [R1+0x129c] ;  /* 0x00129c0001cf7983 */ /* 0x000ea20000300800 */
[----:B------:R-:W-:-:S02]  /*39250*/  IMAD.MOV.U32 R83, RZ, RZ, R7 ;  /* 0x000000ffff537224 */ /* 0x000fc400078e0007 */
[----:B------:R-:W-:Y:S01]  /*39260*/  IMAD.MOV.U32 R82, RZ, RZ, R6 ;  /* 0x000000ffff527224 */ /* 0x000fe200078e0006 */
[----:B------:R1:W-:Y:S01]  /*39270*/  STL [R1+0x2824], R79 ;  /* 0x0028244f01007387 */ /* 0x0003e20000100800 */
[----:B------:R-:W-:Y:S02]  /*39280*/  IMAD.MOV.U32 R58, RZ, RZ, R5 ;  /* 0x000000ffff3a7224 */ /* 0x000fe400078e0005 */
[----:B------:R-:W-:Y:S01]  /*39290*/  IMAD.MOV.U32 R59, RZ, RZ, R4 ;  /* 0x000000ffff3b7224 */ /* 0x000fe200078e0004 */
[----:B------:R1:W-:Y:S04]  /*392a0*/  STL [R1+0x2820], R78 ;  /* 0x0028204e01007387 */ /* 0x0003e80000100800 */
[----:B------:R1:W-:Y:S04]  /*392b0*/  STL [R1+0x281c], R54 ;  /* 0x00281c3601007387 */ /* 0x0003e80000100800 */
[----:B------:R1:W-:Y:S01]  /*392c0*/  STL [R1+0x2818], R55 ;  /* 0x0028183701007387 */ /* 0x0003e20000100800 */
[----:B------:R-:W-:Y:S03]  /*392d0*/  HMMA.1688.F32.TF32 R4, R96, R84, R216 ;  /* 0x000000546004723c */ /* 0x000fe600000810d8 */
[----:B------:R1:W-:Y:S04]  /*392e0*/  STL [R1+0x2834], R83 ;  /* 0x0028345301007387 */ /* 0x0003e80000100800 */
[----:B------:R1:W-:Y:S04]  /*392f0*/  STL [R1+0x2830], R82 ;  /* 0x0028305201007387 */ /* 0x0003e80000100800 */
[----:B------:R1:W-:Y:S04]  /*39300*/  STL [R1+0x282c], R58 ;  /* 0x00282c3a01007387 */ /* 0x0003e80000100800 */
[----:B------:R1:W-:Y:S04]  /*39310*/  STL [R1+0x2828], R59 ;  /* 0x0028283b01007387 */ /* 0x0003e80000100800 */
[----:B------:R-:W3:Y:S04]  /*39320*/  LDL.LU R216, [R1+0x1280] ;  /* 0x0012800001d87983 */ /* 0x000ee80000300800 */
[----:B------:R-:W3:Y:S04]  /*39330*/  LDL.LU R217, [R1+0x1284] ;  /* 0x0012840001d97983 */ /* 0x000ee80000300800 */
[----:B------:R-:W3:Y:S04]  /*39340*/  LDL.LU R218, [R1+0x1288] ;  /* 0x0012880001da7983 */ /* 0x000ee80000300800 */
[----:B------:R-:W3:Y:S01]  /*39350*/  LDL.LU R219, [R1+0x128c] ;  /* 0x00128c0001db7983 */ /* 0x000ee20000300800 */
[----:B-1----:R-:W-:-:S02]  /*39360*/  IMAD.MOV.U32 R75, RZ, RZ, R7 ;  /* 0x000000ffff4b7224 */ /* 0x002fc400078e0007 */
[----:B------:R-:W-:Y:S01]  /*39370*/  IMAD.MOV.U32 R74, RZ, RZ, R6 ;  /* 0x000000ffff4a7224 */ /* 0x000fe200078e0006 */
[----:B------:R-:W3:Y:S01]  /*39380*/  LDL.LU R88, [R1+0x1270] ;  /* 0x0012700001587983 */ /* 0x000ee20000300800 */
[----:B----4-:R-:W-:Y:S01]  /*39390*/  IMAD.MOV.U32 R71, RZ, RZ, R5 ;  /* 0x000000ffff477224 */ /* 0x010fe200078e0005 */
[----:B------:R-:W-:Y:S02]  /*393a0*/  MOV R70, R4 ;  /* 0x0000000400467202 */ /* 0x000fe40000000f00 */
[----:B------:R-:W4:Y:S04]  /*393b0*/  LDL.LU R89, [R1+0x1274] ;  /* 0x0012740001597983 */ /* 0x000f280000300800 */
[----:B------:R-:W4:Y:S04]  /*393c0*/  LDL.LU R90, [R1+0x1278] ;  /* 0x00127800015a7983 */ /* 0x000f280000300800 */
[----:B------:R-:W4:Y:S04]  /*393d0*/  LDL.LU R91, [R1+0x127c] ;  /* 0x00127c00015b7983 */ /* 0x000f280000300800 */
[----:B------:R1:W-:Y:S04]  /*393e0*/  STL [R1+0x2844], R75 ;  /* 0x0028444b01007387 */ /* 0x0003e80000100800 */
[----:B------:R1:W-:Y:S04]  /*393f0*/  STL [R1+0x2840], R74 ;  /* 0x0028404a01007387 */ /* 0x0003e80000100800 */
[----:B------:R1:W-:Y:S04]  /*39400*/  STL [R1+0x283c], R71 ;  /* 0x00283c4701007387 */ /* 0x0003e80000100800 */
[----:B------:R1:W-:Y:S04]  /*39410*/  STL [R1+0x2838], R70 ;  /* 0x0028384601007387 */ /* 0x0003e80000100800 */
        /* <DEDUP_REMOVED lines=16> */
[----:B--2---:R-:W-:Y:S03]  /*39520*/  HMMA.1688.F32.TF32 R4, R96, R152, R204 ;  /* 0x000000986004723c */ /* 0x004fe600000810cc */
[----:B------:R-:W2:Y:S04]  /*39530*/  LDL.LU R204, [R1+0x1220] ;  /* 0x0012200001cc7983 */ /* 0x000ea80000300800 */
[----:B------:R-:W2:Y:S04]  /*39540*/  LDL.LU R205, [R1+0x1224] ;  /* 0x0012240001cd7983 */ /* 0x000ea80000300800 */
[----:B------:R-:W2:Y:S04]  /*39550*/  LDL.LU R206, [R1+0x1228] ;  /* 0x0012280001ce7983 */ /* 0x000ea80000300800 */
[----:B------:R-:W2:Y:S09]  /*39560*/  LDL.LU R207, [R1+0x122c] ;  /* 0x00122c0001cf7983 */ /* 0x000eb20000300800 */
[----:B------:R-:W-:-:S02]  /*39570*/  IMAD.MOV.U32 R38, RZ, RZ, R4 ;  /* 0x000000ffff267224 */ /* 0x000fc400078e0004 */
[----:B------:R-:W-:Y:S02]  /*39580*/  IMAD.MOV.U32 R39, RZ, RZ, R5 ;  /* 0x000000ffff277224 */ /* 0x000fe400078e0005 */
[----:B------:R-:W-:Y:S02]  /*39590*/  IMAD.MOV.U32 R46, RZ, RZ, R6 ;  /* 0x000000ffff2e7224 */ /* 0x000fe400078e0006 */
[----:B------:R-:W-:Y:S02]  /*395a0*/  IMAD.MOV.U32 R47, RZ, RZ, R7 ;  /* 0x000000ffff2f7224 */ /* 0x000fe400078e0007 */
[C---:B---3--:R-:W-:Y:S01]  /*395b0*/  HMMA.1688.F32.TF32 R4, R96.reuse, R148, R216 ;  /* 0x000000946004723c */ /* 0x048fe200000810d8 */
[----:B------:R-:W3:Y:S04]  /*395c0*/  LDL.LU R216, [R1+0x1210] ;  /* 0x0012100001d87983 */ /* 0x000ee80000300800 */
[----:B------:R-:W3:Y:S04]  /*395d0*/  LDL.LU R217, [R1+0x1214] ;  /* 0x0012140001d97983 */ /* 0x000ee80000300800 */
[----:B------:R-:W3:Y:S04]  /*395e0*/  LDL.LU R218, [R1+0x1218] ;  /* 0x0012180001da7983 */ /* 0x000ee80000300800 */
[----:B------:R-:W3:Y:S01]  /*395f0*/  LDL.LU R219, [R1+0x121c] ;  /* 0x00121c0001db7983 */ /* 0x000ee20000300800 */
[C---:B----4-:R-:W-:Y:S11]  /*39600*/  HMMA.1688.F32.TF32 R8, R96.reuse, R132, R212 ;  /* 0x000000846008723c */ /* 0x050ff600000810d4 */
[----:B------:R-:W-:Y:S11]  /*39610*/  @!UPT UIADD3 URZ, URZ, URZ, URZ ;  /* 0x0000003f3f3ff290 */ /* 0x000ff6000fffe03f */
[----:B------:R-:W-:Y:S02]  /*39620*/  @!UPT UIADD3 URZ, URZ, URZ, URZ ;  /* 0x0000003f3f3ff290 */ /* 0x000fe4000fffe03f */
[----:B------:R-:W-:Y:S01]  /*39630*/  IMAD.MOV.U32 R130, RZ, RZ, R8 ;  /* 0x000000ffff827224 */ /* 0x000fe200078e0008 */
[----:B------:R-:W-:Y:S01]  /*39640*/  MOV R134, R10 ;  /* 0x0000000a00867202 */ /* 0x000fe20000000f00 */
[----:B------:R-:W-:Y:S02]  /*39650*/  IMAD.MOV.U32 R131, RZ, RZ, R9 ;  /* 0x000000ffff837224 */ /* 0x000fe400078e0009 */
[----:B------:R-:W-:Y:S02]  /*39660*/  IMAD.MOV.U32 R135, RZ, RZ, R11 ;  /* 0x000000ffff877224 */ /* 0x000fe400078e000b */
[----:B------:R-:W-:Y:S01]  /*39670*/  HMMA.1688.F32.TF32 R8, R96, R128, R92 ;  /* 0x000000806008723c */ /* 0x000fe2000008105c */
[----:B------:R-:W-:Y:S02]  /*39680*/  IMAD.MOV.U32 R154, RZ, RZ, R4 ;  /* 0x000000ffff9a7224 */ /* 0x000fe400078e0004 */
[----:B------:R-:W-:Y:S02]  /*39690*/  IMAD.MOV.U32 R155, RZ, RZ, R5 ;  /* 0x000000ffff9b7224 */ /* 0x000fe400078e0005 */
[----:B------:R-:W-:-:S02]  /*396a0*/  IMAD.MOV.U32 R86, RZ, RZ, R6 ;  /* 0x000000ffff567224 */ /* 0x000fc400078e0006 */
[----:B------:R-:W-:Y:S11]  /*396b0*/  IMAD.MOV.U32 R87, RZ, RZ, R7 ;  /* 0x000000ffff577224 */ /* 0x000ff600078e0007 */
[----:B------:R-:W-:Y:S06]  /*396c0*/  @!UPT UIADD3 URZ, URZ, URZ, URZ ;  /* 0x0000003f3f3ff290 */ /* 0x000fec000fffe03f */
[----:B------:R-:W-:Y:S02]  /*396d0*/  IMAD.MOV.U32 R122, RZ, RZ, R8 ;  /* 0x000000ffff7a7224 */ /* 0x000fe400078e0008 */
[----:B------:R-:W-:Y:S02]  /*396e0*/  IMAD.MOV.U32 R123, RZ, RZ, R9 ;  /* 0x000000ffff7b7224 */ /* 0x000fe400078e0009 */
[----:B------:R-:W-:Y:S02]  /*396f0*/  IMAD.MOV.U32 R126, RZ, RZ, R10 ;  /* 0x000000ffff7e7224 */ /* 0x000fe400078e000a */
[----:B------:R-:W-:Y:S01]  /*39700*/  IMAD.MOV.U32 R127, RZ, RZ, R11 ;  /* 0x000000ffff7f7224 */ /* 0x000fe200078e000b */
[C---:B------:R-:W-:Y:S11]  /*39710*/  HMMA.1688.F32.TF32 R4, R96.reuse, R144, R88 ;  /* 0x000000906004723c */ /* 0x040ff60000081058 */
[----:B------:R-:W-:Y:S11]  /*39720*/  @!UPT UIADD3 URZ, URZ, URZ, URZ ;  /* 0x0000003f3f3ff290 */ /* 0x000ff6000fffe03f */
[----:B------:R-:W-:Y:S02]  /*39730*/  @!UPT UIADD3 URZ, URZ, URZ, URZ ;  /* 0x0000003f3f3ff290 */ /* 0x000fe4000fffe03f */
[----:B------:R-:W-:Y:S02]  /*39740*/  IMAD.MOV.U32 R146, RZ, RZ, R4 ;  /* 0x000000ffff927224 */ /* 0x000fe400078e0004 */
[----:B------:R-:W-:Y:S02]  /*39750*/  IMAD.MOV.U32 R147, RZ, RZ, R5 ;  /* 0x000000ffff937224 */ /* 0x000fe400078e0005 */
[----:B------:R-:W-:Y:S02]  /*39760*/  IMAD.MOV.U32 R150, RZ, RZ, R6 ;  /* 0x000000ffff967224 */ /* 0x000fe400078e0006 */
[----:B------:R-:W-:Y:S02]  /*39770*/  IMAD.MOV.U32 R151, RZ, RZ, R7 ;  /* 0x000000ffff977224 */ /* 0x000fe400078e0007 */
[C---:B------:R-:W-:Y:S08]  /*39780*/  HMMA.1688.F32.TF32 R4, R96.reuse, R140, R208 ;  /* 0x0000008c6004723c */ /* 0x040ff000000810d0 */
[C---:B--2---:R-:W-:Y:S11]  /*39790*/  HMMA.1688.F32.TF32 R8, R96.reuse, R124, R204 ;  /* 0x0000007c6008723c */ /* 0x044ff600000810cc */
[----:B------:R-:W-:Y:S11]  /*397a0*/  @!UPT UIADD3 URZ, URZ, URZ, URZ ;  /* 0x0000003f3f3ff290 */ /* 0x000ff6000fffe03f */
[----:B------:R-:W-:Y:S02]  /*397b0*/  @!UPT UIADD3 URZ, URZ, URZ, URZ ;  /* 0x0000003f3f3ff290 */ /* 0x000fe4000fffe03f */
[----:B------:R-:W-:Y:S02]  /*397c0*/  IMAD.MOV.U32 R114, RZ, RZ, R8 ;  /* 0x000000ffff727224 */ /* 0x000fe400078e0008 */
[----:B------:R-:W-:Y:S02]  /*397d0*/  IMAD.MOV.U32 R115, RZ, RZ, R9 ;  /* 0x000000ffff737224 */ /* 0x000fe400078e0009 */
[----:B------:R-:W-:Y:S02]  /*397e0*/  IMAD.MOV.U32 R118, RZ, RZ, R10 ;  /* 0x000000ffff767224 */ /* 0x000fe400078e000a */
[----:B------:R-:W-:Y:S02]  /*397f0*/  IMAD.MOV.U32 R119, RZ, RZ, R11 ;  /* 0x000000ffff777224 */ /* 0x000fe400078e000b */
[----:B---3--:R-:W-:Y:S01]  /*39800*/  HMMA.1688.F32.TF32 R8, R96, R120, R216 ;  /* 0x000000786008723c */ /* 0x008fe200000810d8 */
        /* <DEDUP_REMOVED lines=45> */
[----:B------:R-:W3:Y:S01]  /*39ae0*/  LDL.LU R244, [R1+0x11f0] ;  /* 0x0011f00001f47983 */ /* 0x000ee20000300800 */
[----:B------:R-:W-:Y:S02]  /*39af0*/  IMAD.MOV.U32 R139, RZ, RZ, R5 ;  /* 0x000000ffff8b7224 */ /* 0x000fe400078e0005 */
[----:B------:R-:W-:Y:S01]  /*39b00*/  IMAD.MOV.U32 R142, RZ, RZ, R6 ;  /* 0x000000ffff8e7224 */ /* 0x000fe200078e0006 */
[----:B------:R-:W3:Y:S01]  /*39b10*/  LDL.LU R245, [R1+0x11f4] ;  /* 0x0011f40001f57983 */ /* 0x000ee20000300800 */
[----:B------:R-:W-:Y:S02]  /*39b20*/  IMAD.MOV.U32 R143, RZ, RZ, R7 ;  /* 0x000000ffff8f7224 */ /* 0x000fe400078e0007 */
[----:B------:R-:W-:Y:S01]  /*39b30*/  HMMA.1688.F32.TF32 R4, R96, R136, R156 ;  /* 0x000000886004723c */ /* 0x000fe2000008109c */
[----:B------:R-:W3:Y:S04]  /*39b40*/  LDL.LU R246, [R1+0x11f8] ;  /* 0x0011f80001f67983 */ /* 0x000ee80000300800 */
[----:B------:R-:W3:Y:S04]  /*39b50*/  LDL.LU R247, [R1+0x11fc] ;  /* 0x0011fc0001f77983 */ /* 0x000ee80000300800 */
[----:B------:R-:W3:Y:S04]  /*39b60*/  LDL.LU R224, [R1+0x780] ;  /* 0x0007800001e07983 */ /* 0x000ee80000300800 */
[----:B------:R-:W3:Y:S04]  /*39b70*/  LDL.LU R225, [R1+0x784] ;  /* 0x0007840001e17983 */ /* 0x000ee80000300800 */
[----:B------:R-:W3:Y:S04]  /*39b80*/  LDL.LU R226, [R1+0x788] ;  /* 0x0007880001e27983 */ /* 0x000ee80000300800 */
[----:B------:R-:W3:Y:S04]  /*39b90*/  LDL.LU R227, [R1+0x78c] ;  /* 0x00078c0001e37983 */ /* 0x000ee80000300800 */
[----:B------:R-:W4:Y:S01]  /*39ba0*/  LDL.LU R24, [R1+0x11e0] ;  /* 0x0011e00001187983 */ /* 0x000f220000300800 */
[----:B------:R-:W-:-:S03]  /*39bb0*/  IMAD.MOV.U32 R22, RZ, RZ, R6 ;  /* 0x000000ffff167224 */ /* 0x000fc600078e0006 */
[----:B------:R-:W4:Y:S01]  /*39bc0*/  LDL.LU R25, [R1+0x11e4] ;  /* 0x0011e40001197983 */ /* 0x000f220000300800 */
[----:B------:R-:W-:-:S03]  /*39bd0*/  IMAD.MOV.U32 R6, RZ, RZ, R7 ;  /* 0x000000ffff067224 */ /* 0x000fc600078e0007 */
[----:B------:R-:W4:Y:S01]  /*39be0*/  LDL.LU R26, [R1+0x11e8] ;  /* 0x0011e800011a7983 */ /* 0x000f220000300800 */
[----:B------:R-:W-:-:S03]  /*39bf0*/  IMAD.MOV.U32 R7, RZ, RZ, R8 ;  /* 0x000000ffff077224 */ /* 0x000fc600078e0008 */
[----:B------:R-:W4:Y:S01]  /*39c00*/  LDL.LU R27, [R1+0x11ec] ;  /* 0x0011ec00011b7983 */ /* 0x000f220000300800 */
[----:B------:R-:W-:Y:S02]  /*39c10*/  IMAD.MOV.U32 R34, RZ, RZ, R9 ;  /* 0x000000ffff227224 */ /* 0x000fe400078e0009 */
[----:B------:R-:W-:Y:S01]  /*39c20*/  IMAD.MOV.U32 R35, RZ, RZ, R10 ;  /* 0x000000ffff237224 */ /* 0x000fe200078e000a */
        /* <DEDUP_REMOVED lines=28> */
[C---:B---3--:R-:W-:Y:S11]  /*39df0*/  HMMA.1688.F32.TF32 R16, R96.reuse, R112, R244 ;  /* 0x000000706010723c */ /* 0x048ff600000810f4 */
[----:B------:R-:W-:Y:S11]  /*39e00*/  @!UPT UIADD3 URZ, URZ, URZ, URZ ;  /* 0x0000003f3f3ff290 */ /* 0x000ff6000fffe03f */
[----:B------:R-:W-:Y:S02]  /*39e10*/  @!UPT UIADD3 URZ, URZ, URZ, URZ ;  /* 0x0000003f3f3ff290 */ /* 0x000fe4000fffe03f */
[----:B------:R-:W-:Y:S02]  /*39e20*/  IMAD.MOV.U32 R79, RZ, RZ, R16 ;  /* 0x000000ffff4f7224 */ /* 0x000fe400078e0010 */
[----:B------:R-:W-:Y:S02]  /*39e30*/  IMAD.MOV.U32 R78, RZ, RZ, R17 ;  /* 0x000000ffff4e7224 */ /* 0x000fe400078e0011 */
[----:B------:R-:W-:Y:S02]  /*39e40*/  IMAD.MOV.U32 R54, RZ, RZ, R18 ;  /* 0x000000ffff367224 */ /* 0x000fe400078e0012 */
[----:B------:R-:W-:Y:S02]  /*39e50*/  IMAD.MOV.U32 R55, RZ, RZ, R19 ;  /* 0x000000ffff377224 */ /* 0x000fe400078e0013 */
[C---:B----4-:R-:W-:Y:S08]  /*39e60*/  HMMA.1688.F32.TF32 R16, R96.reuse, R108, R24 ;  /* 0x0000006c6010723c */ /* 0x050ff00000081018 */
[----:B------:R-:W-:Y:S08]  /*39e70*/  HMMA.1688.F32.TF32 R8, R96, R104, R8 ;  /* 0x000000686008723c */ /* 0x000ff00000081008 */
[----:B------:R-:W-:Y:S08]  /*39e80*/  HMMA.1688.F32.TF32 R24, R100, R68, R224 ;  /* 0x000000446418723c */ /* 0x000ff000000810e0 */
[----:B------:R-:W-:-:S02]  /*39e90*/  IMAD.MOV.U32 R83, RZ, RZ, R16 ;  /* 0x000000ffff537224 */ /* 0x000fc400078e0010 */
[----:B------:R-:W-:Y:S02]  /*39ea0*/  IMAD.MOV.U32 R82, RZ, RZ, R17 ;  /* 0x000000ffff527224 */ /* 0x000fe400078e0011 */
[----:B------:R-:W-:Y:S02]  /*39eb0*/  IMAD.MOV.U32 R58, RZ, RZ, R18 ;  /* 0x000000ffff3a7224 */ /* 0x000fe400078e0012 */
[----:B------:R-:W-:Y:S02]  /*39ec0*/  IMAD.MOV.U32 R59, RZ, RZ, R19 ;  /* 0x000000ffff3b7224 */ /* 0x000fe400078e0013 */
[----:B------:R-:W-:Y:S01]  /*39ed0*/  HMMA.1688.F32.TF32 R16, R100, R72, R160 ;  /* 0x000000486410723c */ /* 0x000fe200000810a0 */
[----:B-1----:R-:W-:Y:S01]  /*39ee0*/  MOV R75, R8 ;  /* 0x00000008004b7202 */ /* 0x002fe20000000f00 */
[----:B------:R-:W-:Y:S02]  /*39ef0*/  IMAD.MOV.U32 R74, RZ, RZ, R9 ;  /* 0x000000ffff4a7224 */ /* 0x000fe400078e0009 */
[----:B------:R-:W-:-:S02]  /*39f00*/  IMAD.MOV.U32 R71, RZ, RZ, R10 ;  /* 0x000000ffff477224 */ /* 0x000fc400078e000a */
[----:B------:R-:W-:Y:S02]  /*39f10*/  IMAD.MOV.U32 R70, RZ, RZ, R11 ;  /* 0x000000ffff467224 */ /* 0x000fe400078e000b */
[C---:B------:R-:W-:Y:S11]  /*39f20*/  HMMA.1688.F32.TF32 R8, R100.reuse, R84, R248 ;  /* 0x000000546408723c */ /* 0x040ff600000810f8 */
[----:B------:R-:W-:Y:S04]  /*39f30*/  @!UPT UIADD3 URZ, URZ, URZ, URZ ;  /* 0x0000003f3f3ff290 */ /* 0x000fe8000fffe03f */
[----:B------:R-:W-:Y:S04]  /*39f40*/  STL.64 [R1+0x3d0], R16 ;  /* 0x0003d01001007387 */ /* 0x000fe80000100a00 */
[----:B------:R1:W-:Y:S04]  /*39f50*/  STL.64 [R1+0x3d8], R18 ;  /* 0x0003d81201007387 */ /* 0x0003e80000100a00 */
[----:B------:R-:W-:Y:S04]  /*39f60*/  STL.64 [R1+0x3f0], R24 ;  /* 0x0003f01801007387 */ /* 0x000fe80000100a00 */
[----:B------:R2:W-:Y:S01]  /*39f70*/  STL.64 [R1+0x3f8], R26 ;  /* 0x0003f81a01007387 */ /* 0x0005e20000100a00 */
[C---:B-1----:R-:W-:Y:S03]  /*39f80*/  HMMA.1688.F32.TF32 R16, R100.reuse, R152, R28 ;  /* 0x000000986410723c */ /* 0x042fe6000008101c */
[----:B------:R-:W-:Y:S04]  /*39f90*/  STL.64 [R1+0x4c0], R8 ;  /* 0x0004c00801007387 */ /* 0x000fe80000100a00 */
[----:B------:R1:W-:Y:S01]  /*39fa0*/  STL.64 [R1+0x4c8], R10 ;  /* 0x0004c80a01007387 */ /* 0x0003e20000100a00 */
[C---:B--2---:R-:W-:Y:S08]  /*39fb0*/  HMMA.1688.F32.TF32 R24, R100.reuse, R148, R228 ;  /* 0x000000946418723c */ /* 0x044ff000000810e4 */
[C---:B-1----:R-:W-:Y:S07]  /*39fc0*/  HMMA.1688.F32.TF32 R8, R100.reuse, R144, R12 ;  /* 0x000000906408723c */ /* 0x042fee000008100c */
[----:B------:R-:W-:Y:S04]  /*39fd0*/  STL.64 [R1+0x4b0], R16 ;  /* 0x0004b01001007387 */ /* 0x000fe80000100a00 */
[----:B------:R1:W-:Y:S01]  /*39fe0*/  STL.64 [R1+0x4b8], R18 ;  /* 0x0004b81201007387 */ /* 0x0003e20000100a00 */
[C---:B------:R-:W-:Y:S03]  /*39ff0*/  HMMA.1688.F32.TF32 R12, R100.reuse, R136, R180 ;  /* 0x00000088640c723c */ /* 0x040fe600000810b4 */
[----:B------:R-:W-:Y:S04]  /*3a000*/  STL.64 [R1+0x4a0], R24 ;  /* 0x0004a01801007387 */ /* 0x000fe80000100a00 */
[----:B------:R-:W-:Y:S01]  /*3a010*/  STL.64 [R1+0x4a8], R26 ;  /* 0x0004a81a01007387 */ /* 0x000fe20000100a00 */
[C---:B-1----:R-:W-:Y:S03]  /*3a020*/  HMMA.1688.F32.TF32 R16, R100.reuse, R140, R232 ;  /* 0x0000008c6410723c */ /* 0x042fe600000810e8 */
[----:B------:R-:W-:Y:S04]  /*3a030*/  STL.64 [R1+0x490], R8 ;  /* 0x0004900801007387 */ /* 0x000fe80000100a00 */
[----:B------:R1:W-:Y:S02]  /*3a040*/  STL.64 [R1+0x498], R10 ;  /* 0x0004980a01007387 */ /* 0x0003e40000100a00 */
[C---:B-1----:R-:W-:Y:S11]  /*3a050*/  HMMA.1688.F32.TF32 R8, R100.reuse, R132, R88 ;  /* 0x000000846408723c */ /* 0x042ff60000081058 */
[----:B------:R-:W-:Y:S03]  /*3a060*/  @!UPT UIADD3 URZ, URZ, URZ, URZ ;  /* 0x0000003f3f3ff290 */ /* 0x000fe6000fffe03f */
        /* <DEDUP_REMOVED lines=19> */
[----:B------:R-:W-:Y:S04]  /*3a1a0*/  STL.64 [R1+0x428], R18 ;  /* 0x0004281201007387 */ /* 0x000fe80000100a00 */
[----:B------:R-:W2:Y:S04]  /*3a1b0*/  LDL.LU R204, [R1+0x840] ;  /* 0x0008400001cc7983 */ /* 0x000ea80000300800 */
[----:B------:R1:W-:Y:S04]  /*3a1c0*/  STL.64 [R1+0x410], R12 ;  /* 0x0004100c01007387 */ /* 0x0003e80000100a00 */
        /* <DEDUP_REMOVED lines=26> */
[----:B-1----:R-:W2:Y:S04]  /*3a370*/  LDL.LU R12, [R1+0x8c0] ;  /* 0x0008c000010c7983 */ /* 0x002ea80000300800 */
[----:B------:R-:W2:Y:S04]  /*3a380*/  LDL.LU R13, [R1+0x8c4] ;  /* 0x0008c400010d7983 */ /* 0x000ea80000300800 */
[----:B---3--:R-:W2:Y:S04]  /*3a390*/  LDL.LU R14, [R1+0x8c8] ;  /* 0x0008c800010e7983 */ /* 0x008ea80000300800 */
[----:B------:R-:W2:Y:S04]  /*3a3a0*/  LDL.LU R15, [R1+0x8cc] ;  /* 0x0008cc00010f7983 */ /* 0x000ea80000300800 */
        /* <DEDUP_REMOVED lines=92> */
[----:B--2---:R-:W-:Y:S03]  /*3a970*/  HMMA.1688.F32.TF32 R100, R100, R104, R184 ;  /* 0x000000686464723c */ /* 0x004fe600000810b8 */
[----:B------:R-:W3:Y:S04]  /*3a980*/  LDL.LU.64 R186, [R1+0x2890] ;  /* 0x0028900001ba7983 */ /* 0x000ee80000300a00 */
[----:B------:R-:W3:Y:S11]  /*3a990*/  LDL.LU.64 R184, [R1+0x2888] ;  /* 0x0028880001b87983 */ /* 0x000ef60000300a00 */
[----:B------:R-:W-:Y:S05]  /*3a9a0*/  @!UPT UIADD3 URZ, URZ, URZ, URZ ;  /* 0x0000003f3f3ff290 */ /* 0x000fea000fffe03f */
[----:B------:R1:W-:Y:S04]  /*3a9b0*/  STL.64 [R1+0x3e0], R100 ;  /* 0x0003e06401007387 */ /* 0x0003e80000100a00 */
[----:B------:R2:W-:Y:S04]  /*3a9c0*/  STL.64 [R1+0x3e8], R102 ;  /* 0x0003e86601007387 */ /* 0x0005e80000100a00 */
[----:B-1----:R-:W4:Y:S04]  /*3a9d0*/  LDL.LU R100, [R1+0x1170] ;  /* 0x0011700001647983 */ /* 0x002f280000300800 */
[----:B------:R-:W4:Y:S04]  /*3a9e0*/  LDL.LU R101, [R1+0x1174] ;  /* 0x0011740001657983 */ /* 0x000f280000300800 */
[----:B--2---:R-:W2:Y:S04]  /*3a9f0*/  LDL.LU R102, [R1+0x1178] ;  /* 0x0011780001667983 */ /* 0x004ea80000300800 */
[----:B------:R-:W2:Y:S01]  /*3aa00*/  LDL.LU R103, [R1+0x117c] ;  /* 0x00117c0001677983 */ /* 0x000ea20000300800 */
[----:B------:R-:W-:Y:S08]  /*3aa10*/  HMMA.1688.F32.TF32 R12, R192, R148, R12 ;  /* 0x00000094c00c723c */ /* 0x000ff0000008100c */
[C---:B---3--:R-:W-:Y:S08]  /*3aa20*/  HMMA.1688.F32.TF32 R40, R184.reuse, R72, R40 ;  /* 0x00000048b828723c */ /* 0x048ff00000081028 */
[C---:B------:R-:W-:Y:S08]  /*3aa30*/  HMMA.1688.F32.TF32 R64, R184.reuse, R68, R64 ;  /* 0x00000044b840723c */ /* 0x040ff00000081040 */
[C---:B------:R-:W-:Y:S08]  /*3aa40*/  HMMA.1688.F32.TF32 R60, R184.reuse, R84, R60 ;  /* 0x00000054b83c723c */ /* 0x040ff0000008103c */
[C---:B------:R-:W-:Y:S08]  /*3aa50*/  HMMA.1688.F32.TF32 R24, R184.reuse, R152, R24 ;  /* 0x00000098b818723c */ /* 0x040ff00000081018 */
[C---:B----4-:R-:W-:Y:S08]  /*3aa60*/  HMMA.1688.F32.TF32 R8, R184.reuse, R148, R8 ;  /* 0x00000094b808723c */ /* 0x050ff00000081008 */
[C---:B------:R-:W-:Y:S01]  /*3aa70*/  HMMA.1688.F32.TF32 R28, R184.reuse, R144, R28 ;  /* 0x00000090b81c723c */ /* 0x040fe2000008101c */
[----:B------:R-:W-:Y:S07]  /*3aa80*/  STL.64 [R1+0x130], R40 ;  /* 0x0001302801007387 */ /* 0x000fee0000100a00 */
[C---:B--2---:R-:W-:Y:S01]  /*3aa90*/  HMMA.1688.F32.TF32 R100, R184.reuse, R140, R100 ;  /* 0x0000008cb864723c */ /* 0x044fe20000081064 */
[----:B------:R1:W-:Y:S07]  /*3aaa0*/  STL.64 [R1+0x138], R42 ;  /* 0x0001382a01007387 */ /* 0x0003ee0000100a00 */
[C---:B------:R-:W-:Y:S01]  /*3aab0*/  HMMA.1688.F32.TF32 R96, R184.reuse, R136, R96 ;  /* 0x00000088b860723c */ /* 0x040fe20000081060 */
[----:B-1----:R-:W2:Y:S04]  /*3aac0*/  LDL.LU.64 R42, [R1+0x2880] ;  /* 0x00288000012a7983 */ /* 0x002ea80000300a00 */
[----:B------:R-:W-:Y:S04]  /*3aad0*/  STL.64 [R1+0x120], R64 ;  /* 0x0001204001007387 */ /* 0x000fe80000100a00 */
[----:B------:R1:W-:Y:S04]  /*3aae0*/  STL.64 [R1+0x128], R66 ;  /* 0x0001284201007387 */ /* 0x0003e80000100a00 */
[----:B-1----:R-:W3:Y:S04]  /*3aaf0*/  LDL.LU.64 R66, [R1+0x2878] ;  /* 0x0028780001427983 */ /* 0x002ee80000300a00 */
[----:B------:R-:W-:Y:S04]  /*3ab00*/  STL.64 [R1+0x110], R60 ;  /* 0x0001103c01007387 */ /* 0x000fe80000100a00 */
[----:B------:R1:W-:Y:S04]  /*3ab10*/  STL.64 [R1+0x118], R62 ;  /* 0x0001183e01007387 */ /* 0x0003e80000100a00 */
[----:B-1----:R-:W4:Y:S04]  /*3ab20*/  LDL.LU.64 R62, [R1+0x2870] ;  /* 0x00287000013e7983 */ /* 0x002f280000300a00 */
[----:B------:R-:W-:Y:S04]  /*3ab30*/  STL.64 [R1+0x100], R24 ;  /* 0x0001001801007387 */ /* 0x000fe80000100a00 */
[----:B------:R1:W-:Y:S04]  /*3ab40*/  STL.64 [R1+0x108], R26 ;  /* 0x0001081a01007387 */ /* 0x0003e80000100a00 */
[----:B-1----:R-:W2:Y:S04]  /*3ab50*/  LDL.LU.64 R26, [R1+0x2868] ;  /* 0x00286800011a7983 */ /* 0x002ea80000300a00 */
        /* <DEDUP_REMOVED lines=8> */
[----:B------:R-:W-:Y:S04]  /*3abe0*/  STL.64 [R1+0xc0], R96 ;  /* 0x0000c06001007387 */ /* 0x000fe80000100a00 */
[----:B------:R1:W-:Y:S02]  /*3abf0*/  STL.64 [R1+0xc8], R98 ;  /* 0x0000c86201007387 */ /* 0x0003e40000100a00 */
[C---:B-1----:R-:W-:Y:S08]  /*3ac00*/  HMMA.1688.F32.TF32 R100, R184.reuse, R132, R200 ;  /* 0x00000084b864723c */ /* 0x042ff000000810c8 */
[C---:B------:R-:W-:Y:S08]  /*3ac10*/  HMMA.1688.F32.TF32 R96, R184.reuse, R128, R176 ;  /* 0x00000080b860723c */ /* 0x040ff000000810b0 */
[C---:B------:R-:W-:Y:S07]  /*3ac20*/  HMMA.1688.F32.TF32 R176, R184.reuse, R124, R196 ;  /* 0x0000007cb8b0723c */ /* 0x040fee00000810c4 */
[----:B------:R-:W-:Y:S04]  /*3ac30*/  STL.64 [R1+0xb0], R100 ;  /* 0x0000b06401007387 */ /* 0x000fe80000100a00 */
[----:B------:R1:W-:Y:S04]  /*3ac40*/  STL.64 [R1+0xb8], R102 ;  /* 0x0000b86601007387 */ /* 0x0003e80000100a00 */
[----:B------:R-:W-:Y:S04]  /*3ac50*/  STL.64 [R1+0xa0], R96 ;  /* 0x0000a06001007387 */ /* 0x000fe80000100a00 */
[----:B------:R1:W-:Y:S02]  /*3ac60*/  STL.64 [R1+0xa8], R98 ;  /* 0x0000a86201007387 */ /* 0x0003e40000100a00 */
[C---:B-1----:R-:W-:Y:S08]  /*3ac70*/  HMMA.1688.F32.TF32 R100, R184.reuse, R120, R164 ;  /* 0x00000078b864723c */ /* 0x042ff000000810a4 */
[C---:B------:R-:W-:Y:S08]  /*3ac80*/  HMMA.1688.F32.TF32 R96, R184.reuse, R116, R16 ;  /* 0x00000074b860723c */ /* 0x040ff00000081010 */
[C---:B------:R-:W-:Y:S01]  /*3ac90*/  HMMA.1688.F32.TF32 R16, R184.reuse, R112, R188 ;  /* 0x00000070b810723c */ /* 0x040fe200000810bc */
[----:B------:R-:W-:Y:S04]  /*3aca0*/  STL.64 [R1+0x90], R176 ;  /* 0x000090b001007387 */ /* 0x000fe80000100a00 */
[----:B------:R-:W-:Y:S04]  /*3acb0*/  STL.64 [R1+0x98], R178 ;  /* 0x000098b201007387 */ /* 0x000fe80000100a00 */
[----:B------:R-:W-:Y:S04]  /*3acc0*/  STL.64 [R1+0x80], R100 ;  /* 0x0000806401007387 */ /* 0x000fe80000100a00 */
[----:B------:R1:W-:Y:S04]  /*3acd0*/  STL.64 [R1+0x88], R102 ;  /* 0x0000886601007387 */ /* 0x0003e80000100a00 */
[----:B------:R-:W-:Y:S04]  /*3ace0*/  STL.64 [R1+0x70], R96 ;  /* 0x0000706001007387 */ /* 0x000fe80000100a00 */
[----:B------:R1:W-:Y:S02]  /*3acf0*/  STL.64 [R1+0x78], R98 ;  /* 0x0000786201007387 */ /* 0x0003e40000100a00 */
[C---:B-1----:R-:W-:Y:S02]  /*3ad00*/  HMMA.1688.F32.TF32 R100, R184.reuse, R108, R220 ;  /* 0x0000006cb864723c */ /* 0x042fe400000810dc */
[----:B------:R-:W-:Y:S04]  /*3ad10*/  STL.64 [R1+0x60], R16 ;  /* 0x0000601001007387 */ /* 0x000fe80000100a00 */
[----:B------:R1:W-:Y:S02]  /*3ad20*/  STL.64 [R1+0x68], R18 ;  /* 0x0000681201007387 */ /* 0x0003e40000100a00 */
[----:B------:R-:W-:Y:S08]  /*3ad30*/  HMMA.1688.F32.TF32 R96, R184, R104, R244 ;  /* 0x00000068b860723c */ /* 0x000ff000000810f4 */
        /* <DEDUP_REMOVED lines=27> */
[----:B------:R3:W-:Y:S01]  /*3aef0*/  STL.64 [R1+0x708], R14 ;  /* 0x0007080e01007387 */ /* 0x0007e20000100a00 */
[C---:B-1----:R-:W-:Y:S08]  /*3af00*/  HMMA.1688.F32.TF32 R16, R192.reuse, R128, R156 ;  /* 0x00000080c010723c */ /* 0x042ff0000008109c */
[C---:B---3--:R-:W-:Y:S01]  /*3af10*/  HMMA.1688.F32.TF32 R12, R192.reuse, R124, R212 ;  /* 0x0000007cc00c723c */ /* 0x048fe200000810d4 */
[----:B------:R-:W-:Y:S04]  /*3af20*/  STL.64 [R1+0x720], R88 ;  /* 0x0007205801007387 */ /* 0x000fe80000100a00 */
[----:B------:R1:W-:Y:S10]  /*3af30*/  STL.64 [R1+0x728], R90 ;  /* 0x0007285a01007387 */ /* 0x0003f40000100a00 */
[----:B------:R-:W-:Y:S01]  /*3af40*/  STL.64 [R1+0x780], R16 ;  /* 0x0007801001007387 */ /* 0x000fe20000100a00 */
[C---:B-1----:R-:W-:Y:S03]  /*3af50*/  HMMA.1688.F32.TF32 R88, R192.reuse, R120, R92 ;  /* 0x00000078c058723c */ /* 0x042fe6000008105c */
[----:B------:R1:W-:Y:S04]  /*3af60*/  STL.64 [R1+0x788], R18 ;  /* 0x0007881201007387 */ /* 0x0003e80000100a00 */
[----:B------:R-:W-:Y:S04]  /*3af70*/  STL.64 [R1+0x770], R12 ;  /* 0x0007700c01007387 */ /* 0x000fe80000100a00 */
[----:B------:R3:W-:Y:S01]  /*3af80*/  STL.64 [R1+0x778], R14 ;  /* 0x0007780e01007387 */ /* 0x0007e20000100a00 */
[C---:B-1----:R-:W-:Y:S08]  /*3af90*/  HMMA.1688.F32.TF32 R16, R192.reuse, R116, R204 ;  /* 0x00000074c010723c */ /* 0x042ff000000810cc */
[----:B---3--:R-:W-:Y:S03]  /*3afa0*/  HMMA.1688.F32.TF32 R12, R192, R112, R216 ;  /* 0x00000070c00c723c */ /* 0x008fe600000810d8 */
[----:B------:R-:W-:Y:S04]  /*3afb0*/  STL.64 [R1+0x760], R88 ;  /* 0x0007605801007387 */ /* 0x000fe80000100a00 */
[----:B------:R-:W-:Y:S04]  /*3afc0*/  STL.64 [R1+0x768], R90 ;  /* 0x0007685a01007387 */ /* 0x000fe80000100a00 */
        /* <DEDUP_REMOVED lines=8> */
[----:B------:R-:W2:Y:S04]  /*3b050*/  LDL.LU R180, [R1+0x1090] ;  /* 0x0010900001b47983 */ /* 0x000ea80000300800 */
[----:B------:R-:W2:Y:S04]  /*3b060*/  LDL.LU R181, [R1+0x1094] ;  /* 0x0010940001b57983 */ /* 0x000ea80000300800 */
[----:B------:R-:W2:Y:S04]  /*3b070*/  LDL.LU R182, [R1+0x1098] ;  /* 0x0010980001b67983 */ /* 0x000ea80000300800 */
[----:B------:R-:W2:Y:S04]  /*3b080*/  LDL.LU R183, [R1+0x109c] ;  /* 0x00109c0001b77983 */ /* 0x000ea80000300800 */
[----:B-1----:R-:W2:Y:S04]  /*3b090*/  LDL.LU R12, [R1+0x10b0] ;  /* 0x0010b000010c7983 */ /* 0x002ea80000300800 */
        /* <DEDUP_REMOVED lines=51> */
[C---:B---3--:R-:W-:Y:S08]  /*3b3d0*/  HMMA.1688.F32.TF32 R92, R168.reuse, R128, R92 ;  /* 0x00000080a85c723c */ /* 0x048ff0000008105c */
[----:B--2---:R-:W-:Y:S08]  /*3b3e0*/  HMMA.1688.F32.TF32 R12, R168, R152, R12 ;  /* 0x00000098a80c723c */ /* 0x004ff0000008100c */
[C---:B----4-:R-:W-:Y:S08]  /*3b3f0*/  HMMA.1688.F32.TF32 R16, R192.reuse, R104, R160 ;  /* 0x00000068c010723c */ /* 0x050ff000000810a0 */
[----:B------:R-:W-:Y:S08]  /*3b400*/  HMMA.1688.F32.TF32 R96, R192, R108, R244 ;  /* 0x0000006cc060723c */ /* 0x000ff000000810f4 */
[C---:B------:R-:W-:Y:S11]  /*3b410*/  HMMA.1688.F32.TF32 R100, R168.reuse, R72, R224 ;  /* 0x00000048a864723c */ /* 0x040ff600000810e0 */
[----:B------:R-:W-:Y:S04]  /*3b420*/  @!UPT UIADD3 URZ, URZ, URZ, URZ ;  /* 0x0000003f3f3ff290 */ /* 0x000fe8000fffe03f */
[----:B------:R-:W-:Y:S04]  /*3b430*/  STL.64 [R1+0x730], R96 ;  /* 0x0007306001007387 */ /* 0x000fe80000100a00 */
[----:B------:R1:W-:Y:S04]  /*3b440*/  STL.64 [R1+0x738], R98 ;  /* 0x0007386201007387 */ /* 0x0003e80000100a00 */
[----:B------:R-:W-:Y:S04]  /*3b450*/  STL.64 [R1+0x710], R16 ;  /* 0x0007101001007387 */ /* 0x000fe80000100a00 */
[----:B------:R2:W-:Y:S01]  /*3b460*/  STL.64 [R1+0x718], R18 ;  /* 0x0007181201007387 */ /* 0x0005e20000100a00 */
[C---:B-1----:R-:W-:Y:S08]  /*3b470*/  HMMA.1688.F32.TF32 R96, R168.reuse, R68, R248 ;  /* 0x00000044a860723c */ /* 0x042ff000000810f8 */
[C---:B--2---:R-:W-:Y:S08]  /*3b480*/  HMMA.1688.F32.TF32 R16, R168.reuse, R84, R228 ;  /* 0x00000054a810723c */ /* 0x044ff000000810e4 */
[C---:B------:R-:W-:Y:S01]  /*3b490*/  HMMA.1688.F32.TF32 R248, R168.reuse, R148, R232 ;  /* 0x00000094a8f8723c */ /* 0x040fe200000810e8 */
[----:B------:R-:W-:Y:S04]  /*3b4a0*/  STL.64 [R1+0x30], R100 ;  /* 0x0000306401007387 */ /* 0x000fe80000100a00 */
[----:B------:R-:W-:Y:S04]  /*3b4b0*/  STL.64 [R1+0x38], R102 ;  /* 0x0000386601007387 */ /* 0x000fe80000100a00 */
[----:B------:R-:W-:Y:S04]  /*3b4c0*/  STL.64 [R1+0x20], R96 ;  /* 0x0000206001007387 */ /* 0x000fe80000100a00 */
[----:B------:R-:W-:Y:S01]  /*3b4d0*/  STL.64 [R1+0x28], R98 ;  /* 0x0000286201007387 */ /* 0x000fe20000100a00 */
[C---:B------:R-:W-:Y:S03]  /*3b4e0*/  HMMA.1688.F32.TF32 R244, R168.reuse, R144, R180 ;  /* 0x00000090a8f4723c */ /* 0x040fe600000810b4 */
[----:B------:R-:W-:Y:S04]  /*3b4f0*/  STL.64 [R1+0x10], R16 ;  /* 0x0000101001007387 */ /* 0x000fe80000100a00 */
[----:B------:R1:W-:Y:S04]  /*3b500*/  STL.64 [R1+0x18], R18 ;  /* 0x0000181201007387 */ /* 0x0003e80000100a00 */
[----:B------:R-:W-:Y:S04]  /*3b510*/  STL.64 [R1+0x2560], R250 ;  /* 0x002560fa01007387 */ /* 0x000fe80000100a00 */
[----:B------:R-:W-:Y:S04]  /*3b520*/  STL.64 [R1], R12 ;  /* 0x0000000c01007387 */ /* 0x000fe80000100a00 */
[----:B------:R2:W-:Y:S01]  /*3b530*/  STL.64 [R1+0x8], R14 ;  /* 0x0000080e01007387 */ /* 0x0005e20000100a00 */
[C---:B-1----:R-:W-:Y:S08]  /*3b540*/  HMMA.1688.F32.TF32 R16, R168.reuse, R136, R208 ;  /* 0x00000088a810723c */ /* 0x042ff000000810d0 */
[C---:B--2---:R-:W-:Y:S08]  /*3b550*/  HMMA.1688.F32.TF32 R12, R168.reuse, R140, R88 ;  /* 0x0000008ca80c723c */ /* 0x044ff00000081058 */
[C---:B------:R-:W-:Y:S08]  /*3b560*/  HMMA.1688.F32.TF32 R88, R168.reuse, R132, R156 ;  /* 0x00000084a858723c */ /* 0x040ff0000008109c */
[C---:B------:R-:W-:Y:S08]  /*3b570*/  HMMA.1688.F32.TF32 R96, R168.reuse, R124, R212 ;  /* 0x0000007ca860723c */ /* 0x040ff000000810d4 */
[C---:B------:R-:W-:Y:S01]  /*3b580*/  HMMA.1688.F32.TF32 R100, R168.reuse, R120, R204 ;  /* 0x00000078a864723c */ /* 0x040fe200000810cc */
[----:B------:R-:W-:Y:S04]  /*3b590*/  STL.64 [R1+0x2558], R248 ;  /* 0x002558f801007387 */ /* 0x000fe80000100a00 */
[----:B------:R-:W-:Y:S04]  /*3b5a0*/  STL.64 [R1+0x2570], R246 ;  /* 0x002570f601007387 */ /* 0x000fe80000100a00 */
[----:B------:R-:W-:Y:S04]  /*3b5b0*/  STL.64 [R1+0x2568], R244 ;  /* 0x002568f401007387 */ /* 0x000fe80000100a00 */
[----:B------:R-:W-:Y:S04]  /*3b5c0*/  STL.64 [R1+0x2580], R14 ;  /* 0x0025800e01007387 */ /* 0x000fe80000100a00 */
[----:B------:R1:W-:Y:S04]  /*3b5d0*/  STL.64 [R1+0x2578], R12 ;  /* 0x0025780c01007387 */ /* 0x0003e80000100a00 */
[----:B------:R-:W-:Y:S04]  /*3b5e0*/  STL.64 [R1+0x2590], R18 ;  /* 0x0025901201007387 */ /* 0x000fe80000100a00 */
[----:B------:R2:W-:Y:S04]  /*3b5f0*/  STL.64 [R1+0x2588], R16 ;  /* 0x0025881001007387 */ /* 0x0005e80000100a00 */
[----:B------:R-:W-:Y:S04]  /*3b600*/  STL.64 [R1+0x25a0], R90 ;  /* 0x0025a05a01007387 */ /* 0x000fe80000100a00 */
[----:B------:R3:W-:Y:S04]  /*3b610*/  STL.64 [R1+0x2598], R88 ;  /* 0x0025985801007387 */ /* 0x0007e80000100a00 */
[----:B------:R-:W-:Y:S04]  /*3b620*/  STL.64 [R1+0x25b0], R94 ;  /* 0x0025b05e01007387 */ /* 0x000fe80000100a00 */
[----:B------:R-:W-:Y:S04]  /*3b630*/  STL.64 [R1+0x25a8], R92 ;  /* 0x0025a85c01007387 */ /* 0x000fe80000100a00 */
[----:B------:R-:W-:Y:S04]  /*3b640*/  STL.64 [R1+0x25c0], R98 ;  /* 0x0025c06201007387 */ /* 0x000fe80000100a00 */
[----:B------:R-:W-:Y:S04]  /*3b650*/  STL.64 [R1+0x25b8], R96 ;  /* 0x0025b86001007387 */ /* 0x000fe80000100a00 */
[----:B------:R-:W-:Y:S04]  /*3b660*/  STL.64 [R1+0x25d0], R102 ;  /* 0x0025d06601007387 */ /* 0x000fe80000100a00 */
[----:B------:R-:W-:Y:S04]  /*3b670*/  STL.64 [R1+0x25c8], R100 ;  /* 0x0025c86401007387 */ /* 0x000fe80000100a00 */
        /* <DEDUP_REMOVED lines=44> */
[----:B------:R-:W-:Y:S03]  /*3b940*/  HMMA.1688.F32.TF32 R156, R168, R116, R216 ;  /* 0x00000074a89c723c */ /* 0x000fe600000810d8 */
[----:B------:R-:W4:Y:S04]  /*3b950*/  LDL.LU R216, [R1+0xae0] ;  /* 0x000ae00001d87983 */ /* 0x000f280000300800 */
[----:B------:R-:W4:Y:S04]  /*3b960*/  LDL.LU R217, [R1+0xae4] ;  /* 0x000ae40001d97983 */ /* 0x000f280000300800 */
[----:B------:R-:W4:Y:S04]  /*3b970*/  LDL.LU R218, [R1+0xae8] ;  /* 0x000ae80001da7983 */ /* 0x000f280000300800 */
[----:B------:R-:W4:Y:S08]  /*3b980*/  LDL.LU R219, [R1+0xaec] ;  /* 0x000aec0001db7983 */ /* 0x000f300000300800 */
[----:B------:R-:W-:Y:S04]  /*3b990*/  STL.64 [R1+0x25e0], R158 ;  /* 0x0025e09e01007387 */ /* 0x000fe80000100a00 */
[----:B------:R-:W-:Y:S01]  /*3b9a0*/  STL.64 [R1+0x25d8], R156 ;  /* 0x0025d89c01007387 */ /* 0x000fe20000100a00 */
[C---:B-1----:R-:W-:Y:S08]  /*3b9b0*/  HMMA.1688.F32.TF32 R12, R172.reuse, R84, R180 ;  /* 0x00000054ac0c723c */ /* 0x042ff000000810b4 */
[----:B--2---:R-:W-:Y:S08]  /*3b9c0*/  HMMA.1688.F32.TF32 R16, R172, R68, R224 ;  /* 0x00000044ac10723c */ /* 0x004ff000000810e0 */
[C---:B---3--:R-:W-:Y:S08]  /*3b9d0*/  HMMA.1688.F32.TF32 R164, R168.reuse, R108, R164 ;  /* 0x0000006ca8a4723c */ /* 0x048ff000000810a4 */
[C---:B----4-:R-:W-:Y:S08]  /*3b9e0*/  HMMA.1688.F32.TF32 R160, R168.reuse, R112, R160 ;  /* 0x00000070a8a0723c */ /* 0x050ff000000810a0 */
[----:B------:R-:W-:Y:S08]  /*3b9f0*/  HMMA.1688.F32.TF32 R168, R168, R104, R188 ;  /* 0x00000068a8a8723c */ /* 0x000ff000000810bc */
[C---:B------:R-:W-:Y:S07]  /*3ba00*/  HMMA.1688.F32.TF32 R88, R172.reuse, R72, R220 ;  /* 0x00000048ac58723c */ /* 0x040fee00000810dc */
        /* <DEDUP_REMOVED lines=8> */
[----:B------:R-:W2:Y:S04]  /*3ba90*/  LDL.LU R180, [R1+0xad0] ;  /* 0x000ad00001b47983 */ /* 0x000ea80000300800 */
[----:B------:R-:W-:Y:S04]  /*3baa0*/  STL.64 [R1+0x850], R16 ;  /* 0x0008501001007387 */ /* 0x000fe80000100a00 */
[----:B------:R1:W-:Y:S04]  /*3bab0*/  STL.64 [R1+0x858], R18 ;  /* 0x0008581201007387 */ /* 0x0003e80000100a00 */
[----:B------:R-:W-:Y:S04]  /*3bac0*/  STL.64 [R1+0x860], R12 ;  /* 0x0008600c01007387 */ /* 0x000fe80000100a00 */
[----:B------:R3:W-:Y:S01]  /*3bad0*/  STL.64 [R1+0x868], R14 ;  /* 0x0008680e01007387 */ /* 0x0007e20000100a00 */
[C---:B-1----:R-:W-:Y:S03]  /*3bae0*/  HMMA.1688.F32.TF32 R16, R172.reuse, R152, R228 ;  /* 0x00000098ac10723c */ /* 0x042fe600000810e4 */
[----:B------:R-:W2:Y:S04]  /*3baf0*/  LDL.LU R181, [R1+0xad4] ;  /* 0x000ad40001b57983 */ /* 0x000ea80000300800 */
[----:B------:R-:W2:Y:S01]  /*3bb00*/  LDL.LU R182, [R1+0xad8] ;  /* 0x000ad80001b67983 */ /* 0x000ea20000300800 */
[C---:B---3--:R-:W-:Y:S03]  /*3bb10*/  HMMA.1688.F32.TF32 R12, R172.reuse, R148, R208 ;  /* 0x00000094ac0c723c */ /* 0x048fe600000810d0 */
[----:B------:R-:W2:Y:S04]  /*3bb20*/  LDL.LU R183, [R1+0xadc] ;  /* 0x000adc0001b77983 */ /* 0x000ea80000300800 */
[----:B------:R-:W3:Y:S01]  /*3bb30*/  LDL.LU R208, [R1+0xac0] ;  /* 0x000ac00001d07983 */ /* 0x000ee20000300800 */
[C---:B------:R-:W-:Y:S07]  /*3bb40*/  HMMA.1688.F32.TF32 R88, R172.reuse, R144, R232 ;  /* 0x00000090ac58723c */ /* 0x040fee00000810e8 */
[----:B------:R-:W-:Y:S04]  /*3bb50*/  STL.64 [R1+0x870], R16 ;  /* 0x0008701001007387 */ /* 0x000fe80000100a00 */
[----:B------:R1:W-:Y:S04]  /*3bb60*/  STL.64 [R1+0x878], R18 ;  /* 0x0008781201007387 */ /* 0x0003e80000100a00 */
[----:B------:R-:W-:Y:S04]  /*3bb70*/  STL.64 [R1+0x880], R12 ;  /* 0x0008800c01007387 */ /* 0x000fe80000100a00 */
[----:B------:R4:W-:Y:S01]  /*3bb80*/  STL.64 [R1+0x888], R14 ;  /* 0x0008880e01007387 */ /* 0x0009e20000100a00 */
[C---:B-1----:R-:W-:Y:S03]  /*3bb90*/  HMMA.1688.F32.TF32 R16, R172.reuse, R140, R212 ;  /* 0x0000008cac10723c */ /* 0x042fe600000810d4 */
[----:B------:R-:W3:Y:S04]  /*3bba0*/  LDL.LU R209, [R1+0xac4] ;  /* 0x000ac40001d17983 */ /* 0x000ee80000300800 */
[----:B------:R-:W3:Y:S01]  /*3bbb0*/  LDL.LU R210, [R1+0xac8] ;  /* 0x000ac80001d27983 */ /* 0x000ee20000300800 */
[C---:B----4-:R-:W-:Y:S03]  /*3bbc0*/  HMMA.1688.F32.TF32 R12, R172.reuse, R136, R204 ;  /* 0x00000088ac0c723c */ /* 0x050fe600000810cc */
[----:B------:R-:W3:Y:S04]  /*3bbd0*/  LDL.LU R211, [R1+0xacc] ;  /* 0x000acc0001d37983 */ /* 0x000ee80000300800 */
[----:B------:R-:W-:Y:S04]  /*3bbe0*/  STL.64 [R1+0x890], R88 ;  /* 0x0008905801007387 */ /* 0x000fe80000100a00 */
[----:B------:R-:W-:Y:S04]  /*3bbf0*/  STL.64 [R1+0x898], R90 ;  /* 0x0008985a01007387 */ /* 0x000fe80000100a00 */
[----:B------:R-:W4:Y:S04]  /*3bc00*/  LDL.LU R212, [R1+0xab0] ;  /* 0x000ab00001d47983 */ /* 0x000f280000300800 */
[----:B------:R-:W-:Y:S04]  /*3bc10*/  STL.64 [R1+0x8a0], R16 ;  /* 0x0008a01001007387 */ /* 0x000fe80000100a00 */
[----:B------:R-:W-:Y:S04]  /*3bc20*/  STL.64 [R1+0x8a8], R18 ;  /* 0x0008a81201007387 */ /* 0x000fe80000100a00 */
        /* <DEDUP_REMOVED lines=8> */
[----:B------:R-:W4:Y:S01]  /*3bcb0*/  LDL.LU R207, [R1+0xaac] ;  /* 0x000aac0001cf7983 */ /* 0x000f220000300800 */
[----:B-1----:R-:W-:Y:S03]  /*3bcc0*/  HMMA.1688.F32.TF32 R12, R172, R132, R216 ;  /* 0x00000084ac0c723c */ /* 0x002fe600000810d8 */
[----:B------:R-:W4:Y:S04]  /*3bcd0*/  LDL.LU R216, [R1+0xa90] ;  /* 0x000a900001d87983 */ /* 0x000f280000300800 */
[----:B------:R-:W4:Y:S04]  /*3bce0*/  LDL.LU R217, [R1+0xa94] ;  /* 0x000a940001d97983 */ /* 0x000f280000300800 */
[----:B------:R-:W4:Y:S04]  /*3bcf0*/  LDL.LU R218, [R1+0xa98] ;  /* 0x000a980001da7983 */ /* 0x000f280000300800 */
[----:B------:R-:W4:Y:S09]  /*3bd00*/  LDL.LU R219, [R1+0xa9c] ;  /* 0x000a9c0001db7983 */ /* 0x000f320000300800 */
[----:B------:R-:W-:-:S02]  /*3bd10*/  IMAD.MOV.U32 R20, RZ, RZ, R12 ;  /* 0x000000ffff147224 */ /* 0x000fc400078e000c */
[----:B------:R-:W-:Y:S02]  /*3bd20*/  IMAD.MOV.U32 R21, RZ, RZ, R13 ;  /* 0x000000ffff157224 */ /* 0x000fe400078e000d */
[----:B------:R-:W-:Y:S02]  /*3bd30*/  IMAD.MOV.U32 R8, RZ, RZ, R14 ;  /* 0x000000ffff087224 */ /* 0x000fe400078e000e */
[----:B------:R-:W-:Y:S02]  /*3bd40*/  IMAD.MOV.U32 R9, RZ, RZ, R15 ;  /* 0x000000ffff097224 */ /* 0x000fe400078e000f */
[----:B------:R-:W-:Y:S02]  /*3bd50*/  IMAD.MOV.U32 R50, RZ, RZ, R4 ;  /* 0x000000ffff327224 */ /* 0x000fe400078e0004 */
[----:B------:R-:W-:Y:S01]  /*3bd60*/  IMAD.MOV.U32 R51, RZ, RZ, R5 ;  /* 0x000000ffff337224 */ /* 0x000fe200078e0005 */
[----:B------:R-:W-:Y:S04]  /*3bd70*/  STL [R1+0x2668], R9 ;  /* 0x0026680901007387 */ /* 0x000fe80000100800 */
[----:B------:R-:W-:Y:S04]  /*3bd80*/  STL [R1+0x2524], R8 ;  /* 0x0025240801007387 */ /* 0x000fe80000100800 */
[----:B------:R-:W-:Y:S04]  /*3bd90*/  STL [R1+0x2520], R21 ;  /* 0x0025201501007387 */ /* 0x000fe80000100800 */
[----:B------:R-:W-:Y:S01]  /*3bda0*/  STL [R1+0x251c], R20 ;  /* 0x00251c1401007387 */ /* 0x000fe20000100800 */
        /* <DEDUP_REMOVED lines=14> */
[C---:B----4-:R-:W-:Y:S01]  /*3be90*/  HMMA.1688.F32.TF32 R12, R172.reuse, R120, R212 ;  /* 0x00000078ac0c723c */ /* 0x050fe200000810d4 */
[----:B------:R1:W-:Y:S11]  /*3bea0*/  STL [R1+0x266c], R45 ;  /* 0x00266c2d01007387 */ /* 0x0003f60000100800 */
[----:B------:R-:W-:Y:S11]  /*3beb0*/  @!UPT UIADD3 URZ, URZ, URZ, URZ ;  /* 0x0000003f3f3ff290 */ /* 0x000ff6000fffe03f */
[----:B------:R-:W-:Y:S01]  /*3bec0*/  @!UPT UIADD3 URZ, URZ, URZ, URZ ;  /* 0x0000003f3f3ff290 */ /* 0x000fe2000fffe03f */
[----:B------:R-:W-:Y:S02]  /*3bed0*/  IMAD.MOV.U32 R61, RZ, RZ, R12 ;  /* 0x000000ffff3d7224 */ /* 0x000fe400078e000c */
        /* <DEDUP_REMOVED lines=8> */
[----:B------:R-:W-:Y:S04]  /*3bf60*/  STL.64 [R1+0x26d8], R66 ;  /* 0x0026d84201007387 */ /* 0x000fe80000100a00 */
[----:B------:R-:W-:Y:S03]  /*3bf70*/  STL.64 [R1+0x26d0], R64 ;  /* 0x0026d04001007387 */ /* 0x000fe60000100a00 */
[----:B------:R-:W-:Y:S01]  /*3bf80*/  IMAD.MOV.U32 R60, RZ, RZ, R15 ;  /* 0x000000ffff3c7224 */ /* 0x000fe200078e000f */
[----:B-1----:R-:W2:Y:S01]  /*3bf90*/  LDL.LU R45, [R1+0x158c] ;  /* 0x00158c00012d7983 */ /* 0x002ea20000300800 */
[----:B------:R-:W-:-:S02]  /*3bfa0*/  IMAD.MOV.U32 R40, RZ, RZ, R13 ;  /* 0x000000ffff287224 */ /* 0x000fc400078e000d */
[----:B------:R-:W-:Y:S01]  /*3bfb0*/  IMAD.MOV.U32 R41, RZ, RZ, R14 ;  /* 0x000000ffff297224 */ /* 0x000fe200078e000e */
[----:B------:R-:W3:Y:S04]  /*3bfc0*/  LDL.LU R9, [R1+0x1580] ;  /* 0x0015800001097983 */ /* 0x000ee80000300800 */
        /* <DEDUP_REMOVED lines=37> */
[----:B------:R-:W-:Y:S01]  /*3c220*/  HMMA.1688.F32.TF32 R12, R172, R112, R216 ;  /* 0x00000070ac0c723c */ /* 0x000fe200000810d8 */
[----:B------:R-:W3:Y:S04]  /*3c230*/  LDL.LU R216, [R1+0x1390] ;  /* 0x0013900001d87983 */ /* 0x000ee80000300800 */
[----:B------:R-:W3:Y:S04]  /*3c240*/  LDL.LU R217, [R1+0x1394] ;  /* 0x0013940001d97983 */ /* 0x000ee80000300800 */
[----:B------:R-:W3:Y:S04]  /*3c250*/  LDL.LU R218, [R1+0x1398] ;  /* 0x0013980001da7983 */ /* 0x000ee80000300800 */
[----:B------:R-:W3:Y:S11]  /*3c260*/  LDL.LU R219, [R1+0x139c] ;  /* 0x00139c0001db7983 */ /* 0x000ef60000300800 */
[----:B------:R-:W-:Y:S01]  /*3c270*/  IMAD.MOV.U32 R53, RZ, RZ, R12 ;  /* 0x000000ffff357224 */ /* 0x000fe200078e000c */
[----:B------:R-:W-:Y:S01]  /*3c280*/  MOV R57, R14 ;  /* 0x0000000e00397202 */ /* 0x000fe20000000f00 */
[----:B------:R-:W-:-:S02]  /*3c290*/  IMAD.MOV.U32 R56, RZ, RZ, R13 ;  /* 0x000000ffff387224 */ /* 0x000fc400078e000d */
[----:B------:R-:W-:Y:S02]  /*3c2a0*/  IMAD.MOV.U32 R36, RZ, RZ, R15 ;  /* 0x000000ffff247224 */ /* 0x000fe400078e000f */
[----:B------:R-:W-:Y:S01]  /*3c2b0*/  IMAD.MOV.U32 R251, RZ, RZ, R0 ;  /* 0x000000fffffb7224 */ /* 0x000fe200078e0000 */
[C---:B----4-:R-:W-:Y:S11]  /*3c2c0*/  HMMA.1688.F32.TF32 R12, R172.reuse, R108, R220 ;  /* 0x0000006cac0c723c */ /* 0x050ff600000810dc */
[----:B------:R-:W-:Y:S11]  /*3c2d0*/  @!UPT UIADD3 URZ, URZ, URZ, URZ ;  /* 0x0000003f3f3ff290 */ /* 0x000ff6000fffe03f */
[----:B------:R-:W-:Y:S02]  /*3c2e0*/  @!UPT UIADD3 URZ, URZ, URZ, URZ ;  /* 0x0000003f3f3ff290 */ /* 0x000fe4000fffe03f */
[----:B------:R-:W-:Y:S02]  /*3c2f0*/  IMAD.MOV.U32 R32, RZ, RZ, R12 ;  /* 0x000000ffff207224 */ /* 0x000fe400078e000c */
[----:B------:R-:W-:Y:S02]  /*3c300*/  IMAD.MOV.U32 R33, RZ, RZ, R13 ;  /* 0x000000ffff217224 */ /* 0x000fe400078e000d */
[----:B------:R-:W-:Y:S02]  /*3c310*/  IMAD.MOV.U32 R49, RZ, RZ, R14 ;  /* 0x000000ffff317224 */ /* 0x000fe400078e000e */
[----:B------:R-:W-:Y:S02]  /*3c320*/  IMAD.MOV.U32 R48, RZ, RZ, R15 ;  /* 0x000000ffff307224 */ /* 0x000fe400078e000f */
[----:B--2---:R-:W-:Y:S08]  /*3c330*/  HMMA.1688.F32.TF32 R12, R172, R104, R224 ;  /* 0x00000068ac0c723c */ /* 0x004ff000000810e0 */
[-C--:B---3--:R-:W-:Y:S11]  /*3c340*/  HMMA.1688.F32.TF32 R172, R236, R72.reuse, R228 ;  /* 0x00000048ecac723c */ /* 0x088ff600000810e4 */
[----:B------:R-:W-:Y:S05]  /*3c350*/  @!UPT UIADD3 URZ, URZ, URZ, URZ ;  /* 0x0000003f3f3ff290 */ /* 0x000fea000fffe03f */
[----:B------:R-:W-:Y:S02]  /*3c360*/  IMAD.MOV.U32 R8, RZ, RZ, R12 ;  /* 0x000000ffff087224 */ /* 0x000fe400078e000c */
[----:B------:R-:W-:Y:S02]  /*3c370*/  IMAD.MOV.U32 R21, RZ, RZ, R13 ;  /* 0x000000ffff157224 */ /* 0x000fe400078e000d */
[----:B------:R-:W-:Y:S02]  /*3c380*/  IMAD.MOV.U32 R20, RZ, RZ, R14 ;  /* 0x000000ffff147224 */ /* 0x000fe400078e000e */
[----:B------:R-:W-:Y:S02]  /*3c390*/  IMAD.MOV.U32 R52, RZ, RZ, R15 ;  /* 0x000000ffff347224 */ /* 0x000fe400078e000f */
[----:B------:R-:W-:Y:S01]  /*3c3a0*/  HMMA.1688.F32.TF32 R12, R240, R72, R232 ;  /* 0x00000048f00c723c */ /* 0x000fe200000810e8 */
[----:B------:R-:W-:Y:S07]  /*3c3b0*/  STL.64 [R1+0x2530], R174 ;  /* 0x002530ae01007387 */ /* 0x000fee0000100a00 */
[----:B------:R-:W-:Y:S01]  /*3c3c0*/  HMMA.1688.F32.TF32 R176, R236, R68, R180 ;  /* 0x00000044ecb0723c */ /* 0x000fe200000810b4 */
[----:B------:R-:W-:Y:S04]  /*3c3d0*/  STL.64 [R1+0x2528], R172 ;  /* 0x002528ac01007387 */ /* 0x000fe80000100a00 */
[----:B------:R-:W-:Y:S04]  /*3c3e0*/  LDS R180, [R45+0x23000] ;  /* 0x023000002db47984 */ /* 0x000fe80000000800 */
[----:B------:R-:W-:Y:S06]  /*3c3f0*/  LDS R182, [R45+0x23800] ;  /* 0x023800002db67984 */ /* 0x000fec0000000800 */
[----:B------:R1:W-:Y:S01]  /*3c400*/  STL.64 [R1+0xae0], R12 ;  /* 0x000ae00c01007387 */ /* 0x0003e20000100a00 */
[----:B------:R-:W-:-:S02]  /*3c410*/  IMAD.MOV.U32 R81, RZ, RZ, R14 ;  /* 0x000000ffff517224 */ /* 0x000fc400078e000e */
[----:B------:R-:W-:Y:S01]  /*3c420*/  IMAD.MOV.U32 R80, RZ, RZ, R15 ;  /* 0x000000ffff507224 */ /* 0x000fe200078e000f */
[----:B------:R-:W-:Y:S04]  /*3c430*/  LDS R181, [R9+0x23000] ;  /* 0x0230000009b57984 */ /* 0x000fe80000000800 */
[----:B------:R-:W2:Y:S01]  /*3c440*/  LDS R183, [R9+0x23800] ;  /* 0x0238000009b77984 */ /* 0x000ea20000000800 */
[----:B------:R-:W-:Y:S08]  /*3c450*/  HMMA.1688.F32.TF32 R184, R236, R84, R212 ;  /* 0x00000054ecb8723c */ /* 0x000ff000000810d4 */
[----:B-1----:R-:W-:Y:S08]  /*3c460*/  HMMA.1688.F32.TF32 R12, R240, R68, R208 ;  /* 0x00000044f00c723c */ /* 0x002ff000000810d0 */
[C---:B------:R-:W-:Y:S01]  /*3c470*/  HMMA.1688.F32.TF32 R188, R236.reuse, R152, R204 ;  /* 0x00000098ecbc723c */ /* 0x040fe200000810cc */
[----:B------:R-:W-:Y:S04]  /*3c480*/  STL.64 [R1+0x2540], R178 ;  /* 0x002540b201007387 */ /* 0x000fe80000100a00 */
[----:B------:R-:W-:Y:S10]  /*3c490*/  STL.64 [R1+0x2538], R176 ;  /* 0x002538b001007387 */ /* 0x000ff40000100a00 */
[----:B------:R-:W-:Y:S04]  /*3c4a0*/  STL.64 [R1+0xad0], R12 ;  /* 0x000ad00c01007387 */ /* 0x000fe80000100a00 */
[----:B------:R1:W-:Y:S04]  /*3c4b0*/  STL.64 [R1+0xad8], R14 ;  /* 0x000ad80e01007387 */ /* 0x0003e80000100a00 */
[----:B------:R-:W-:Y:S04]  /*3c4c0*/  STL.64 [R1+0x2550], R186 ;  /* 0x002550ba01007387 */ /* 0x000fe80000100a00 */
[----:B------:R-:W-:Y:S04]  /*3c4d0*/  STL.64 [R1+0x2548], R184 ;  /* 0x002548b801007387 */ /* 0x000fe80000100a00 */
[----:B------:R-:W-:Y:S04]  /*3c4e0*/  STL.64 [R1+0x2620], R190 ;  /* 0x002620be01007387 */ /* 0x000fe80000100a00 */
[----:B------:R-:W-:Y:S04]  /*3c4f0*/  STL.64 [R1+0x2618], R188 ;  /* 0x002618bc01007387 */ /* 0x000fe80000100a00 */
[----:B------:R-:W1:Y:S04]  /*3c500*/  LDL.LU R248, [R1+0xba0] ;  /* 0x000ba00001f87983 */ /* 0x000e680000300800 */
[----:B------:R-:W1:Y:S04]  /*3c510*/  LDL.LU R249, [R1+0xba4] ;  /* 0x000ba40001f97983 */ /* 0x000e680000300800 */
[----:B------:R-:W1:Y:S04]  /*3c520*/  LDL.LU R250, [R1+0xba8] ;  /* 0x000ba80001fa7983 */ /* 0x000e680000300800 */
[----:B------:R-:W3:Y:S01]  /*3c530*/  LDL.LU R0, [R1+0x2850] ;  /* 0x0028500001007983 */ /* 0x000ee20000300800 */
[----:B------:R-:W-:Y:S03]  /*3c540*/  HMMA.1688.F32.TF32 R192, R236, R148, R216 ;  /* 0x00000094ecc0723c */ /* 0x000fe600000810d8 */
        /* <DEDUP_REMOVED lines=44> */
[----:B------:R-:W-:Y:S01]  /*3c810*/  STL.64 [R1+0x2628], R192 ;  /* 0x002628c001007387 */ /* 0x000fe20000100a00 */
[----:B-1----:R-:W-:Y:S08]  /*3c820*/  HMMA.1688.F32.TF32 R12, R240, R84, R248 ;  /* 0x00000054f00c723c */ /* 0x002ff000000810f8 */
[C---:B--2---:R-:W-:Y:S08]  /*3c830*/  HMMA.1688.F32.TF32 R216, R236.reuse, R124, R216 ;  /* 0x0000007cecd8723c */ /* 0x044ff000000810d8 */
[C---:B---3--:R-:W-:Y:S08]  /*3c840*/  HMMA.1688.F32.TF32 R200, R236.reuse, R140, R200 ;  /* 0x0000008cecc8723c */ /* 0x048ff000000810c8 */
[C---:B----4-:R-:W-:Y:S08]  /*3c850*/  HMMA.1688.F32.TF32 R196, R236.reuse, R144, R196 ;  /* 0x00000090ecc4723c */ /* 0x050ff000000810c4 */
[C---:B------:R-:W-:Y:S08]  /*3c860*/  HMMA.1688.F32.TF32 R204, R236.reuse, R136, R204 ;  /* 0x00000088eccc723c */ /* 0x040ff000000810cc */
[C---:B------:R-:W-:Y:S07]  /*3c870*/  HMMA.1688.F32.TF32 R208, R236.reuse, R132, R208 ;  /* 0x00000084ecd0723c */ /* 0x040fee00000810d0 */
[----:B------:R-:W-:Y:S01]  /*3c880*/  STL.64 [R1+0x2640], R198 ;  /* 0x002640c601007387 */ /* 0x000fe20000100a00 */
[C---:B------:R-:W-:Y:S03]  /*3c890*/  HMMA.1688.F32.TF32 R212, R236.reuse, R128, R212 ;  /* 0x00000080ecd4723c */ /* 0x040fe600000810d4 */
[----:B------:R-:W-:Y:S05]  /*3c8a0*/  STL.64 [R1+0x2638], R196 ;  /* 0x002638c401007387 */ /* 0x000fea0000100a00 */
[C---:B------:R-:W-:Y:S01]  /*3c8b0*/  HMMA.1688.F32.TF32 R220, R236.reuse, R120, R220 ;  /* 0x00000078ecdc723c */ /* 0x040fe200000810dc */
[----:B------:R-:W-:Y:S07]  /*3c8c0*/  STL.64 [R1+0x2650], R202 ;  /* 0x002650ca01007387 */ /* 0x000fee0000100a00 */
[C---:B------:R-:W-:Y:S01]  /*3c8d0*/  HMMA.1688.F32.TF32 R224, R236.reuse, R116, R224 ;  /* 0x00000074ece0723c */ /* 0x040fe200000810e0 */
[----:B------:R-:W-:Y:S04]  /*3c8e0*/  STL.64 [R1+0x2648], R200 ;  /* 0x002648c801007387 */ /* 0x000fe80000100a00 */
[----:B------:R-:W-:Y:S03]  /*3c8f0*/  STL.64 [R1+0x2660], R206 ;  /* 0x002660ce01007387 */ /* 0x000fe60000100a00 */
        /* <DEDUP_REMOVED lines=15> */
[----:B------:R1:W-:Y:S04]  /*3c9f0*/  STL.64 [R1+0xa50], R12 ;  /* 0x000a500c01007387 */ /* 0x0003e80000100a00 */
[----:B------:R-:W2:Y:S04]  /*3ca00*/  LDL.LU R248, [R1+0x960] ;  /* 0x0009600001f87983 */ /* 0x000ea80000300800 */
[----:B------:R-:W2:Y:S04]  /*3ca10*/  LDL.LU R249, [R1+0x964] ;  /* 0x0009640001f97983 */ /* 0x000ea80000300800 */
[----:B------:R-:W2:Y:S04]  /*3ca20*/  LDL.LU R250, [R1+0x968] ;  /* 0x0009680001fa7983 */ /* 0x000ea80000300800 */
[----:B------:R-:W3:Y:S01]  /*3ca30*/  LDL.LU R2, [R1+0x284c] ;  /* 0x00284c0001027983 */ /* 0x000ee20000300800 */
[----:B------:R-:W-:Y:S01]  /*3ca40*/  IMAD.MOV.U32 R247, RZ, RZ, R0 ;  /* 0x000000fffff77224 */ /* 0x000fe200078e0000 */
[----:B------:R-:W-:Y:S01]  /*3ca50*/  HMMA.1688.F32.TF32 R232, R236, R108, R232 ;  /* 0x0000006cece8723c */ /* 0x000fe200000810e8 */
[----:B------:R-:W-:-:S07]  /*3ca60*/  IMAD.MOV.U32 R0, RZ, RZ, R14 ;  /* 0x000000ffff007224 */ /* 0x000fce00078e000e */
[----:B------:R-:W-:Y:S01]  /*3ca70*/  HMMA.1688.F32.TF32 R236, R236, R104, R244 ;  /* 0x00000068ecec723c */ /* 0x000fe200000810f4 */
[----:B------:R-:W4:Y:S04]  /*3ca80*/  LDL.LU R244, [R1+0x970] ;  /* 0x0009700001f47983 */ /* 0x000f280000300800 */
[----:B------:R-:W4:Y:S01]  /*3ca90*/  LDL.LU R245, [R1+0x974] ;  /* 0x0009740001f57983 */ /* 0x000f220000300800 */
[----:B------:R-:W-:-:S03]  /*3caa0*/  IMAD.MOV.U32 R85, RZ, RZ, R15 ;  /* 0x000000ffff557224 */ /* 0x000fc600078e000f */
[----:B------:R-:W4:Y:S04]  /*3cab0*/  LDL.LU R246, [R1+0x978] ;  /* 0x0009780001f67983 */ /* 0x000f280000300800 */
[----:B------:R-:W4:Y:S04]  /*3cac0*/  LDL.LU R247, [R1+0x97c] ;  /* 0x00097c0001f77983 */ /* 0x000f280000300800 */
[----:B-1----:R-:W2:Y:S04]  /*3cad0*/  LDL.LU R12, [R1+0x9a0] ;  /* 0x0009a000010c7983 */ /* 0x002ea80000300800 */
[----:B------:R-:W2:Y:S04]  /*3cae0*/  LDL.LU R13, [R1+0x9a4] ;  /* 0x0009a400010d7983 */ /* 0x000ea80000300800 */
[----:B------:R-:W2:Y:S01]  /*3caf0*/  LDL.LU R14, [R1+0x9a8] ;  /* 0x0009a800010e7983 */ /* 0x000ea20000300800 */
[----:B---3--:R-:W-:-:S03]  /*3cb00*/  IMAD.MOV.U32 R15, RZ, RZ, R2 ;  /* 0x000000ffff0f7224 */ /* 0x008fc600078e0002 */
        /* <DEDUP_REMOVED lines=54> */
[----:B------:R-:W-:Y:S01]  /*3ce70*/  IMAD.MOV.U32 R72, RZ, RZ, R24 ;  /* 0x000000ffff487224 */ /* 0x000fe200078e0018 */
[----:B------:R-:W-:Y:S01]  /*3ce80*/  MOV R3, R27 ;  /* 0x0000001b00037202 */ /* 0x000fe20000000f00 */
        /* <DEDUP_REMOVED lines=11> */
[----:B------:R-:W-:Y:S01]  /*3cf40*/  @!UPT UIADD3 URZ, URZ, URZ, URZ ;  /* 0x0000003f3f3ff290 */ /* 0x000fe2000fffe03f */
[----:B------:R1:W-:Y:S01]  /*3cf50*/  STL.64 [R1+0xb20], R24 ;  /* 0x000b201801007387 */ /* 0x0003e20000100a00 */
[----:B------:R-:W-:Y:S02]  /*3cf60*/  IMAD.MOV.U32 R141, RZ, RZ, R26 ;  /* 0x000000ffff8d7224 */ /* 0x000fe400078e001a */
[----:B------:R-:W-:Y:S02]  /*3cf70*/  IMAD.MOV.U32 R140, RZ, RZ, R27 ;  /* 0x000000ffff8c7224 */ /* 0x000fe400078e001b */
[C---:B-1----:R-:W-:Y:S11]  /*3cf80*/  HMMA.1688.F32.TF32 R24, R240.reuse, R136, R160 ;  /* 0x00000088f018723c */ /* 0x042ff600000810a0 */
        /* <DEDUP_REMOVED lines=11> */
[----:B-1----:R-:W-:Y:S01]  /*3d040*/  HMMA.1688.F32.TF32 R24, R240, R128, R100 ;  /* 0x00000080f018723c */ /* 0x002fe20000081064 */
[----:B------:R-:W-:-:S07]  /*3d050*/  IMAD.MOV.U32 R91, RZ, RZ, R2 ;  /* 0x000000ffff5b7224 */ /* 0x000fce00078e0002 */
[C---:B------:R-:W-:Y:S11]  /*3d060*/  HMMA.1688.F32.TF32 R28, R240.reuse, R124, R96 ;  /* 0x0000007cf01c723c */ /* 0x040ff60000081060 */
[----:B------:R-:W-:Y:S04]  /*3d070*/  @!UPT UIADD3 URZ, URZ, URZ, URZ ;  /* 0x0000003f3f3ff290 */ /* 0x000fe8000fffe03f */
[----:B------:R1:W-:Y:S01]  /*3d080*/  STL [R1+0xbb0], R24 ;  /* 0x000bb01801007387 */ /* 0x0003e20000100800 */
[----:B------:R-:W-:Y:S02]  /*3d090*/  IMAD.MOV.U32 R2, RZ, RZ, R25 ;  /* 0x000000ffff027224 */ /* 0x000fe400078e0019 */
[----:B------:R-:W-:Y:S02]  /*3d0a0*/  IMAD.MOV.U32 R129, RZ, RZ, R26 ;  /* 0x000000ffff817224 */ /* 0x000fe400078e001a */
[----:B------:R-:W-:Y:S02]  /*3d0b0*/  IMAD.MOV.U32 R128, RZ, RZ, R27 ;  /* 0x000000ffff807224 */ /* 0x000fe400078e001b */
[C---:B-1----:R-:W-:Y:S01]  /*3d0c0*/  HMMA.1688.F32.TF32 R24, R240.reuse, R120, R92 ;  /* 0x00000078f018723c */ /* 0x042fe2000008105c */
[----:B------:R-:W-:Y:S04]  /*3d0d0*/  STL.64 [R1+0xba0], R28 ;  /* 0x000ba01c01007387 */ /* 0x000fe80000100a00 */
[----:B------:R1:W-:Y:S03]  /*3d0e0*/  STL.64 [R1+0xba8], R30 ;  /* 0x000ba81e01007387 */ /* 0x0003e60000100a00 */
[C---:B------:R-:W-:Y:S08]  /*3d0f0*/  HMMA.1688.F32.TF32 R40, R240.reuse, R116, R88 ;  /* 0x00000074f028723c */ /* 0x040ff00000081058 */
[C---:B-1----:R-:W-:Y:S07]  /*3d100*/  HMMA.1688.F32.TF32 R28, R240.reuse, R112, R16 ;  /* 0x00000070f01c723c */ /* 0x042fee0000081010 */
[----:B------:R-:W-:Y:S04]  /*3d110*/  STL.64 [R1+0xb90], R24 ;  /* 0x000b901801007387 */ /* 0x000fe80000100a00 */
[----:B------:R1:W-:Y:S01]  /*3d120*/  STL.64 [R1+0xb98], R26 ;  /* 0x000b981a01007387 */ /* 0x0003e20000100a00 */
[C---:B------:R-:W-:Y:S08]  /*3d130*/  HMMA.1688.F32.TF32 R16, R240.reuse, R104, R244 ;  /* 0x00000068f010723c */ /* 0x040ff000000810f4 */
[----:B-1----:R-:W-:Y:S01]  /*3d140*/  HMMA.1688.F32.TF32 R24, R240, R108, R12 ;  /* 0x0000006cf018723c */ /* 0x002fe2000008100c */
[----:B------:R-:W-:Y:S01]  /*3d150*/  STL.64 [R1+0xb80], R40 ;  /* 0x000b802801007387 */ /* 0x000fe20000100a00 */
[----:B------:R-:W-:-:S02]  /*3d160*/  IMAD.MOV.U32 R244, RZ, RZ, R83 ;  /* 0x000000fffff47224 */ /* 0x000fc400078e0053 */
[----:B------:R-:W-:Y:S02]  /*3d170*/  IMAD.MOV.U32 R245, RZ, RZ, R82 ;  /* 0x000000fffff57224 */ /* 0x000fe400078e0052 */
[----:B------:R-:W-:Y:S01]  /*3d180*/  IMAD.MOV.U32 R168, RZ, RZ, R154 ;  /* 0x000000ffffa87224 */ /* 0x000fe200078e009a */
[----:B------:R-:W-:Y:S01]  /*3d190*/  MOV R170, R86 ;  /* 0x0000005600aa7202 */ /* 0x000fe20000000f00 */
[----:B------:R-:W-:Y:S01]  /*3d1a0*/  HMMA.1688.F32.TF32 R12, R180, R10, R248 ;  /* 0x0000000ab40c723c */ /* 0x000fe200000810f8 */
[----:B------:R-:W-:Y:S04]  /*3d1b0*/  STL.64 [R1+0xb88], R42 ;  /* 0x000b882a01007387 */ /* 0x000fe80000100a00 */
[----:B------:R-:W-:Y:S04]  /*3d1c0*/  STL.64 [R1+0xb70], R28 ;  /* 0x000b701c01007387 */ /* 0x000fe80000100a00 */
[----:B------:R-:W-:Y:S01]  /*3d1d0*/  STL.64 [R1+0xb78], R30 ;  /* 0x000b781e01007387 */ /* 0x000fe20000100a00 */
[----:B------:R-:W-:-:S02]  /*3d1e0*/  IMAD.MOV.U32 R248, RZ, RZ, R75 ;  /* 0x000000fffff87224 */ /* 0x000fc400078e004b */
[----:B------:R-:W-:Y:S01]  /*3d1f0*/  IMAD.MOV.U32 R246, RZ, RZ, R58 ;  /* 0x000000fffff67224 */ /* 0x000fe200078e003a */
[----:B------:R-:W-:Y:S01]  /*3d200*/  MOV R174, R46 ;  /* 0x0000002e00ae7202 */ /* 0x000fe20000000f00 */
[----:B------:R-:W-:Y:S01]  /*3d210*/  IMAD.MOV.U32 R247, RZ, RZ, R59 ;  /* 0x000000fffff77224 */ /* 0x000fe200078e003b */
[----:B------:R-:W-:Y:S04]  /*3d220*/  STL.64 [R1+0xb60], R24 ;  /* 0x000b601801007387 */ /* 0x000fe80000100a00 */
[----:B------:R-:W-:Y:S04]  /*3d230*/  STL.64 [R1+0xb68], R26 ;  /* 0x000b681a01007387 */ /* 0x000fe80000100a00 */
[----:B------:R-:W-:Y:S01]  /*3d240*/  STL.64 [R1+0xb40], R16 ;  /* 0x000b401001007387 */ /* 0x000fe20000100a00 */
[----:B------:R-:W-:-:S03]  /*3d250*/  IMAD.MOV.U32 R249, RZ, RZ, R74 ;  /* 0x000000fffff97224 */ /* 0x000fc600078e004a */
[----:B------:R-:W-:Y:S01]  /*3d260*/  STL.64 [R1+0xb48], R18 ;  /* 0x000b481201007387 */ /* 0x000fe20000100a00 */
[----:B------:R-:W-:-:S03]  /*3d270*/  IMAD.MOV.U32 R250, RZ, RZ, R71 ;  /* 0x000000fffffa7224 */ /* 0x000fc600078e0047 */
[----:B------:R-:W2:Y:S01]  /*3d280*/  LDL.LU R75, [R1+0x2844] ;  /* 0x00284400014b7983 */ /* 0x000ea20000300800 */
[----:B------:R-:W-:-:S03]  /*3d290*/  IMAD.MOV.U32 R251, RZ, RZ, R70 ;  /* 0x000000fffffb7224 */ /* 0x000fc600078e0046 */
[----:B------:R1:W-:Y:S04]  /*3d2a0*/  STL.64 [R1+0x9f0], R12 ;  /* 0x0009f00c01007387 */ /* 0x0003e80000100a00 */
        /* <DEDUP_REMOVED lines=8> */
[----:B-1----:R-:W-:-:S02]  /*3d330*/  IMAD.MOV.U32 R12, RZ, RZ, R79 ;  /* 0x000000ffff0c7224 */ /* 0x002fc400078e004f */
[----:B------:R-:W-:Y:S01]  /*3d340*/  IMAD.MOV.U32 R13, RZ, RZ, R78 ;  /* 0x000000ffff0d7224 */ /* 0x000fe200078e004e */
[----:B------:R-:W4:Y:S01]  /*3d350*/  LDL.LU R79, [R1+0x2824] ;  /* 0x00282400014f7983 */ /* 0x000f220000300800 */
[----:B---3--:R-:W-:Y:S01]  /*3d360*/  IMAD.MOV.U32 R14, RZ, RZ, R54 ;  /* 0x000000ffff0e7224 */ /* 0x008fe200078e0036 */
[----:B------:R-:W-:Y:S01]  /*3d370*/  MOV R16, R106 ;  /* 0x0000006a00107202 */ /* 0x000fe20000000f00 */
[----:B------:R-:W-:Y:S01]  /*3d380*/  IMAD.MOV.U32 R15, RZ, RZ, R55 ;  /* 0x000000ffff0f7224 */ /* 0x000fe200078e0037 */
[----:B------:R-:W3:Y:S01]  /*3d390*/  LDL.LU R78, [R1+0x2820] ;  /* 0x00282000014e7983 */ /* 0x000ee20000300800 */
[----:B------:R-:W-:-:S03]  /*3d3a0*/  IMAD.MOV.U32 R17, RZ, RZ, R107 ;  /* 0x000000ffff117224 */ /* 0x000fc600078e006b */
        /* <DEDUP_REMOVED lines=46> */
[----:B------:R-:W3:Y:S04]  /*3d690*/  LDL.LU R147, [R1+0x27c0] ;  /* 0x0027c00001937983 */ /* 0x000ee80000300800 */
[----:B------:R-:W3:Y:S01]  /*3d6a0*/  LDL.LU R150, [R1+0x27bc] ;  /* 0x0027bc0001967983 */ /* 0x000ee20000300800 */
[----:B------:R-:W-:-:S03]  /*3d6b0*/  IMAD.MOV.U32 R171, RZ, RZ, R87 ;  /* 0x000000ffffab7224 */ /* 0x000fc600078e0057 */
[----:B------:R-:W3:Y:S04]  /*3d6c0*/  LDL.LU R151, [R1+0x27b8] ;  /* 0x0027b80001977983 */ /* 0x000ee80000300800 */
[----:B------:R-:W3:Y:S04]  /*3d6d0*/  LDL.LU R154, [R1+0x27b4] ;  /* 0x0027b400019a7983 */ /* 0x000ee80000300800 */
[----:B------:R-:W3:Y:S04]  /*3d6e0*/  LDL.LU R155, [R1+0x27b0] ;  /* 0x0027b000019b7983 */ /* 0x000ee80000300800 */
[----:B------:R-:W3:Y:S04]  /*3d6f0*/  LDL.LU R86, [R1+0x27ac] ;  /* 0x0027ac0001567983 */ /* 0x000ee80000300800 */
[----:B------:R-:W3:Y:S01]  /*3d700*/  LDL.LU R87, [R1+0x27a8] ;  /* 0x0027a80001577983 */ /* 0x000ee20000300800 */
[----:B------:R-:W-:-:S02]  /*3d710*/  IMAD.MOV.U32 R172, RZ, RZ, R38 ;  /* 0x000000ffffac7224 */ /* 0x000fc400078e0026 */
[----:B------:R-:W-:Y:S01]  /*3d720*/  IMAD.MOV.U32 R173, RZ, RZ, R39 ;  /* 0x000000ffffad7224 */ /* 0x000fe200078e0027 */
[----:B------:R-:W-:Y:S01]  /*3d730*/  LDS R240, [R45+0x23080] ;  /* 0x023080002df07984 */ /* 0x000fe20000000800 */
[----:B------:R-:W-:Y:S02]  /*3d740*/  IMAD.MOV.U32 R175, RZ, RZ, R47 ;  /* 0x000000ffffaf7224 */ /* 0x000fe400078e002f */
[----:B------:R-:W-:Y:S01]  /*3d750*/  IMAD.MOV.U32 R156, RZ, RZ, R50 ;  /* 0x000000ffff9c7224 */ /* 0x000fe200078e0032 */
[----:B------:R-:W-:Y:S01]  /*3d760*/  LDS R242, [R45+0x23880] ;  /* 0x023880002df27984 */ /* 0x000fe20000000800 */
[----:B------:R-:W-:Y:S02]  /*3d770*/  IMAD.MOV.U32 R157, RZ, RZ, R51 ;  /* 0x000000ffff9d7224 */ /* 0x000fe400078e0033 */
[----:B------:R-:W-:Y:S01]  /*3d780*/  IMAD.MOV.U32 R158, RZ, RZ, R22 ;  /* 0x000000ffff9e7224 */ /* 0x000fe200078e0016 */
[----:B------:R-:W-:Y:S01]  /*3d790*/  LDS R241, [R9+0x23080] ;  /* 0x0230800009f17984 */ /* 0x000fe20000000800 */
[----:B------:R-:W-:-:S02]  /*3d7a0*/  IMAD.MOV.U32 R159, RZ, RZ, R6 ;  /* 0x000000ffff9f7224 */ /* 0x000fc400078e0006 */
[----:B------:R-:W-:Y:S01]  /*3d7b0*/  IMAD.MOV.U32 R88, RZ, RZ, R7 ;  /* 0x000000ffff587224 */ /* 0x000fe200078e0007 */
[----:B------:R-:W1:Y:S01]  /*3d7c0*/  LDS R243, [R9+0x23880] ;  /* 0x0238800009f37984 */ /* 0x000e620000000800 */
[----:B--2---:R-:W-:Y:S02]  /*3d7d0*/  IMAD.MOV.U32 R179, RZ, RZ, R75 ;  /* 0x000000ffffb37224 */ /* 0x004fe400078e004b */
[----:B----4-:R-:W-:Y:S02]  /*3d7e0*/  IMAD.MOV.U32 R178, RZ, RZ, R74 ;  /* 0x000000ffffb27224 */ /* 0x010fe400078e004a */
[----:B------:R-:W-:Y:S02]  /*3d7f0*/  IMAD.MOV.U32 R177, RZ, RZ, R71 ;  /* 0x000000ffffb17224 */ /* 0x000fe400078e0047 */
[----:B------:R-:W-:Y:S02]  /*3d800*/  IMAD.MOV.U32 R176, RZ, RZ, R70 ;  /* 0x000000ffffb07224 */ /* 0x000fe400078e0046 */
[----:B------:R-:W2:Y:S04]  /*3d810*/  LDL.LU R70, [R1+0x27a4] ;  /* 0x0027a40001467983 */ /* 0x000ea80000300800 */
[----:B------:R-:W2:Y:S04]  /*3d820*/  LDL.LU R71, [R1+0x27a0] ;  /* 0x0027a00001477983 */ /* 0x000ea80000300800 */
[----:B------:R-:W4:Y:S01]  /*3d830*/  LDL.LU R74, [R1+0x279c] ;  /* 0x00279c00014a7983 */ /* 0x000f220000300800 */
[----:B------:R-:W-:-:S02]  /*3d840*/  IMAD.MOV.U32 R186, RZ, RZ, R82 ;  /* 0x000000ffffba7224 */ /* 0x000fc400078e0052 */
[----:B------:R-:W-:Y:S01]  /*3d850*/  IMAD.MOV.U32 R185, RZ, RZ, R58 ;  /* 0x000000ffffb97224 */ /* 0x000fe200078e003a */
[----:B------:R-:W4:Y:S01]  /*3d860*/  LDL.LU R75, [R1+0x2798] ;  /* 0x00279800014b7983 */ /* 0x000f220000300800 */
[----:B------:R-:W-:-:S03]  /*3d870*/  IMAD.MOV.U32 R184, RZ, RZ, R59 ;  /* 0x000000ffffb87224 */ /* 0x000fc600078e003b */
[----:B------:R-:W2:Y:S01]  /*3d880*/  LDL.LU R59, [R1+0x2794] ;  /* 0x00279400013b7983 */ /* 0x000ea20000300800 */
[----:B------:R-:W-:-:S03]  /*3d890*/  IMAD.MOV.U32 R187, RZ, RZ, R83 ;  /* 0x000000ffffbb7224 */ /* 0x000fc600078e0053 */
[----:B------:R-:W2:Y:S04]  /*3d8a0*/  LDL.LU R58, [R1+0x2790] ;  /* 0x00279000013a7983 */ /* 0x000ea80000300800 */
[----:B------:R-:W2:Y:S04]  /*3d8b0*/  LDL.LU R82, [R1+0x278c] ;  /* 0x00278c0001527983 */ /* 0x000ea80000300800 */
[----:B------:R-:W4:Y:S01]  /*3d8c0*/  LDL.LU R83, [R1+0x2788] ;  /* 0x0027880001537983 */ /* 0x000f220000300800 */
[----:B---3--:R-:W-:Y:S02]  /*3d8d0*/  IMAD.MOV.U32 R189, RZ, RZ, R54 ;  /* 0x000000ffffbd7224 */ /* 0x008fe400078e0036 */
[----:B------:R-:W-:-:S02]  /*3d8e0*/  IMAD.MOV.U32 R188, RZ, RZ, R55 ;  /* 0x000000ffffbc7224 */ /* 0x000fc400078e0037 */
[----:B------:R-:W3:Y:S01]  /*3d8f0*/  LDL.LU R55, [R1+0x2784] ;  /* 0x0027840001377983 */ /* 0x000ee20000300800 */
[----:B------:R-:W-:Y:S02]  /*3d900*/  IMAD.MOV.U32 R190, RZ, RZ, R78 ;  /* 0x000000ffffbe7224 */ /* 0x000fe400078e004e */
[----:B------:R-:W-:Y:S01]  /*3d910*/  IMAD.MOV.U32 R191, RZ, RZ, R79 ;  /* 0x000000ffffbf7224 */ /* 0x000fe200078e004f */
[----:B------:R-:W3:Y:S04]  /*3d920*/  LDL.LU R54, [R1+0x2780] ;  /* 0x0027800001367983 */ /* 0x000ee80000300800 */
[----:B------:R-:W3:Y:S04]  /*3d930*/  LDL.LU R78, [R1+0x277c] ;  /* 0x00277c00014e7983 */ /* 0x000ee80000300800 */
[----:B------:R-:W3:Y:S01]  /*3d940*/  LDL.LU R79, [R1+0x2778] ;  /* 0x00277800014f7983 */ /* 0x000ee20000300800 */
[----:B--2---:R-:W-:-:S03]  /*3d950*/  IMAD.MOV.U32 R196, RZ, RZ, R82 ;  /* 0x000000ffffc47224 */ /* 0x004fc600078e0052 */
[----:B------:R-:W2:Y:S01]  /*3d960*/  LDL.LU R82, [R1+0x2774] ;  /* 0x0027740001527983 */ /* 0x000ea20000300800 */
[----:B----4-:R-:W-:-:S03]  /*3d970*/  IMAD.MOV.U32 R197, RZ, RZ, R83 ;  /* 0x000000ffffc57224 */ /* 0x010fc600078e0053 */
[----:B------:R-:W4:Y:S04]  /*3d980*/  LDL.LU R83, [R1+0x2770] ;  /* 0x0027700001537983 */ /* 0x000f280000300800 */
[----:B------:R-:W4:Y:S04]  /*3d990*/  LDL.LU R198, [R1+0x2b8] ;  /* 0x0002b80001c67983 */ /* 0x000f280000300800 */
[----:B------:R-:W4:Y:S01]  /*3d9a0*/  LDL.LU R199, [R1+0x2bc] ;  /* 0x0002bc0001c77983 */ /* 0x000f220000300800 */
[----:B---3--:R-:W-:-:S03]  /*3d9b0*/  IMAD.MOV.U32 R200, RZ, RZ, R78 ;  /* 0x000000ffffc87224 */ /* 0x008fc600078e004e */
[----:B------:R-:W3:Y:S01]  /*3d9c0*/  LDL.LU R78, [R1+0x276c] ;  /* 0x00276c00014e7983 */ /* 0x000ee20000300800 */
[----:B------:R-:W-:-:S03]  /*3d9d0*/  IMAD.MOV.U32 R201, RZ, RZ, R79 ;  /* 0x000000ffffc97224 */ /* 0x000fc600078e004f */
[----:B------:R-:W3:Y:S01]  /*3d9e0*/  LDL.LU R79, [R1+0x2768] ;  /* 0x00276800014f7983 */ /* 0x000ee20000300800 */
[----:B------:R-:W-:Y:S02]  /*3d9f0*/  IMAD.MOV.U32 R192, RZ, RZ, R54 ;  /* 0x000000ffffc07224 */ /* 0x000fe400078e0036 */
[----:B------:R-:W-:Y:S02]  /*3da00*/  IMAD.MOV.U32 R193, RZ, RZ, R55 ;  /* 0x000000ffffc17224 */ /* 0x000fe400078e0037 */
[----:B------:R-:W-:Y:S02]  /*3da10*/  IMAD.MOV.U32 R194, RZ, RZ, R58 ;  /* 0x000000ffffc27224 */ /* 0x000fe400078e003a */
[----:B------:R-:W-:Y:S02]  /*3da20*/  IMAD.MOV.U32 R195, RZ, RZ, R59 ;  /* 0x000000ffffc37224 */ /* 0x000fe400078e003b */
[----:B------:R-:W-:Y:S02]  /*3da30*/  IMAD.MOV.U32 R89, RZ, RZ, R34 ;  /* 0x000000ffff597224 */ /* 0x000fe400078e0022 */
[----:B------:R-:W-:-:S02]  /*3da40*/  IMAD.MOV.U32 R90, RZ, RZ, R35 ;  /* 0x000000ffff5a7224 */ /* 0x000fc400078e0023 */
[----:B--2---:R-:W-:Y:S02]  /*3da50*/  IMAD.MOV.U32 R202, RZ, RZ, R82 ;  /* 0x000000ffffca7224 */ /* 0x004fe400078e0052 */
[----:B------:R-:W2:Y:S01]  /*3da60*/  LDL.LU R82, [R1+0x2764] ;  /* 0x0027640001527983 */ /* 0x000ea20000300800 */
[----:B----4-:R-:W-:-:S03]  /*3da70*/  IMAD.MOV.U32 R203, RZ, RZ, R83 ;  /* 0x000000ffffcb7224 */ /* 0x010fc600078e0053 */
        /* <DEDUP_REMOVED lines=63> */
[----:B------:R-:W3:Y:S01]  /*3de70*/  LDL.LU R35, [R1+0x2724] ;  /* 0x0027240001237983 */ /* 0x000ee20000300800 */
[----:B------:R-:W-:-:S03]  /*3de80*/  IMAD.MOV.U32 R91, RZ, RZ, R23 ;  /* 0x000000ffff5b7224 */ /* 0x000fc600078e0017 */
[----:B------:R-:W4:Y:S01]  /*3de90*/  LDL.LU R23, [R1+0x2720] ;  /* 0x0027200001177983 */ /* 0x000f220000300800 */
[C---:B--2---:R-:W-:Y:S08]  /*3dea0*/  HMMA.1688.F32.TF32 R60, R180.reuse, R6, R60 ;  /* 0x00000006b43c723c */ /* 0x044ff0000008103c */
[C---:B---3--:R-:W-:Y:S11]  /*3deb0*/  HMMA.1688.F32.TF32 R28, R180.reuse, R34, R28 ;  /* 0x00000022b41c723c */ /* 0x048ff6000008101c */
[----:B------:R-:W-:Y:S04]  /*3dec0*/  @!UPT UIADD3 URZ, URZ, URZ, URZ ;  /* 0x0000003f3f3ff290 */ /* 0x000fe8000fffe03f */
[----:B------:R-:W-:Y:S04]  /*3ded0*/  STL.64 [R1+0x9d0], R60 ;  /* 0x0009d03c01007387 */ /* 0x000fe80000100a00 */
[----:B------:R2:W-:Y:S04]  /*3dee0*/  STL.64 [R1+0x9d8], R62 ;  /* 0x0009d83e01007387 */ /* 0x0005e80000100a00 */
[----:B--2---:R-:W2:Y:S04]  /*3def0*/  LDL.LU.64 R62, [R1+0x2718] ;  /* 0x00271800013e7983 */ /* 0x004ea80000300a00 */
[----:B------:R-:W3:Y:S04]  /*3df00*/  LDL.LU.64 R60, [R1+0x2710] ;  /* 0x00271000013c7983 */ /* 0x000ee80000300a00 */
[----:B------:R-:W-:Y:S04]  /*3df10*/  STL.64 [R1+0xaa0], R28 ;  /* 0x000aa01c01007387 */ /* 0x000fe80000100a00 */
[----:B------:R1:W-:Y:S04]  /*3df20*/  STL.64 [R1+0xaa8], R30 ;  /* 0x000aa81e01007387 */ /* 0x0003e80000100a00 */
[----:B-1----:R-:W2:Y:S04]  /*3df30*/  LDL.LU.64 R30, [R1+0x2708] ;  /* 0x00270800011e7983 */ /* 0x002ea80000300a00 */
[----:B------:R-:W3:Y:S01]  /*3df40*/  LDL.LU.64 R28, [R1+0x2700] ;  /* 0x00270000011c7983 */ /* 0x000ee20000300a00 */
[C---:B--2---:R-:W-:Y:S11]  /*3df50*/  HMMA.1688.F32.TF32 R24, R180.reuse, R30, R24 ;  /* 0x0000001eb418723c */ /* 0x044ff60000081018 */
[----:B------:R-:W-:Y:S11]  /*3df60*/  @!UPT UIADD3 URZ, URZ, URZ, URZ ;  /* 0x0000003f3f3ff290 */ /* 0x000ff6000fffe03f */
[----:B------:R-:W-:Y:S01]  /*3df70*/  @!UPT UIADD3 URZ, URZ, URZ, URZ ;  /* 0x0000003f3f3ff290 */ /* 0x000fe2000fffe03f */
[----:B------:R-:W-:Y:S04]  /*3df80*/  STL.64 [R1+0xa60], R24 ;  /* 0x000a601801007387 */ /* 0x000fe80000100a00 */
[----:B------:R1:W-:Y:S04]  /*3df90*/  STL.64 [R1+0xa68], R26 ;  /* 0x000a681a01007387 */ /* 0x0003e80000100a00 */
[----:B-1----:R-:W2:Y:S01]  /*3dfa0*/  LDL.LU.64 R26, [R1+0x26f8] ;  /* 0x0026f800011a7983 */ /* 0x002ea20000300a00 */
[C---:B----4-:R-:W-:Y:S03]  /*3dfb0*/  HMMA.1688.F32.TF32 R64, R180.reuse, R22, R64 ;  /* 0x00000016b440723c */ /* 0x050fe60000081040 */
[----:B------:R-:W4:Y:S05]  /*3dfc0*/  LDL.LU.64 R24, [R1+0x26f0] ;  /* 0x0026f00001187983 */ /* 0x000f2a0000300a00 */
[C---:B--2---:R-:W-:Y:S11]  /*3dfd0*/  HMMA.1688.F32.TF32 R40, R180.reuse, R26, R40 ;  /* 0x0000001ab428723c */ /* 0x044ff60000081028 */
[----:B------:R-:W-:Y:S11]  /*3dfe0*/  @!UPT UIADD3 URZ, URZ, URZ, URZ ;  /* 0x0000003f3f3ff290 */ /* 0x000ff6000fffe03f */
[----:B------:R-:W-:Y:S01]  /*3dff0*/  @!UPT UIADD3 URZ, URZ, URZ, URZ ;  /* 0x0000003f3f3ff290 */ /* 0x000fe2000fffe03f */
[----:B------:R-:W-:Y:S04]  /*3e000*/  STL.64 [R1+0xa90], R40 ;  /* 0x000a902801007387 */ /* 0x000fe80000100a00 */
[----:B------:R1:W-:Y:S04]  /*3e010*/  STL.64 [R1+0xa98], R42 ;  /* 0x000a982a01007387 */ /* 0x0003e80000100a00 */
[----:B-1----:R-:W2:Y:S04]  /*3e020*/  LDL.LU.64 R42, [R1+0x26e8] ;  /* 0x0026e800012a7983 */ /* 0x002ea80000300a00 */
[----:B------:R-:W3:Y:S04]  /*3e030*/  LDL.LU.64 R40, [R1+0x26e0] ;  /* 0x0026e00001287983 */ /* 0x000ee80000300a00 */
[----:B------:R-:W-:Y:S04]  /*3e040*/  STL.64 [R1+0xac0], R64 ;  /* 0x000ac04001007387 */ /* 0x000fe80000100a00 */
[----:B------:R1:W-:Y:S04]  /*3e050*/  STL.64 [R1+0xac8], R66 ;  /* 0x000ac84201007387 */ /* 0x0003e80000100a00 */
[----:B-1----:R-:W3:Y:S01]  /*3e060*/  LDL.LU.64 R66, [R1+0x26d8] ;  /* 0x0026d80001427983 */ /* 0x002ee20000300a00 */
[C---:B------:R-:W-:Y:S03]  /*3e070*/  HMMA.1688.F32.TF32 R228, R180.reuse, R50, R228 ;  /* 0x00000032b4e4723c */ /* 0x040fe600000810e4 */
[----:B------:R-:W4:Y:S05]  /*3e080*/  LDL.LU.64 R64, [R1+0x26d0] ;  /* 0x0026d00001407983 */ /* 0x000f2a0000300a00 */
[C---:B------:R-:W-:Y:S11]  /*3e090*/  HMMA.1688.F32.TF32 R224, R180.reuse, R46, R224 ;  /* 0x0000002eb4e0723c */ /* 0x040ff600000810e0 */
[----:B------:R-:W-:Y:S04]  /*3e0a0*/  @!UPT UIADD3 URZ, URZ, URZ, URZ ;  /* 0x0000003f3f3ff290 */ /* 0x000fe8000fffe03f */
[----:B------:R-:W-:Y:S04]  /*3e0b0*/  STL.64 [R1+0xbd0], R228 ;  /* 0x000bd0e401007387 */ /* 0x000fe80000100a00 */
[----:B------:R-:W-:Y:S04]  /*3e0c0*/  STL.64 [R1+0xbd8], R230 ;  /* 0x000bd8e601007387 */ /* 0x000fe80000100a00 */
[----:B------:R-:W-:Y:S04]  /*3e0d0*/  STL.64 [R1+0xc00], R224 ;  /* 0x000c00e001007387 */ /* 0x000fe80000100a00 */
[----:B------:R1:W-:Y:S02]  /*3e0e0*/  STL.64 [R1+0xc08], R226 ;  /* 0x000c08e201007387 */ /* 0x0003e40000100a00 */
[C---:B-1----:R-:W-:Y:S08]  /*3e0f0*/  HMMA.1688.F32.TF32 R224, R180.reuse, R38, R216 ;  /* 0x00000026b4e0723c */ /* 0x042ff000000810d8 */
        /* <DEDUP_REMOVED lines=11> */
[C---:B--2---:R-:W-:Y:S08]  /*3e1b0*/  HMMA.1688.F32.TF32 R228, R180.reuse, R42, R220 ;  /* 0x0000002ab4e4723c */ /* 0x044ff000000810dc */
[C---:B---3--:R-:W-:Y:S08]  /*3e1c0*/  HMMA.1688.F32.TF32 R220, R180.reuse, R66, R212 ;  /* 0x00000042b4dc723c */ /* 0x048ff000000810d4 */
[C---:B------:R-:W-:Y:S08]  /*3e1d0*/  HMMA.1688.F32.TF32 R212, R180.reuse, R58, R204 ;  /* 0x0000003ab4d4723c */ /* 0x040ff000000810cc */
[C---:B------:R-:W-:Y:S01]  /*3e1e0*/  HMMA.1688.F32.TF32 R204, R180.reuse, R82, R196 ;  /* 0x00000052b4cc723c */ /* 0x040fe200000810c4 */
[----:B------:R-:W-:Y:S07]  /*3e1f0*/  STL.64 [R1+0xc50], R228 ;  /* 0x000c50e401007387 */ /* 0x000fee0000100a00 */
[C---:B------:R-:W-:Y:S01]  /*3e200*/  HMMA.1688.F32.TF32 R196, R180.reuse, R74, R188 ;  /* 0x0000004ab4c4723c */ /* 0x040fe200000810bc */
[----:B------:R-:W-:Y:S07]  /*3e210*/  STL.64 [R1+0xc58], R230 ;  /* 0x000c58e601007387 */ /* 0x000fee0000100a00 */
[C---:B------:R-:W-:Y:S01]  /*3e220*/  HMMA.1688.F32.TF32 R188, R180.reuse, R86, R176 ;  /* 0x00000056b4bc723c */ /* 0x040fe200000810b0 */
[----:B------:R-:W-:Y:S04]  /*3e230*/  STL.64 [R1+0xca0], R224 ;  /* 0x000ca0e001007387 */ /* 0x000fe80000100a00 */
[----:B------:R-:W-:Y:S03]  /*3e240*/  STL.64 [R1+0xca8], R226 ;  /* 0x000ca8e201007387 */ /* 0x000fe60000100a00 */
        /* <DEDUP_REMOVED lines=8> */
[----:B------:R-:W-:Y:S04]  /*3e2d0*/  STL.64 [R1+0xdf8], R214 ;  /* 0x000df8d601007387 */ /* 0x000fe80000100a00 */
[----:B------:R-:W-:Y:S01]  /*3e2e0*/  STL.64 [R1+0xe50], R208 ;  /* 0x000e50d001007387 */ /* 0x000fe20000100a00 */
[C---:B------:R-:W-:Y:S03]  /*3e2f0*/  HMMA.1688.F32.TF32 R100, R180.reuse, R126, R92 ;  /* 0x0000007eb464723c */ /* 0x040fe6000008105c */
[----:B------:R-:W-:Y:S04]  /*3e300*/  STL.64 [R1+0xe58], R210 ;  /* 0x000e58d201007387 */ /* 0x000fe80000100a00 */
[----:B------:R-:W-:Y:S04]  /*3e310*/  STL.64 [R1+0xf00], R204 ;  /* 0x000f00cc01007387 */ /* 0x000fe80000100a00 */
[----:B------:R-:W-:Y:S01]  /*3e320*/  STL.64 [R1+0xf08], R206 ;  /* 0x000f08ce01007387 */ /* 0x000fe20000100a00 */
[C---:B------:R-:W-:Y:S03]  /*3e330*/  HMMA.1688.F32.TF32 R92, R180.reuse, R118, R16 ;  /* 0x00000076b45c723c */ /* 0x040fe60000081010 */
[----:B------:R-:W-:Y:S04]  /*3e340*/  STL.64 [R1+0xf60], R200 ;  /* 0x000f60c801007387 */ /* 0x000fe80000100a00 */
[----:B------:R-:W-:Y:S04]  /*3e350*/  STL.64 [R1+0xf68], R202 ;  /* 0x000f68ca01007387 */ /* 0x000fe80000100a00 */
[----:B------:R-:W-:Y:S04]  /*3e360*/  STL.64 [R1+0xfe0], R196 ;  /* 0x000fe0c401007387 */ /* 0x000fe80000100a00 */
[----:B------:R-:W-:Y:S04]  /*3e370*/  STL.64 [R1+0xfe8], R198 ;  /* 0x000fe8c601007387 */ /* 0x000fe80000100a00 */
[----:B------:R-:W-:Y:S01]  /*3e380*/  STL.64 [R1+0x1030], R192 ;  /* 0x001030c001007387 */ /* 0x000fe20000100a00 */
[----:B------:R-:W-:Y:S03]  /*3e390*/  HMMA.1688.F32.TF32 R16, R180, R110, R244 ;  /* 0x0000006eb410723c */ /* 0x000fe600000810f4 */
        /* <DEDUP_REMOVED lines=138> */
[C---:B---3--:R-:W-:Y:S08]  /*3ec40*/  HMMA.1688.F32.TF32 R200, R240.reuse, R42, R200 ;  /* 0x0000002af0c8723c */ /* 0x048ff000000810c8 */
[C---:B----4-:R-:W-:Y:S08]  /*3ec50*/  HMMA.1688.F32.TF32 R212, R240.reuse, R22, R212 ;  /* 0x00000016f0d4723c */ /* 0x050ff000000810d4 */
[C---:B------:R-:W-:Y:S08]  /*3ec60*/  HMMA.1688.F32.TF32 R180, R240.reuse, R6, R180 ;  /* 0x00000006f0b4723c */ /* 0x040ff000000810b4 */
[C---:B------:R-:W-:Y:S08]  /*3ec70*/  HMMA.1688.F32.TF32 R228, R240.reuse, R10, R228 ;  /* 0x0000000af0e4723c */ /* 0x040ff000000810e4 */
[C---:B------:R-:W-:Y:S11]  /*3ec80*/  HMMA.1688.F32.TF32 R224, R240.reuse, R34, R224 ;  /* 0x00000022f0e0723c */ /* 0x040ff600000810e0 */
[----:B------:R-:W-:Y:S04]  /*3ec90*/  @!UPT UIADD3 URZ, URZ, URZ, URZ ;  /* 0x0000003f3f3ff290 */ /* 0x000fe8000fffe03f */
[----:B------:R-:W-:Y:S04]  /*3eca0*/  STL.64 [R1+0x7d0], R228 ;  /* 0x0007d0e401007387 */ /* 0x000fe80000100a00 */
[----:B------:R1:W-:Y:S04]  /*3ecb0*/  STL.64 [R1+0x7d8], R230 ;  /* 0x0007d8e601007387 */ /* 0x0003e80000100a00 */
[----:B-1----:R-:W2:Y:S04]  /*3ecc0*/  LDL.LU.64 R230, [R1+0x26c8] ;  /* 0x0026c80001e67983 */ /* 0x002ea80000300a00 */
[----:B------:R-:W2:Y:S04]  /*3ecd0*/  LDL.LU.64 R228, [R1+0x26c0] ;  /* 0x0026c00001e47983 */ /* 0x000ea80000300a00 */
[----:B------:R-:W-:Y:S04]  /*3ece0*/  STL.64 [R1+0x7c0], R180 ;  /* 0x0007c0b401007387 */ /* 0x000fe80000100a00 */
[----:B------:R1:W-:Y:S02]  /*3ecf0*/  STL.64 [R1+0x7c8], R182 ;  /* 0x0007c8b601007387 */ /* 0x0003e40000100a00 */
[C---:B-1----:R-:W-:Y:S02]  /*3ed00*/  HMMA.1688.F32.TF32 R180, R240.reuse, R30, R220 ;  /* 0x0000001ef0b4723c */ /* 0x042fe400000810dc */
[----:B------:R-:W-:Y:S04]  /*3ed10*/  STL.64 [R1+0x810], R224 ;  /* 0x000810e001007387 */ /* 0x000fe80000100a00 */
[----:B------:R-:W-:Y:S02]  /*3ed20*/  STL.64 [R1+0x818], R226 ;  /* 0x000818e201007387 */ /* 0x000fe40000100a00 */
[C---:B------:R-:W-:Y:S11]  /*3ed30*/  HMMA.1688.F32.TF32 R216, R240.reuse, R26, R216 ;  /* 0x0000001af0d8723c */ /* 0x040ff600000810d8 */
[----:B------:R-:W-:Y:S04]  /*3ed40*/  @!UPT UIADD3 URZ, URZ, URZ, URZ ;  /* 0x0000003f3f3ff290 */ /* 0x000fe8000fffe03f */
[----:B------:R-:W-:Y:S04]  /*3ed50*/  STL.64 [R1+0x800], R180 ;  /* 0x000800b401007387 */ /* 0x000fe80000100a00 */
[----:B------:R1:W-:Y:S02]  /*3ed60*/  STL.64 [R1+0x808], R182 ;  /* 0x000808b601007387 */ /* 0x0003e40000100a00 */
[C---:B-1----:R-:W-:Y:S02]  /*3ed70*/  HMMA.1688.F32.TF32 R180, R240.reuse, R50, R208 ;  /* 0x00000032f0b4723c */ /* 0x042fe400000810d0 */
[----:B------:R-:W-:Y:S04]  /*3ed80*/  STL.64 [R1+0x7f0], R216 ;  /* 0x0007f0d801007387 */ /* 0x000fe80000100a00 */
[----:B------:R-:W-:Y:S02]  /*3ed90*/  STL.64 [R1+0x7f8], R218 ;  /* 0x0007f8da01007387 */ /* 0x000fe40000100a00 */
[C---:B------:R-:W-:Y:S02]  /*3eda0*/  HMMA.1688.F32.TF32 R204, R240.reuse, R46, R204 ;  /* 0x0000002ef0cc723c */ /* 0x040fe400000810cc */
[----:B------:R-:W-:Y:S04]  /*3edb0*/  STL.64 [R1+0x7e0], R212 ;  /* 0x0007e0d401007387 */ /* 0x000fe80000100a00 */
[----:B------:R-:W-:Y:S02]  /*3edc0*/  STL.64 [R1+0x7e8], R214 ;  /* 0x0007e8d601007387 */ /* 0x000fe40000100a00 */
[C---:B------:R-:W-:Y:S07]  /*3edd0*/  HMMA.1688.F32.TF32 R192, R240.reuse, R66, R192 ;  /* 0x00000042f0c0723c */ /* 0x040fee00000810c0 */
[----:B------:R-:W-:Y:S04]  /*3ede0*/  STL.64 [R1+0x820], R180 ;  /* 0x000820b401007387 */ /* 0x000fe80000100a00 */
[----:B------:R1:W-:Y:S02]  /*3edf0*/  STL.64 [R1+0x828], R182 ;  /* 0x000828b601007387 */ /* 0x0003e40000100a00 */
[C---:B-1----:R-:W-:Y:S02]  /*3ee00*/  HMMA.1688.F32.TF32 R180, R240.reuse, R38, R196 ;  /* 0x00000026f0b4723c */ /* 0x042fe400000810c4 */
[----:B------:R-:W-:Y:S04]  /*3ee10*/  STL.64 [R1+0x830], R204 ;  /* 0x000830cc01007387 */ /* 0x000fe80000100a00 */
[----:B------:R-:W-:Y:S04]  /*3ee20*/  STL.64 [R1+0x838], R206 ;  /* 0x000838ce01007387 */ /* 0x000fe80000100a00 */
[----:B------:R-:W-:Y:S04]  /*3ee30*/  STL.64 [R1+0x930], R200 ;  /* 0x000930c801007387 */ /* 0x000fe80000100a00 */
[----:B------:R-:W-:Y:S09]  /*3ee40*/  STL.64 [R1+0x938], R202 ;  /* 0x000938ca01007387 */ /* 0x000ff20000100a00 */
[----:B------:R-:W-:Y:S04]  /*3ee50*/  STL.64 [R1+0x980], R180 ;  /* 0x000980b401007387 */ /* 0x000fe80000100a00 */
[----:B------:R-:W-:Y:S04]  /*3ee60*/  STL.64 [R1+0x988], R182 ;  /* 0x000988b601007387 */ /* 0x000fe80000100a00 */
[----:B------:R-:W-:Y:S04]  /*3ee70*/  STL.64 [R1+0xa00], R192 ;  /* 0x000a00c001007387 */ /* 0x000fe80000100a00 */
[----:B------:R1:W-:Y:S04]  /*3ee80*/  STL.64 [R1+0xa08], R194 ;  /* 0x000a08c201007387 */ /* 0x0003e80000100a00 */
[----:B------:R-:W-:Y:S04]  /*3ee90*/  STL.64 [R1+0xa40], R188 ;  /* 0x000a40bc01007387 */ /* 0x000fe80000100a00 */
[----:B------:R3:W-:Y:S01]  /*3eea0*/  STL.64 [R1+0xa48], R190 ;  /* 0x000a48be01007387 */ /* 0x0007e20000100a00 */
[C---:B-1----:R-:W-:Y:S03]  /*3eeb0*/  HMMA.1688.F32.TF32 R192, R240.reuse, R58, R184 ;  /* 0x0000003af0c0723c */ /* 0x042fe600000810b8 */
[----:B------:R-:W-:Y:S04]  /*3eec0*/  LDS R180, [R45+0x23100] ;  /* 0x023100002db47984 */ /* 0x000fe80000000800 */
[----:B------:R-:W-:Y:S01]  /*3eed0*/  LDS R182, [R45+0x23900] ;  /* 0x023900002db67984 */ /* 0x000fe20000000800 */
[C---:B---3--:R-:W-:Y:S03]  /*3eee0*/  HMMA.1688.F32.TF32 R188, R240.reuse, R54, R176 ;  /* 0x00000036f0bc723c */ /* 0x048fe600000810b0 */
[----:B------:R-:W-:Y:S04]  /*3eef0*/  LDS R181, [R9+0x23100] ;  /* 0x0231000009b57984 */ /* 0x000fe80000000800 */
[----:B------:R-:W1:Y:S01]  /*3ef00*/  LDS R183, [R9+0x23900] ;  /* 0x0239000009b77984 */ /* 0x000e620000000800 */
[C---:B------:R-:W-:Y:S08]  /*3ef10*/  HMMA.1688.F32.TF32 R184, R240.reuse, R82, R172 ;  /* 0x00000052f0b8723c */ /* 0x040ff000000810ac */
[C---:B------:R-:W-:Y:S08]  /*3ef20*/  HMMA.1688.F32.TF32 R176, R240.reuse, R78, R168 ;  /* 0x0000004ef0b0723c */ /* 0x040ff000000810a8 */
[C---:B------:R-:W-:Y:S08]  /*3ef30*/  HMMA.1688.F32.TF32 R172, R240.reuse, R74, R164 ;  /* 0x0000004af0ac723c */ /* 0x040ff000000810a4 */
[C---:B------:R-:W-:Y:S08]  /*3ef40*/  HMMA.1688.F32.TF32 R168, R240.reuse, R70, R160 ;  /* 0x00000046f0a8723c */ /* 0x040ff000000810a0 */
[C---:B------:R-:W-:Y:S08]  /*3ef50*/  HMMA.1688.F32.TF32 R164, R240.reuse, R86, R156 ;  /* 0x00000056f0a4723c */ /* 0x040ff0000008109c */
[C---:B------:R-:W-:Y:S01]  /*3ef60*/  HMMA.1688.F32.TF32 R160, R240.reuse, R154, R100 ;  /* 0x0000009af0a0723c */ /* 0x040fe20000081064 */
[----:B------:R-:W-:Y:S07]  /*3ef70*/  STL.64 [R1+0xab0], R192 ;  /* 0x000ab0c001007387 */ /* 0x000fee0000100a00 */
        /* <DEDUP_REMOVED lines=9> */
[----:B------:R-:W-:Y:S04]  /*3f010*/  STL.64 [R1+0xc88], R186 ;  /* 0x000c88ba01007387 */ /* 0x000fe80000100a00 */
[----:B------:R3:W-:Y:S03]  /*3f020*/  STL.64 [R1+0xcd0], R176 ;  /* 0x000cd0b001007387 */ /* 0x0007e60000100a00 */
[C---:B------:R-:W-:Y:S01]  /*3f030*/  HMMA.1688.F32.TF32 R16, R240.reuse, R130, R244 ;  /* 0x00000082f010723c */ /* 0x040fe200000810f4 */
[----:B------:R4:W-:Y:S04]  /*3f040*/  STL.64 [R1+0xcd8], R178 ;  /* 0x000cd8b201007387 */ /* 0x0009e80000100a00 */
        /* <DEDUP_REMOVED lines=19> */
[----:B---3--:R-:W3:Y:S04]  /*3f180*/  LDL.LU R176, [R1+0x10] ;  /* 0x0000100001b07983 */ /* 0x008ee80000300800 */
[----:B------:R-:W-:Y:S04]  /*3f190*/  STL.64 [R1+0x1120], R16 ;  /* 0x0011201001007387 */ /* 0x000fe80000100a00 */
[----:B------:R-:W-:Y:S04]  /*3f1a0*/  STL.64 [R1+0x1128], R18 ;  /* 0x0011281201007387 */ /* 0x000fe80000100a00 */
[----:B------:R1:W-:Y:S04]  /*3f1b0*/  STL.64 [R1+0x1160], R12 ;  /* 0x0011600c01007387 */ /* 0x0003e80000100a00 */
[----:B------:R1:W-:Y:S04]  /*3f1c0*/  STL.64 [R1+0x1168], R14 ;  /* 0x0011680e01007387 */ /* 0x0003e80000100a00 */
[----:B------:R-:W3:Y:S04]  /*3f1d0*/  LDL.LU R177, [R1+0x14] ;  /* 0x0000140001b17983 */ /* 0x000ee80000300800 */
[----:B----4-:R-:W3:Y:S04]  /*3f1e0*/  LDL.LU R178, [R1+0x18] ;  /* 0x0000180001b27983 */ /* 0x010ee80000300800 */
        /* <DEDUP_REMOVED lines=93> */
[----:B------:R-:W4:Y:S04]  /*3f7c0*/  LDL.LU R172, [R1] ;  /* 0x0000000001ac7983 */ /* 0x000f280000300800 */
        /* <DEDUP_REMOVED lines=8> */
[C---:B------:R-:W-:Y:S08]  /*3f850*/  HMMA.1688.F32.TF32 R168, R180.reuse, R22, R168 ;  /* 0x00000016b4a8723c */ /* 0x040ff000000810a8 */
[C---:B------:R-:W-:Y:S08]  /*3f860*/  HMMA.1688.F32.TF32 R192, R180.reuse, R30, R192 ;  /* 0x0000001eb4c0723c */ /* 0x040ff000000810c0 */
[----:B------:R-:W-:Y:S08]  /*3f870*/  HMMA.1688.F32.TF32 R196, R180, R34, R196 ;  /* 0x00000022b4c4723c */ /* 0x000ff000000810c4 */
[C---:B------:R-:W-:Y:S08]  /*3f880*/  HMMA.1688.F32.TF32 R212, R240.reuse, R110, R212 ;  /* 0x0000006ef0d4723c */ /* 0x040ff000000810d4 */
[C---:B------:R-:W-:Y:S08]  /*3f890*/  HMMA.1688.F32.TF32 R220, R240.reuse, R118, R220 ;  /* 0x00000076f0dc723c */ /* 0x040ff000000810dc */
[C---:B------:R-:W-:Y:S08]  /*3f8a0*/  HMMA.1688.F32.TF32 R224, R240.reuse, R122, R224 ;  /* 0x0000007af0e0723c */ /* 0x040ff000000810e0 */
[C---:B------:R-:W-:Y:S08]  /*3f8b0*/  HMMA.1688.F32.TF32 R216, R240.reuse, R114, R216 ;  /* 0x00000072f0d8723c */ /* 0x040ff000000810d8 */
[----:B------:R-:W-:Y:S07]  /*3f8c0*/  HMMA.1688.F32.TF32 R240, R240, R106, R208 ;  /* 0x0000006af0f0723c */ /* 0x000fee00000810d0 */
[----:B------:R-:W-:Y:S04]  /*3f8d0*/  STL.64 [R1+0x1190], R224 ;  /* 0x001190e001007387 */ /* 0x000fe80000100a00 */
[----:B------:R1:W-:Y:S01]  /*3f8e0*/  STL.64 [R1+0x1198], R226 ;  /* 0x001198e201007387 */ /* 0x0003e20000100a00 */
[C---:B------:R-:W-:Y:S03]  /*3f8f0*/  HMMA.1688.F32.TF32 R204, R180.reuse, R10, R204 ;  /* 0x0000000ab4cc723c */ /* 0x040fe600000810cc */
[----:B-1----:R-:W2:Y:S04]  /*3f900*/  LDL.LU.64 R226, [R1+0x26b8] ;  /* 0x0026b80001e27983 */ /* 0x002ea80000300a00 */
[----:B------:R-:W2:Y:S01]  /*3f910*/  LDL.LU.64 R224, [R1+0x26b0] ;  /* 0x0026b00001e07983 */ /* 0x000ea20000300a00 */
[C---:B------:R-:W-:Y:S03]  /*3f920*/  HMMA.1688.F32.TF32 R200, R180.reuse, R6, R200 ;  /* 0x00000006b4c8723c */ /* 0x040fe600000810c8 */
[----:B------:R-:W-:Y:S04]  /*3f930*/  STL.64 [R1+0x11b0], R220 ;  /* 0x0011b0dc01007387 */ /* 0x000fe80000100a00 */
[----:B------:R1:W-:Y:S04]  /*3f940*/  STL.64 [R1+0x11b8], R222 ;  /* 0x0011b8de01007387 */ /* 0x0003e80000100a00 */
[----:B-1----:R-:W3:Y:S04]  /*3f950*/  LDL.LU.64 R222, [R1+0x26a8] ;  /* 0x0026a80001de7983 */ /* 0x002ee80000300a00 */
[----:B------:R-:W3:Y:S04]  /*3f960*/  LDL.LU.64 R220, [R1+0x26a0] ;  /* 0x0026a00001dc7983 */ /* 0x000ee80000300a00 */
[----:B------:R-:W-:Y:S04]  /*3f970*/  STL.64 [R1+0x11e0], R216 ;  /* 0x0011e0d801007387 */ /* 0x000fe80000100a00 */
[----:B------:R1:W-:Y:S01]  /*3f980*/  STL.64 [R1+0x11e8], R218 ;  /* 0x0011e8da01007387 */ /* 0x0003e20000100a00 */
[C---:B------:R-:W-:Y:S03]  /*3f990*/  HMMA.1688.F32.TF32 R188, R180.reuse, R26, R188 ;  /* 0x0000001ab4bc723c */ /* 0x040fe600000810bc */
[----:B-1----:R-:W4:Y:S04]  /*3f9a0*/  LDL.LU.64 R218, [R1+0x2698] ;  /* 0x0026980001da7983 */ /* 0x002f280000300a00 */
[----:B------:R-:W4:Y:S04]  /*3f9b0*/  LDL.LU.64 R216, [R1+0x2690] ;  /* 0x0026900001d87983 */ /* 0x000f280000300a00 */
[----:B------:R-:W-:Y:S04]  /*3f9c0*/  STL.64 [R1+0x1200], R212 ;  /* 0x001200d401007387 */ /* 0x000fe80000100a00 */
[----:B------:R1:W-:Y:S04]  /*3f9d0*/  STL.64 [R1+0x1208], R214 ;  /* 0x001208d601007387 */ /* 0x0003e80000100a00 */
[----:B-1----:R-:W2:Y:S04]  /*3f9e0*/  LDL.LU.64 R214, [R1+0x2688] ;  /* 0x0026880001d67983 */ /* 0x002ea80000300a00 */
[----:B------:R-:W2:Y:S04]  /*3f9f0*/  LDL.LU.64 R212, [R1+0x2680] ;  /* 0x0026800001d47983 */ /* 0x000ea80000300a00 */
[----:B------:R-:W2:Y:S04]  /*3fa00*/  LDL.LU.64 R210, [R1+0x2678] ;  /* 0x0026780001d27983 */ /* 0x000ea80000300a00 */
[----:B------:R-:W2:Y:S04]  /*3fa10*/  LDL.LU.64 R208, [R1+0x2670] ;  /* 0x0026700001d07983 */ /* 0x000ea80000300a00 */
[----:B------:R-:W-:Y:S04]  /*3fa20*/  STL.64 [R1+0x1230], R240 ;  /* 0x001230f001007387 */ /* 0x000fe80000100a00 */
[----:B------:R-:W-:Y:S04]  /*3fa30*/  STL.64 [R1+0x1238], R242 ;  /* 0x001238f201007387 */ /* 0x000fe80000100a00 */
[----:B------:R-:W-:Y:S04]  /*3fa40*/  LDS R240, [R45+0x23180] ;  /* 0x023180002df07984 */ /* 0x000fe80000000800 */
[----:B------:R1:W-:Y:S04]  /*3fa50*/  LDS R242, [R45+0x23980] ;  /* 0x023980002df27984 */ /* 0x0003e80000000800 */
[----:B------:R-:W-:Y:S04]  /*3fa60*/  LDS R241, [R9+0x23180] ;  /* 0x0231800009f17984 */ /* 0x000fe80000000800 */
[----:B-1----:R-:W2:Y:S04]  /*3fa70*/  LDL.LU R45, [R1+0x266c] ;  /* 0x00266c00012d7983 */ /* 0x002ea80000300800 */
[----:B------:R1:W2:Y:S04]  /*3fa80*/  LDS R243, [R9+0x23980] ;  /* 0x0239800009f37984 */ /* 0x0002a80000000800 */
[----:B-1----:R-:W2:Y:S04]  /*3fa90*/  LDL.LU R9, [R1+0x2668] ;  /* 0x0026680001097983 */ /* 0x002ea80000300800 */
        /* <DEDUP_REMOVED lines=18> */
[----:B------:R-:W2:Y:S04]  /*3fbc0*/  LDL.LU R152, [R1+0x1584] ;  /* 0x0015840001987983 */ /* 0x000ea80000300800 */
[----:B------:R-:W-:Y:S04]  /*3fbd0*/  STL.64 [R1+0x4d0], R188 ;  /* 0x0004d0bc01007387 */ /* 0x000fe80000100a00 */
[----:B------:R1:W-:Y:S04]  /*3fbe0*/  STL.64 [R1+0x4d8], R190 ;  /* 0x0004d8be01007387 */ /* 0x0003e80000100a00 */
[----:B-1----:R-:W2:Y:S04]  /*3fbf0*/  LDL.LU.64 R190, [R1+0x2620] ;  /* 0x0026200001be7983 */ /* 0x002ea80000300a00 */
[----:B------:R-:W2:Y:S04]  /*3fc00*/  LDL.LU.64 R188, [R1+0x2618] ;  /* 0x0026180001bc7983 */ /* 0x000ea80000300a00 */
[----:B------:R-:W2:Y:S04]  /*3fc10*/  LDL.LU R153, [R1+0x1588] ;  /* 0x0015880001997983 */ /* 0x000ea80000300800 */
[----:B------:R-:W-:Y:S04]  /*3fc20*/  STL.64 [R1+0x350], R168 ;  /* 0x000350a801007387 */ /* 0x000fe80000100a00 */
[----:B------:R1:W-:Y:S01]  /*3fc30*/  STL.64 [R1+0x358], R170 ;  /* 0x000358aa01007387 */ /* 0x0003e20000100a00 */
[C---:B------:R-:W-:Y:S03]  /*3fc40*/  HMMA.1688.F32.TF32 R16, R180.reuse, R54, R16 ;  /* 0x00000036b410723c */ /* 0x040fe60000081010 */
        /* <DEDUP_REMOVED lines=48> */
[----:B------:R-:W2:Y:S01]  /*3ff50*/  LDL.LU.64 R248, [R1+0x2558] ;  /* 0x0025580001f87983 */ /* 0x000ea20000300a00 */
[C---:B------:R-:W-:Y:S11]  /*3ff60*/  HMMA.1688.F32.TF32 R184, R180.reuse, R70, R184 ;  /* 0x00000046b4b8723c */ /* 0x040ff600000810b8 */
[----:B------:R-:W-:Y:S11]  /*3ff70*/  @!UPT UIADD3 URZ, URZ, URZ, URZ ;  /* 0x0000003f3f3ff290 */ /* 0x000ff6000fffe03f */
[----:B------:R-:W-:Y:S01]  /*3ff80*/  @!UPT UIADD3 URZ, URZ, URZ, URZ ;  /* 0x0000003f3f3ff290 */ /* 0x000fe2000fffe03f */
[----:B------:R-:W-:Y:S04]  /*3ff90*/  STL.64 [R1+0xa70], R184 ;  /* 0x000a70b801007387 */ /* 0x000fe80000100a00 */
[----:B------:R1:W-:Y:S02]  /*3ffa0*/  STL.64 [R1+0xa78], R186 ;  /* 0x000a78ba01007387 */ /* 0x0003e40000100a00 */
[C---:B-1----:R-:W-:Y:S08]  /*3ffb0*/  HMMA.1688.F32.TF32 R184, R180.reuse, R86, R176 ;  /* 0x00000056b4b8723c */ /* 0x042ff000000810b0 */
[C---:B------:R-:W-:Y:S11]  /*3ffc0*/  HMMA.1688.F32.TF32 R176, R180.reuse, R154, R172 ;  /* 0x0000009ab4b0723c */ /* 0x040ff600000810ac */
[----:B------:R-:W-:Y:S04]  /*3ffd0*/  @!UPT UIADD3 URZ, URZ, URZ, URZ ;  /* 0x0000003f3f3ff290 */ /* 0x000fe8000fffe03f */
[----:B------:R-:W-:Y:S04]  /*3ffe0*/  STL.64 [R1+0xc20], R184 ;  /* 0x000c20b801007387 */ /* 0x000fe80000100a00 */
[----:B------:R-:W-:Y:S01]  /*3fff0*/  STL.64 [R1+0xc28], R186 ;  /* 0x000c28ba01007387 */ /* 0x000fe20000100a00 */
[C---:B--2---:R-:W-:Y:S03]  /*40000*/  HMMA.1688.F32.TF32 R172, R180.reuse, R150, R248 ;  /* 0x00000096b4ac723c */ /* 0x044fe600000810f8 */
[----:B------:R-:W2:Y:S04]  /*40010*/  LDL.LU R248, [R1+0x270] ;  /* 0x0002700001f87983 */ /* 0x000ea80000300800 */
[----:B------:R-:W-:Y:S04]  /*40020*/  STL.64 [R1+0xc90], R176 ;  /* 0x000c90b001007387 */ /* 0x000fe80000100a00 */
[----:B------:R-:W-:Y:S11]  /*40030*/  STL.64 [R1+0xc98], R178 ;  /* 0x000c98b201007387 */ /* 0x000ff60000100a00 */
[----:B------:R-:W-:Y:S01]  /*40040*/  @!UPT UIADD3 URZ, URZ, URZ, URZ ;  /* 0x0000003f3f3ff290 */ /* 0x000fe2000fffe03f */
[----:B------:R-:W-:Y:S04]  /*40050*/  STL.64 [R1+0xd00], R172 ;  /* 0x000d00ac01007387 */ /* 0x000fe80000100a00 */
[----:B------:R1:W-:Y:S04]  /*40060*/  STL.64 [R1+0xd08], R174 ;  /* 0x000d08ae01007387 */ /* 0x0003e80000100a00 */
[----:B------:R-:W2:Y:S04]  /*40070*/  LDL.LU R249, [R1+0x274] ;  /* 0x0002740001f97983 */ /* 0x000ea80000300800 */
[----:B------:R-:W2:Y:S01]  /*40080*/  LDL.LU R250, [R1+0x278] ;  /* 0x0002780001fa7983 */ /* 0x000ea20000300800 */
[C---:B-1----:R-:W-:Y:S03]  /*40090*/  HMMA.1688.F32.TF32 R172, R180.reuse, R146, R244 ;  /* 0x00000092b4ac723c */ /* 0x042fe600000810f4 */
[----:B------:R-:W2:Y:S04]  /*400a0*/  LDL.LU R251, [R1+0x27c] ;  /* 0x00027c0001fb7983 */ /* 0x000ea80000300800 */
[----:B------:R-:W2:Y:S11]  /*400b0*/  LDL.LU R244, [R1+0x280] ;  /* 0x0002800001f47983 */ /* 0x000eb60000300800 */
[----:B------:R-:W-:Y:S05]  /*400c0*/  @!UPT UIADD3 URZ, URZ, URZ, URZ ;  /* 0x0000003f3f3ff290 */ /* 0x000fea000fffe03f */
[----:B------:R-:W-:Y:S04]  /*400d0*/  STL.64 [R1+0xde0], R172 ;  /* 0x000de0ac01007387 */ /* 0x000fe80000100a00 */
[----:B------:R1:W-:Y:S04]  /*400e0*/  STL.64 [R1+0xde8], R174 ;  /* 0x000de8ae01007387 */ /* 0x0003e80000100a00 */
[----:B------:R-:W2:Y:S04]  /*400f0*/  LDL.LU R245, [R1+0x284] ;  /* 0x0002840001f57983 */ /* 0x000ea80000300800 */
[----:B------:R-:W2:Y:S01]  /*40100*/  LDL.LU R246, [R1+0x288] ;  /* 0x0002880001f67983 */ /* 0x000ea20000300800 */
[C---:B-1----:R-:W-:Y:S03]  /*40110*/  HMMA.1688.F32.TF32 R172, R180.reuse, R142, R12 ;  /* 0x0000008eb4ac723c */ /* 0x042fe6000008100c */
[----:B------:R-:W2:Y:S05]  /*40120*/  LDL.LU R247, [R1+0x28c] ;  /* 0x00028c0001f77983 */ /* 0x000eaa0000300800 */
[C---:B------:R-:W-:Y:S01]  /*40130*/  HMMA.1688.F32.TF32 R12, R180.reuse, R138, R16 ;  /* 0x0000008ab40c723c */ /* 0x040fe20000081010 */
[----:B------:R-:W2:Y:S11]  /*40140*/  LDL.LU R16, [R1+0x320] ;  /* 0x0003200001107983 */ /* 0x000eb60000300800 */
[----:B------:R-:W-:Y:S03]  /*40150*/  @!UPT UIADD3 URZ, URZ, URZ, URZ ;  /* 0x0000003f3f3ff290 */ /* 0x000fe6000fffe03f */
[----:B------:R-:W-:Y:S04]  /*40160*/  STL.64 [R1+0xef0], R172 ;  /* 0x000ef0ac01007387 */ /* 0x000fe80000100a00 */
[----:B------:R-:W-:Y:S04]  /*40170*/  STL.64 [R1+0xef8], R174 ;  /* 0x000ef8ae01007387 */ /* 0x000fe80000100a00 */
        /* <DEDUP_REMOVED lines=57> */
[C---:B------:R-:W-:Y:S03]  /*40510*/  HMMA.1688.F32.TF32 R160, R180.reuse, R114, R160 ;  /* 0x00000072b4a0723c */ /* 0x040fe600000810a0 */
[----:B------:R-:W4:Y:S04]  /*40520*/  LDL.LU R156, [R1+0x580] ;  /* 0x00058000019c7983 */ /* 0x000f280000300800 */
[----:B------:R-:W4:Y:S01]  /*40530*/  LDL.LU R157, [R1+0x584] ;  /* 0x00058400019d7983 */ /* 0x000f220000300800 */
[C---:B------:R-:W-:Y:S03]  /*40540*/  HMMA.1688.F32.TF32 R164, R180.reuse, R110, R164 ;  /* 0x0000006eb4a4723c */ /* 0x040fe600000810a4 */
[----:B------:R-:W4:Y:S04]  /*40550*/  LDL.LU R158, [R1+0x588] ;  /* 0x00058800019e7983 */ /* 0x000f280000300800 */
[----:B------:R-:W4:Y:S01]  /*40560*/  LDL.LU R159, [R1+0x58c] ;  /* 0x00058c00019f7983 */ /* 0x000f220000300800 */
[----:B------:R-:W-:Y:S07]  /*40570*/  HMMA.1688.F32.TF32 R168, R180, R106, R168 ;  /* 0x0000006ab4a8723c */ /* 0x000fee00000810a8 */
[----:B------:R1:W-:Y:S04]  /*40580*/  STL.64 [R1+0x1140], R160 ;  /* 0x001140a001007387 */ /* 0x0003e80000100a00 */
[----:B------:R1:W-:Y:S04]  /*40590*/  STL.64 [R1+0x1148], R162 ;  /* 0x001148a201007387 */ /* 0x0003e80000100a00 */
[----:B-1----:R-:W4:Y:S04]  /*405a0*/  LDL.LU R160, [R1+0x5d0] ;  /* 0x0005d00001a07983 */ /* 0x002f280000300800 */
[----:B------:R-:W4:Y:S04]  /*405b0*/  LDL.LU R161, [R1+0x5d4] ;  /* 0x0005d40001a17983 */ /* 0x000f280000300800 */
[----:B------:R-:W4:Y:S04]  /*405c0*/  LDL.LU R162, [R1+0x5d8] ;  /* 0x0005d80001a27983 */ /* 0x000f280000300800 */
[----:B------:R-:W4:Y:S04]  /*405d0*/  LDL.LU R163, [R1+0x5dc] ;  /* 0x0005dc0001a37983 */ /* 0x000f280000300800 */
[----:B------:R1:W-:Y:S04]  /*405e0*/  STL.64 [R1+0x1170], R164 ;  /* 0x001170a401007387 */ /* 0x0003e80000100a00 */
[----:B------:R1:W-:Y:S04]  /*405f0*/  STL.64 [R1+0x1178], R166 ;  /* 0x001178a601007387 */ /* 0x0003e80000100a00 */
[----:B-1----:R-:W4:Y:S04]  /*40600*/  LDL.LU R164, [R1+0x650] ;  /* 0x0006500001a47983 */ /* 0x002f280000300800 */
[----:B------:R-:W4:Y:S04]  /*40610*/  LDL.LU R165, [R1+0x654] ;  /* 0x0006540001a57983 */ /* 0x000f280000300800 */
[----:B------:R-:W4:Y:S04]  /*40620*/  LDL.LU R166, [R1+0x658] ;  /* 0x0006580001a67983 */ /* 0x000f280000300800 */
[----:B------:R-:W4:Y:S04]  /*40630*/  LDL.LU R167, [R1+0x65c] ;  /* 0x00065c0001a77983 */ /* 0x000f280000300800 */
[----:B------:R-:W4:Y:S04]  /*40640*/  LDL.LU R180, [R1+0xc30] ;  /* 0x000c300001b47983 */ /* 0x000f280000300800 */
[----:B------:R1:W-:Y:S04]  /*40650*/  STL.64 [R1+0x11d0], R168 ;  /* 0x0011d0a801007387 */ /* 0x0003e80000100a00 */
[----:B------:R1:W-:Y:S04]  /*40660*/  STL.64 [R1+0x11d8], R170 ;  /* 0x0011d8aa01007387 */ /* 0x0003e80000100a00 */
[----:B------:R-:W4:Y:S04]  /*40670*/  LDL.LU R181, [R1+0xc34] ;  /* 0x000c340001b57983 */ /* 0x000f280000300800 */
[----:B------:R-:W4:Y:S04]  /*40680*/  LDL.LU R182, [R1+0xc38] ;  /* 0x000c380001b67983 */ /* 0x000f280000300800 */
[----:B------:R-:W4:Y:S04]  /*40690*/  LDL.LU R183, [R1+0xc3c] ;  /* 0x000c3c0001b77983 */ /* 0x000f280000300800 */
[----:B-1----:R-:W4:Y:S04]  /*406a0*/  LDL.LU R168, [R1+0x9b0] ;  /* 0x0009b00001a87983 */ /* 0x002f280000300800 */
[----:B------:R-:W4:Y:S04]  /*406b0*/  LDL.LU R169, [R1+0x9b4] ;  /* 0x0009b40001a97983 */ /* 0x000f280000300800 */
[----:B------:R-:W4:Y:S04]  /*406c0*/  LDL.LU R170, [R1+0x9b8] ;  /* 0x0009b80001aa7983 */ /* 0x000f280000300800 */
[----:B------:R-:W4:Y:S01]  /*406d0*/  LDL.LU R171, [R1+0x9bc] ;  /* 0x0009bc0001ab7983 */ /* 0x000f220000300800 */
[C---:B--2---:R-:W-:Y:S08]  /*406e0*/  HMMA.1688.F32.TF32 R176, R240.reuse, R34, R176 ;  /* 0x00000022f0b0723c */ /* 0x044ff000000810b0 */
[C---:B---3--:R-:W-:Y:S08]  /*406f0*/  HMMA.1688.F32.TF32 R12, R240.reuse, R10, R12 ;  /* 0x0000000af00c723c */ /* 0x048ff0000008100c */
[C---:B----4-:R-:W-:Y:S08]  /*40700*/  HMMA.1688.F32.TF32 R184, R240.reuse, R6, R184 ;  /* 0x00000006f0b8723c */ /* 0x050ff000000810b8 */
[C---:B------:R-:W-:Y:S07]  /*40710*/  HMMA.1688.F32.TF32 R172, R240.reuse, R30, R172 ;  /* 0x0000001ef0ac723c */ /* 0x040fee00000810ac */
[----:B------:R-:W-:Y:S04]  /*40720*/  STL.64 [R1+0x1e0], R12 ;  /* 0x0001e00c01007387 */ /* 0x000fe80000100a00 */
[----:B------:R-:W-:Y:S04]  /*40730*/  STL.64 [R1+0x1e8], R14 ;  /* 0x0001e80e01007387 */ /* 0x000fe80000100a00 */
[----:B------:R-:W-:Y:S04]  /*40740*/  STL.64 [R1+0x1d0], R184 ;  /* 0x0001d0b801007387 */ /* 0x000fe80000100a00 */
[----:B------:R1:W-:Y:S01]  /*40750*/  STL.64 [R1+0x1d8], R186 ;  /* 0x0001d8ba01007387 */ /* 0x0003e20000100a00 */
[C---:B------:R-:W-:Y:S03]  /*40760*/  HMMA.1688.F32.TF32 R100, R240.reuse, R38, R100 ;  /* 0x00000026f064723c */ /* 0x040fe60000081064 */
[----:B------:R-:W-:Y:S04]  /*40770*/  LDS R12, [R152+0x23000] ;  /* 0x02300000980c7984 */ /* 0x000fe80000000800 */
[----:B------:R-:W-:Y:S04]  /*40780*/  LDS R14, [R152+0x23800] ;  /* 0x02380000980e7984 */ /* 0x000fe80000000800 */
[----:B-1----:R-:W2:Y:S04]  /*40790*/  LDL.LU.64 R186, [R1+0x2550] ;  /* 0x0025500001ba7983 */ /* 0x002ea80000300a00 */
[----:B------:R-:W2:Y:S04]  /*407a0*/  LDL.LU.64 R184, [R1+0x2548] ;  /* 0x0025480001b87983 */ /* 0x000ea80000300a00 */
[----:B------:R-:W-:Y:S04]  /*407b0*/  STL.64 [R1+0x220], R176 ;  /* 0x000220b001007387 */ /* 0x000fe80000100a00 */
[----:B------:R1:W-:Y:S01]  /*407c0*/  STL.64 [R1+0x228], R178 ;  /* 0x000228b201007387 */ /* 0x0003e20000100a00 */
[C---:B------:R-:W-:Y:S03]  /*407d0*/  HMMA.1688.F32.TF32 R156, R240.reuse, R42, R156 ;  /* 0x0000002af09c723c */ /* 0x040fe6000008109c */
[----:B------:R-:W-:Y:S04]  /*407e0*/  LDS R13, [R153+0x23000] ;  /* 0x02300000990d7984 */ /* 0x000fe80000000800 */
[----:B------:R-:W3:Y:S04]  /*407f0*/  LDS R15, [R153+0x23800] ;  /* 0x02380000990f7984 */ /* 0x000ee80000000800 */
[----:B-1----:R-:W4:Y:S04]  /*40800*/  LDL.LU.64 R178, [R1+0x2540] ;  /* 0x0025400001b27983 */ /* 0x002f280000300a00 */
[----:B------:R-:W4:Y:S04]  /*40810*/  LDL.LU.64 R176, [R1+0x2538] ;  /* 0x0025380001b07983 */ /* 0x000f280000300a00 */
[----:B------:R-:W-:Y:S04]  /*40820*/  STL.64 [R1+0x210], R172 ;  /* 0x000210ac01007387 */ /* 0x000fe80000100a00 */
[----:B------:R1:W-:Y:S04]  /*40830*/  STL.64 [R1+0x218], R174 ;  /* 0x000218ae01007387 */ /* 0x0003e80000100a00 */
[----:B-1----:R-:W3:Y:S04]  /*40840*/  LDL.LU.64 R174, [R1+0x2530] ;  /* 0x0025300001ae7983 */ /* 0x002ee80000300a00 */
[----:B------:R-:W3:Y:S01]  /*40850*/  LDL.LU.64 R172, [R1+0x2528] ;  /* 0x0025280001ac7983 */ /* 0x000ee20000300a00 */
        /* <DEDUP_REMOVED lines=29> */
[----:B------:R-:W-:Y:S10]  /*40a30*/  STL.64 [R1+0x2f8], R18 ;  /* 0x0002f81201007387 */ /* 0x000ff40000100a00 */
[----:B------:R-:W-:Y:S04]  /*40a40*/  STL.64 [R1+0x280], R92 ;  /* 0x0002805c01007387 */ /* 0x000fe80000100a00 */
[----:B------:R-:W-:Y:S04]  /*40a50*/  STL.64 [R1+0x288], R94 ;  /* 0x0002885e01007387 */ /* 0x000fe80000100a00 */
[----:B------:R-:W-:Y:S04]  /*40a60*/  STL.64 [R1+0x4f0], R88 ;  /* 0x0004f05801007387 */ /* 0x000fe80000100a00 */
[----:B------:R2:W-:Y:S01]  /*40a70*/  STL.64 [R1+0x4f8], R90 ;  /* 0x0004f85a01007387 */ /* 0x0005e20000100a00 */
[C---:B------:R-:W-:Y:S08]  /*40a80*/  HMMA.1688.F32.TF32 R96, R240.reuse, R142, R200 ;  /* 0x0000008ef060723c */ /* 0x040ff000000810c8 */
[C---:B--2---:R-:W-:Y:S08]  /*40a90*/  HMMA.1688.F32.TF32 R88, R240.reuse, R86, R184 ;  /* 0x00000056f058723c */ /* 0x044ff000000810b8 */
[C---:B----4-:R-:W-:Y:S08]  /*40aa0*/  HMMA.1688.F32.TF32 R92, R240.reuse, R70, R176 ;  /* 0x00000046f05c723c */ /* 0x050ff000000810b0 */
[C---:B---3--:R-:W-:Y:S11]  /*40ab0*/  HMMA.1688.F32.TF32 R16, R240.reuse, R74, R172 ;  /* 0x0000004af010723c */ /* 0x048ff600000810ac */
[----:B------:R-:W-:Y:S11]  /*40ac0*/  @!UPT UIADD3 URZ, URZ, URZ, URZ ;  /* 0x0000003f3f3ff290 */ /* 0x000ff6000fffe03f */
[----:B------:R-:W-:Y:S01]  /*40ad0*/  @!UPT UIADD3 URZ, URZ, URZ, URZ ;  /* 0x0000003f3f3ff290 */ /* 0x000fe2000fffe03f */
        /* <DEDUP_REMOVED lines=9> */
[----:B------:R1:W-:Y:S04]  /*40b70*/  STL.64 [R1+0x970], R16 ;  /* 0x0009701001007387 */ /* 0x0003e80000100a00 */
[----:B------:R-:W-:Y:S04]  /*40b80*/  STL.64 [R1+0x978], R18 ;  /* 0x0009781201007387 */ /* 0x000fe80000100a00 */
[----:B-1----:R-:W2:Y:S04]  /*40b90*/  LDL.LU R16, [R1+0xfb0] ;  /* 0x000fb00001107983 */ /* 0x002ea80000300800 */
        /* <DEDUP_REMOVED lines=9> */
[----:B------:R1:W-:Y:S04]  /*40c30*/  STL.64 [R1+0xc30], R96 ;  /* 0x000c306001007387 */ /* 0x0003e80000100a00 */
[----:B------:R3:W-:Y:S04]  /*40c40*/  STL.64 [R1+0xc38], R98 ;  /* 0x000c386201007387 */ /* 0x0007e80000100a00 */
[----:B-1----:R-:W4:Y:S04]  /*40c50*/  LDL.LU R96, [R1+0xf40] ;  /* 0x000f400001607983 */ /* 0x002f280000300800 */
[----:B------:R-:W-:Y:S04]  /*40c60*/  STL.64 [R1+0xcb0], R92 ;  /* 0x000cb05c01007387 */ /* 0x000fe80000100a00 */
[----:B------:R-:W-:Y:S04]  /*40c70*/  STL.64 [R1+0xcb8], R94 ;  /* 0x000cb85e01007387 */ /* 0x000fe80000100a00 */
[----:B------:R-:W-:Y:S04]  /*40c80*/  STL.64 [R1+0xd50], R88 ;  /* 0x000d505801007387 */ /* 0x000fe80000100a00 */
[----:B------:R1:W-:Y:S01]  /*40c90*/  STL.64 [R1+0xd58], R90 ;  /* 0x000d585a01007387 */ /* 0x0003e20000100a00 */
[C---:B------:R-:W-:Y:S03]  /*40ca0*/  HMMA.1688.F32.TF32 R100, R240.reuse, R126, R216 ;  /* 0x0000007ef064723c */ /* 0x040fe600000810d8 */
[----:B------:R-:W4:Y:S04]  /*40cb0*/  LDL.LU R97, [R1+0xf44] ;  /* 0x000f440001617983 */ /* 0x000f280000300800 */
[----:B---3--:R-:W4:Y:S01]  /*40cc0*/  LDL.LU R98, [R1+0xf48] ;  /* 0x000f480001627983 */ /* 0x008f220000300800 */
[C---:B-1----:R-:W-:Y:S03]  /*40cd0*/  HMMA.1688.F32.TF32 R88, R240.reuse, R130, R212 ;  /* 0x00000082f058723c */ /* 0x042fe600000810d4 */
[----:B------:R-:W4:Y:S04]  /*40ce0*/  LDL.LU R99, [R1+0xf4c] ;  /* 0x000f4c0001637983 */ /* 0x000f280000300800 */
[----:B------:R-:W3:Y:S04]  /*40cf0*/  LDL.LU R244, [R1+0xec0] ;  /* 0x000ec00001f47983 */ /* 0x000ee80000300800 */
[----:B------:R-:W3:Y:S04]  /*40d00*/  LDL.LU R245, [R1+0xec4] ;  /* 0x000ec40001f57983 */ /* 0x000ee80000300800 */
[----:B------:R-:W3:Y:S04]  /*40d10*/  LDL.LU R246, [R1+0xec8] ;  /* 0x000ec80001f67983 */ /* 0x000ee80000300800 */
[----:B------:R-:W3:Y:S04]  /*40d20*/  LDL.LU R247, [R1+0xecc] ;  /* 0x000ecc0001f77983 */ /* 0x000ee80000300800 */
[----:B------:R-:W3:Y:S04]  /*40d30*/  LDL.LU R92, [R1+0xea0] ;  /* 0x000ea000015c7983 */ /* 0x000ee80000300800 */
[----:B------:R1:W-:Y:S04]  /*40d40*/  STL.64 [R1+0xe20], R88 ;  /* 0x000e205801007387 */ /* 0x0003e80000100a00 */
[----:B------:R1:W-:Y:S04]  /*40d50*/  STL.64 [R1+0xe28], R90 ;  /* 0x000e285a01007387 */ /* 0x0003e80000100a00 */
[----:B------:R-:W3:Y:S04]  /*40d60*/  LDL.LU R93, [R1+0xea4] ;  /* 0x000ea400015d7983 */ /* 0x000ee80000300800 */
[----:B------:R-:W3:Y:S04]  /*40d70*/  LDL.LU R94, [R1+0xea8] ;  /* 0x000ea800015e7983 */ /* 0x000ee80000300800 */
[----:B------:R-:W3:Y:S04]  /*40d80*/  LDL.LU R95, [R1+0xeac] ;  /* 0x000eac00015f7983 */ /* 0x000ee80000300800 */
[----:B-1----:R-:W3:Y:S04]  /*40d90*/  LDL.LU R88, [R1+0xe70] ;  /* 0x000e700001587983 */ /* 0x002ee80000300800 */
[----:B------:R-:W-:Y:S04]  /*40da0*/  STL.64 [R1+0xf10], R100 ;  /* 0x000f106401007387 */ /* 0x000fe80000100a00 */
[----:B------:R1:W-:Y:S04]  /*40db0*/  STL.64 [R1+0xf18], R102 ;  /* 0x000f186601007387 */ /* 0x0003e80000100a00 */
[----:B------:R-:W3:Y:S04]  /*40dc0*/  LDL.LU R89, [R1+0xe74] ;  /* 0x000e740001597983 */ /* 0x000ee80000300800 */
[----:B------:R-:W3:Y:S04]  /*40dd0*/  LDL.LU R90, [R1+0xe78] ;  /* 0x000e7800015a7983 */ /* 0x000ee80000300800 */
[----:B------:R-:W3:Y:S01]  /*40de0*/  LDL.LU R91, [R1+0xe7c] ;  /* 0x000e7c00015b7983 */ /* 0x000ee20000300800 */
[C---:B-1----:R-:W-:Y:S03]  /*40df0*/  HMMA.1688.F32.TF32 R100, R240.reuse, R122, R220 ;  /* 0x0000007af064723c */ /* 0x042fe600000810dc */
[----:B------:R-:W3:Y:S11]  /*40e00*/  LDL.LU R248, [R1+0xe30] ;  /* 0x000e300001f87983 */ /* 0x000ef60000300800 */
[----:B------:R-:W-:Y:S09]  /*40e10*/  @!UPT UIADD3 URZ, URZ, URZ, URZ ;  /* 0x0000003f3f3ff290 */ /* 0x000ff2000fffe03f */
[----:B------:R-:W-:Y:S04]  /*40e20*/  STL.64 [R1+0xf90], R100 ;  /* 0x000f906401007387 */ /* 0x000fe80000100a00 */
[----:B------:R1:W-:Y:S04]  /*40e30*/  STL.64 [R1+0xf98], R102 ;  /* 0x000f986601007387 */ /* 0x0003e80000100a00 */
[----:B------:R-:W3:Y:S04]  /*40e40*/  LDL.LU R249, [R1+0xe34] ;  /* 0x000e340001f97983 */ /* 0x000ee80000300800 */
[----:B------:R-:W3:Y:S04]  /*40e50*/  LDL.LU R250, [R1+0xe38] ;  /* 0x000e380001fa7983 */ /* 0x000ee80000300800 */
[----:B------:R-:W3:Y:S01]  /*40e60*/  LDL.LU R251, [R1+0xe3c] ;  /* 0x000e3c0001fb7983 */ /* 0x000ee20000300800 */
[C---:B------:R-:W-:Y:S08]  /*40e70*/  HMMA.1688.F32.TF32 R156, R240.reuse, R118, R224 ;  /* 0x00000076f09c723c */ /* 0x040ff000000810e0 */
[C---:B-1----:R-:W-:Y:S08]  /*40e80*/  HMMA.1688.F32.TF32 R100, R240.reuse, R114, R228 ;  /* 0x00000072f064723c */ /* 0x042ff000000810e4 */
[C---:B------:R-:W-:Y:S07]  /*40e90*/  HMMA.1688.F32.TF32 R160, R240.reuse, R110, R232 ;  /* 0x0000006ef0a0723c */ /* 0x040fee00000810e8 */
[----:B------:R-:W-:Y:S04]  /*40ea0*/  STL.64 [R1+0x1010], R156 ;  /* 0x0010109c01007387 */ /* 0x000fe80000100a00 */
[----:B------:R1:W-:Y:S04]  /*40eb0*/  STL.64 [R1+0x1018], R158 ;  /* 0x0010189e01007387 */ /* 0x0003e80000100a00 */
[----:B------:R-:W-:Y:S04]  /*40ec0*/  STL.64 [R1+0x1060], R100 ;  /* 0x0010606401007387 */ /* 0x000fe80000100a00 */
[----:B------:R2:W-:Y:S01]  /*40ed0*/  STL.64 [R1+0x1068], R102 ;  /* 0x0010686601007387 */ /* 0x0005e20000100a00 */
[----:B-1----:R-:W-:Y:S03]  /*40ee0*/  HMMA.1688.F32.TF32 R156, R240, R106, R236 ;  /* 0x0000006af09c723c */ /* 0x002fe600000810ec */
[----:B------:R-:W-:Y:S04]  /*40ef0*/  STL.64 [R1+0x10b0], R160 ;  /* 0x0010b0a001007387 */ /* 0x000fe80000100a00 */
[----:B------:R-:W-:Y:S01]  /*40f00*/  STL.64 [R1+0x10b8], R162 ;  /* 0x0010b8a201007387 */ /* 0x000fe20000100a00 */
[C---:B--2---:R-:W-:Y:S03]  /*40f10*/  HMMA.1688.F32.TF32 R100, R12.reuse, R10, R16 ;  /* 0x0000000a0c64723c */ /* 0x044fe60000081010 */
[----:B------:R-:W-:Y:S04]  /*40f20*/  LDS R16, [R152+0x23080] ;  /* 0x0230800098107984 */ /* 0x000fe80000000800 */
[----:B------:R-:W-:Y:S04]  /*40f30*/  LDS R18, [R152+0x23880] ;  /* 0x0238800098127984 */ /* 0x000fe80000000800 */
[----:B------:R-:W-:Y:S04]  /*40f40*/  LDS R17, [R153+0x23080] ;  /* 0x0230800099117984 */ /* 0x000fe80000000800 */
[----:B------:R-:W1:Y:S08]  /*40f50*/  LDS R19, [R153+0x23880] ;  /* 0x0238800099137984 */ /* 0x000e700000000800 */
[----:B------:R-:W-:Y:S01]  /*40f60*/  STL.64 [R1+0x1ff0], R100 ;  /* 0x001ff06401007387 */ /* 0x000fe20000100a00 */
[C---:B----4-:R-:W-:Y:S08]  /*40f70*/  HMMA.1688.F32.TF32 R96, R12.reuse, R6, R96 ;  /* 0x000000060c60723c */ /* 0x050ff00000081060 */
[C---:B---3--:R-:W-:Y:S01]  /*40f80*/  HMMA.1688.F32.TF32 R244, R12.reuse, R34, R244 ;  /* 0x000000220cf4723c */ /* 0x048fe200000810f4 */
[----:B------:R2:W-:Y:S04]  /*40f90*/  STL.64 [R1+0x1130], R156 ;  /* 0x0011309c01007387 */ /* 0x0005e80000100a00 */
[----:B------:R3:W-:Y:S04]  /*40fa0*/  STL.64 [R1+0x1138], R158 ;  /* 0x0011389e01007387 */ /* 0x0007e80000100a00 */
[----:B------:R4:W-:Y:S01]  /*40fb0*/  STL.64 [R1+0x1fe8], R102 ;  /* 0x001fe86601007387 */ /* 0x0009e20000100a00 */
[C---:B------:R-:W-:Y:S05]  /*40fc0*/  HMMA.1688.F32.TF32 R200, R12.reuse, R30, R92 ;  /* 0x0000001e0cc8723c */ /* 0x040fea000008105c */
[----:B------:R1:W-:Y:S04]  /*40fd0*/  STL [R1+0x2004], R96 ;  /* 0x0020046001007387 */ /* 0x0003e80000100800 */
[----:B------:R1:W-:Y:S04]  /*40fe0*/  STL [R1+0x2000], R97 ;  /* 0x0020006101007387 */ /* 0x0003e80000100800 */
[----:B------:R1:W-:Y:S01]  /*40ff0*/  STL.64 [R1+0x1ff8], R98 ;  /* 0x001ff86201007387 */ /* 0x0003e20000100a00 */
[C---:B------:R-:W-:Y:S03]  /*41000*/  HMMA.1688.F32.TF32 R196, R12.reuse, R26, R88 ;  /* 0x0000001a0cc4723c */ /* 0x040fe60000081058 */
[----:B------:R1:W-:Y:S04]  /*41010*/  STL [R1+0x2014], R244 ;  /* 0x002014f401007387 */ /* 0x0003e80000100800 */
[----:B------:R1:W-:Y:S04]  /*41020*/  STL [R1+0x2010], R245 ;  /* 0x002010f501007387 */ /* 0x0003e80000100800 */
[----:B------:R1:W-:Y:S04]  /*41030*/  STL [R1+0x200c], R246 ;  /* 0x00200cf601007387 */ /* 0x0003e80000100800 */
[----:B------:R1:W-:Y:S04]  /*41040*/  STL [R1+0x2008], R247 ;  /* 0x002008f701007387 */ /* 0x0003e80000100800 */
[----:B------:R-:W-:Y:S04]  /*41050*/  STL [R1+0x2024], R200 ;  /* 0x002024c801007387 */ /* 0x000fe80000100800 */
[----:B------:R-:W-:Y:S04]  /*41060*/  STL [R1+0x2020], R201 ;  /* 0x002020c901007387 */ /* 0x000fe80000100800 */
[----:B------:R-:W-:Y:S04]  /*41070*/  STL [R1+0x201c], R202 ;  /* 0x00201cca01007387 */ /* 0x000fe80000100800 */
[----:B------:R-:W-:Y:S04]  /*41080*/  STL [R1+0x2018], R203 ;  /* 0x002018cb01007387 */ /* 0x000fe80000100800 */
        /* <DEDUP_REMOVED lines=12> */
[----:B--2---:R-:W2:Y:S04]  /*41150*/  LDL.LU R156, [R1+0x400] ;  /* 0x00040000019c7983 */ /* 0x004ea80000300800 */
        /* <DEDUP_REMOVED lines=57> */
[----:B----4-:R-:W3:Y:S04]  /*414f0*/  LDL.LU R102, [R1+0x648] ;  /* 0x0006480001667983 */ /* 0x010ee80000300800 */
[----:B------:R-:W3:Y:S04]  /*41500*/  LDL.LU R103, [R1+0x64c] ;  /* 0x00064c0001677983 */ /* 0x000ee80000300800 */
[----:B-1----:R-:W4:Y:S04]  /*41510*/  LDL.LU R96, [R1+0x6f0] ;  /* 0x0006f00001607983 */ /* 0x002f280000300800 */
[----:B------:R-:W4:Y:S04]  /*41520*/  LDL.LU R97, [R1+0x6f4] ;  /* 0x0006f40001617983 */ /* 0x000f280000300800 */
[----:B------:R-:W4:Y:S04]  /*41530*/  LDL.LU R98, [R1+0x6f8] ;  /* 0x0006f80001627983 */ /* 0x000f280000300800 */
[----:B------:R-:W4:Y:S01]  /*41540*/  LDL.LU R99, [R1+0x6fc] ;  /* 0x0006fc0001637983 */ /* 0x000f220000300800 */
[C---:B------:R-:W-:Y:S03]  /*41550*/  HMMA.1688.F32.TF32 R192, R12.reuse, R22, R248 ;  /* 0x000000160cc0723c */ /* 0x040fe600000810f8 */
        /* <DEDUP_REMOVED lines=36> */
[----:B------:R-:W-:Y:S04]  /*417a0*/  STL [R1+0x2044], R192 ;  /* 0x002044c001007387 */ /* 0x000fe80000100800 */
[----:B------:R-:W-:Y:S04]  /*417b0*/  STL [R1+0x2040], R193 ;  /* 0x002040c101007387 */ /* 0x000fe80000100800 */
[----:B------:R-:W-:Y:S04]  /*417c0*/  STL [R1+0x203c], R194 ;  /* 0x00203cc201007387 */ /* 0x000fe80000100800 */
[----:B------:R3:W-:Y:S01]  /*417d0*/  STL [R1+0x2038], R195 ;  /* 0x002038c301007387 */ /* 0x0007e20000100800 */
[C---:B--2---:R-:W-:Y:S08]  /*417e0*/  HMMA.1688.F32.TF32 R188, R12.reuse, R142, R188 ;  /* 0x0000008e0cbc723c */ /* 0x044ff000000810bc */
[C---:B---3--:R-:W-:Y:S01]  /*417f0*/  HMMA.1688.F32.TF32 R192, R12.reuse, R50, R248 ;  /* 0x000000320cc0723c */ /* 0x048fe200000810f8 */
[----:B------:R-:W2:Y:S11]  /*41800*/  LDL.LU R248, [R1+0x1450] ;  /* 0x0014500001f87983 */ /* 0x000eb60000300800 */
[----:B------:R-:W-:Y:S11]  /*41810*/  @!UPT UIADD3 URZ, URZ, URZ, URZ ;  /* 0x0000003f3f3ff290 */ /* 0x000ff6000fffe03f */
[----:B------:R-:W-:Y:S04]  /*41820*/  STL.64 [R1+0xa0], R192 ;  /* 0x0000a0c001007387 */ /* 0x000fe80000100a00 */
[----:B------:R4:W-:Y:S04]  /*41830*/  STL.64 [R1+0xa8], R194 ;  /* 0x0000a8c201007387 */ /* 0x0009e80000100a00 */
[----:B------:R-:W2:Y:S04]  /*41840*/  LDL.LU R249, [R1+0x1454] ;  /* 0x0014540001f97983 */ /* 0x000ea80000300800 */
[----:B------:R-:W2:Y:S04]  /*41850*/  LDL.LU R250, [R1+0x1458] ;  /* 0x0014580001fa7983 */ /* 0x000ea80000300800 */
[----:B------:R-:W2:Y:S01]  /*41860*/  LDL.LU R251, [R1+0x145c] ;  /* 0x00145c0001fb7983 */ /* 0x000ea20000300800 */
[C---:B----4-:R-:W-:Y:S08]  /*41870*/  HMMA.1688.F32.TF32 R192, R12.reuse, R46, R196 ;  /* 0x0000002e0cc0723c */ /* 0x050ff000000810c4 */
[C---:B------:R-:W-:Y:S08]  /*41880*/  HMMA.1688.F32.TF32 R200, R12.reuse, R42, R200 ;  /* 0x0000002a0cc8723c */ /* 0x040ff000000810c8 */
[C---:B------:R-:W-:Y:S07]  /*41890*/  HMMA.1688.F32.TF32 R196, R12.reuse, R38, R244 ;  /* 0x000000260cc4723c */ /* 0x040fee00000810f4 */
[----:B------:R-:W-:Y:S01]  /*418a0*/  STL.64 [R1+0x90], R192 ;  /* 0x000090c001007387 */ /* 0x000fe20000100a00 */
[C---:B------:R-:W-:Y:S03]  /*418b0*/  HMMA.1688.F32.TF32 R100, R12.reuse, R62, R100 ;  /* 0x0000003e0c64723c */ /* 0x040fe60000081064 */
[----:B------:R1:W-:Y:S05]  /*418c0*/  STL.64 [R1+0x98], R194 ;  /* 0x000098c201007387 */ /* 0x0003ea0000100a00 */
[C---:B-1----:R-:W-:Y:S08]  /*418d0*/  HMMA.1688.F32.TF32 R192, R12.reuse, R66, R96 ;  /* 0x000000420cc0723c */ /* 0x042ff00000081060 */
[C---:B------:R-:W-:Y:S01]  /*418e0*/  HMMA.1688.F32.TF32 R96, R12.reuse, R58, R240 ;  /* 0x0000003a0c60723c */ /* 0x040fe200000810f0 */
        /* <DEDUP_REMOVED lines=8> */
[C---:B-1----:R-:W-:Y:S03]  /*41970*/  HMMA.1688.F32.TF32 R192, R12.reuse, R54, R236 ;  /* 0x000000360cc0723c */ /* 0x042fe600000810ec */
[----:B------:R-:W-:Y:S04]  /*41980*/  STL.64 [R1+0x140], R96 ;  /* 0x0001406001007387 */ /* 0x000fe80000100a00 */
[----:B------:R1:W-:Y:S01]  /*41990*/  STL.64 [R1+0x148], R98 ;  /* 0x0001486201007387 */ /* 0x0003e20000100a00 */
[C---:B---3--:R-:W-:Y:S08]  /*419a0*/  HMMA.1688.F32.TF32 R100, R12.reuse, R82, R232 ;  /* 0x000000520c64723c */ /* 0x048ff000000810e8 */
        /* <DEDUP_REMOVED lines=28> */
[----:B------:R-:W-:Y:S03]  /*41b70*/  STL.64 [R1+0x638], R190 ;  /* 0x000638be01007387 */ /* 0x000fe60000100a00 */
[C---:B------:R-:W-:Y:S07]  /*41b80*/  HMMA.1688.F32.TF32 R172, R12.reuse, R130, R172 ;  /* 0x000000820cac723c */ /* 0x040fee00000810ac */
        /* <DEDUP_REMOVED lines=14> */
[C---:B---3--:R-:W-:Y:S08]  /*41c70*/  HMMA.1688.F32.TF32 R96, R12.reuse, R110, R156 ;  /* 0x0000006e0c60723c */ /* 0x048ff0000008109c */
[----:B------:R-:W-:Y:S08]  /*41c80*/  HMMA.1688.F32.TF32 R12, R12, R106, R92 ;  /* 0x0000006a0c0c723c */ /* 0x000ff0000008105c */
[C---:B------:R-:W-:Y:S01]  /*41c90*/  HMMA.1688.F32.TF32 R92, R16.reuse, R10, R88 ;  /* 0x0000000a105c723c */ /* 0x040fe20000081058 */
[----:B------:R1:W-:Y:S04]  /*41ca0*/  STL.64 [R1+0xd70], R164 ;  /* 0x000d70a401007387 */ /* 0x0003e80000100a00 */
[----:B------:R3:W-:Y:S04]  /*41cb0*/  STL.64 [R1+0xd78], R166 ;  /* 0x000d78a601007387 */ /* 0x0007e80000100a00 */
[----:B------:R-:W-:Y:S04]  /*41cc0*/  STL.64 [R1+0xe30], R100 ;  /* 0x000e306401007387 */ /* 0x000fe80000100a00 */
[----:B------:R-:W-:Y:S04]  /*41cd0*/  STL.64 [R1+0xe38], R102 ;  /* 0x000e386601007387 */ /* 0x000fe80000100a00 */
[----:B------:R-:W-:Y:S04]  /*41ce0*/  STL.64 [R1+0xf40], R96 ;  /* 0x000f406001007387 */ /* 0x000fe80000100a00 */
[----:B------:R-:W-:Y:S04]  /*41cf0*/  STL.64 [R1+0xf48], R98 ;  /* 0x000f486201007387 */ /* 0x000fe80000100a00 */
[----:B------:R-:W-:Y:S04]  /*41d00*/  STL [R1+0x2054], R92 ;  /* 0x0020545c01007387 */ /* 0x000fe80000100800 */
[----:B------:R-:W-:Y:S04]  /*41d10*/  STL.64 [R1+0x1020], R12 ;  /* 0x0010200c01007387 */ /* 0x000fe80000100a00 */
[----:B------:R-:W-:Y:S04]  /*41d20*/  STL.64 [R1+0x1028], R14 ;  /* 0x0010280e01007387 */ /* 0x000fe80000100a00 */
[----:B------:R-:W-:Y:S04]  /*41d30*/  STL [R1+0x2050], R93 ;  /* 0x0020505d01007387 */ /* 0x000fe80000100800 */
[----:B------:R-:W-:Y:S04]  /*41d40*/  STL [R1+0x204c], R94 ;  /* 0x00204c5e01007387 */ /* 0x000fe80000100800 */
[----:B------:R-:W-:Y:S04]  /*41d50*/  STL [R1+0x2048], R95 ;  /* 0x0020485f01007387 */ /* 0x000fe80000100800 */
        /* <DEDUP_REMOVED lines=10> */
[----:B---3--:R-:W4:Y:S04]  /*41e00*/  LDL.LU R166, [R1+0xe18] ;  /* 0x000e180001a67983 */ /* 0x008f280000300800 */
[----:B------:R-:W4:Y:S04]  /*41e10*/  LDL.LU R167, [R1+0xe1c] ;  /* 0x000e1c0001a77983 */ /* 0x000f280000300800 */
        /* <DEDUP_REMOVED lines=33> */
[----:B------:R-:W-:Y:S04]  /*42030*/  STL [R1+0x2064], R88 ;  /* 0x0020645801007387 */ /* 0x000fe80000100800 */
[----:B------:R-:W-:Y:S04]  /*42040*/  STL [R1+0x2060], R89 ;  /* 0x0020605901007387 */ /* 0x000fe80000100800 */
[----:B------:R-:W-:Y:S04]  /*42050*/  STL [R1+0x205c], R90 ;  /* 0x00205c5a01007387 */ /* 0x000fe80000100800 */
[----:B------:R1:W-:Y:S01]  /*42060*/  STL [R1+0x2058], R91 ;  /* 0x0020585b01007387 */ /* 0x0003e20000100800 */
[C---:B---3--:R-:W-:Y:S08]  /*42070*/  HMMA.1688.F32.TF32 R188, R16.reuse, R34, R188 ;  /* 0x0000002210bc723c */ /* 0x048ff000000810bc */
[C---:B----4-:R-:W-:Y:S11]  /*42080*/  HMMA.1688.F32.TF32 R184, R16.reuse, R30, R184 ;  /* 0x0000001e10b8723c */ /* 0x050ff600000810b8 */
[----:B------:R-:W-:Y:S04]  /*42090*/  @!UPT UIADD3 URZ, URZ, URZ, URZ ;  /* 0x0000003f3f3ff290 */ /* 0x000fe8000fffe03f */
[----:B------:R-:W-:Y:S01]  /*420a0*/  STL [R1+0x2074], R188 ;  /* 0x002074bc01007387 */ /* 0x000fe20000100800 */
[C---:B-1----:R-:W-:Y:S08]  /*420b0*/  HMMA.1688.F32.TF32 R88, R16.reuse, R46, R172 ;  /* 0x0000002e1058723c */ /* 0x042ff000000810ac */
[C---:B------:R-:W-:Y:S01]  /*420c0*/  HMMA.1688.F32.TF32 R180, R16.reuse, R26, R180 ;  /* 0x0000001a10b4723c */ /* 0x040fe200000810b4 */
[----:B------:R-:W-:Y:S07]  /*420d0*/  STL [R1+0x2070], R189 ;  /* 0x002070bd01007387 */ /* 0x000fee0000100800 */
[C---:B------:R-:W-:Y:S01]  /*420e0*/  HMMA.1688.F32.TF32 R176, R16.reuse, R22, R176 ;  /* 0x0000001610b0723c */ /* 0x040fe200000810b0 */
[----:B------:R-:W-:Y:S04]  /*420f0*/  STL [R1+0x206c], R190 ;  /* 0x00206cbe01007387 */ /* 0x000fe80000100800 */
[----:B------:R-:W-:Y:S03]  /*42100*/  STL [R1+0x2068], R191 ;  /* 0x002068bf01007387 */ /* 0x000fe60000100800 */
[C---:B------:R-:W-:Y:S01]  /*42110*/  HMMA.1688.F32.TF32 R92, R16.reuse, R50, R204 ;  /* 0x00000032105c723c */ /* 0x040fe200000810cc */
[----:B------:R-:W-:Y:S04]  /*42120*/  STL [R1+0x2084], R184 ;  /* 0x002084b801007387 */ /* 0x000fe80000100800 */
[----:B------:R-:W-:Y:S03]  /*42130*/  STL [R1+0x2080], R185 ;  /* 0x002080b901007387 */ /* 0x000fe60000100800 */
[C---:B------:R-:W-:Y:S01]  /*42140*/  HMMA.1688.F32.TF32 R12, R16.reuse, R42, R168 ;  /* 0x0000002a100c723c */ /* 0x040fe200000810a8 */
        /* <DEDUP_REMOVED lines=14> */
[C---:B-1----:R-:W-:Y:S03]  /*42230*/  HMMA.1688.F32.TF32 R92, R16.reuse, R38, R164 ;  /* 0x00000026105c723c */ /* 0x042fe600000810a4 */
[----:B------:R-:W-:Y:S04]  /*42240*/  STL.64 [R1+0x40], R12 ;  /* 0x0000400c01007387 */ /* 0x000fe80000100a00 */
[----:B------:R1:W-:Y:S01]  /*42250*/  STL.64 [R1+0x48], R14 ;  /* 0x0000480e01007387 */ /* 0x0003e20000100a00 */
[C---:B---3--:R-:W-:Y:S03]  /*42260*/  HMMA.1688.F32.TF32 R88, R16.reuse, R66, R160 ;  /* 0x000000421058723c */ /* 0x048fe600000810a0 */
[----:B------:R-:W-:Y:S04]  /*42270*/  LDS R204, [R152+0x23100] ;  /* 0x0231000098cc7984 */ /* 0x000fe80000000800 */
[----:B------:R-:W-:Y:S01]  /*42280*/  LDS R206, [R152+0x23900] ;  /* 0x0239000098ce7984 */ /* 0x000fe20000000800 */
[C---:B-1----:R-:W-:Y:S03]  /*42290*/  HMMA.1688.F32.TF32 R12, R16.reuse, R62, R156 ;  /* 0x0000003e100c723c */ /* 0x042fe6000008109c */
[----:B------:R-:W-:Y:S04]  /*422a0*/  LDS R205, [R153+0x23100] ;  /* 0x0231000099cd7984 */ /* 0x000fe80000000800 */
[----:B------:R-:W1:Y:S04]  /*422b0*/  LDS R207, [R153+0x23900] ;  /* 0x0239000099cf7984 */ /* 0x000e680000000800 */
[----:B------:R-:W-:Y:S04]  /*422c0*/  STL.64 [R1+0x30], R92 ;  /* 0x0000305c01007387 */ /* 0x000fe80000100a00 */
[----:B------:R-:W-:Y:S04]  /*422d0*/  STL.64 [R1+0x38], R94 ;  /* 0x0000385e01007387 */ /* 0x000fe80000100a00 */
[----:B------:R-:W-:Y:S04]  /*422e0*/  STL.64 [R1+0x120], R88 ;  /* 0x0001205801007387 */ /* 0x000fe80000100a00 */
[----:B------:R-:W-:Y:S04]  /*422f0*/  STL.64 [R1+0x128], R90 ;  /* 0x0001285a01007387 */ /* 0x000fe80000100a00 */
[----:B------:R-:W-:Y:S04]  /*42300*/  STL.64 [R1+0x110], R12 ;  /* 0x0001100c01007387 */ /* 0x000fe80000100a00 */
[----:B------:R2:W-:Y:S04]  /*42310*/  STL.64 [R1+0x118], R14 ;  /* 0x0001180e01007387 */ /* 0x0005e80000100a00 */
[----:B------:R-:W3:Y:S01]  /*42320*/  LDL.LU R168, [R1+0x730] ;  /* 0x0007300001a87983 */ /* 0x000ee20000300800 */
[C---:B--2---:R-:W-:Y:S11]  /*42330*/  HMMA.1688.F32.TF32 R12, R16.reuse, R58, R248 ;  /* 0x0000003a100c723c */ /* 0x044ff600000810f8 */
[----:B------:R-:W-:Y:S11]  /*42340*/  @!UPT UIADD3 URZ, URZ, URZ, URZ ;  /* 0x0000003f3f3ff290 */ /* 0x000ff6000fffe03f */
[----:B------:R-:W-:Y:S01]  /*42350*/  @!UPT UIADD3 URZ, URZ, URZ, URZ ;  /* 0x0000003f3f3ff290 */ /* 0x000fe2000fffe03f */
[----:B------:R-:W-:Y:S04]  /*42360*/  STL.64 [R1+0x100], R12 ;  /* 0x0001000c01007387 */ /* 0x000fe80000100a00 */
[----:B------:R2:W-:Y:S04]  /*42370*/  STL.64 [R1+0x108], R14 ;  /* 0x0001080e01007387 */ /* 0x0005e80000100a00 */
        /* <DEDUP_REMOVED lines=75> */
[----:B------:R-:W1:Y:S01]  /*42830*/  LDL.LU R160, [R1+0x1510] ;  /* 0x0015100001a07983 */ /* 0x000e620000300800 */
[C---:B--2---:R-:W-:Y:S11]  /*42840*/  HMMA.1688.F32.TF32 R12, R16.reuse, R54, R156 ;  /* 0x00000036100c723c */ /* 0x044ff6000008109c */
[----:B------:R-:W-:Y:S11]  /*42850*/  @!UPT UIADD3 URZ, URZ, URZ, URZ ;  /* 0x0000003f3f3ff290 */ /* 0x000ff6000fffe03f */
[----:B------:R-:W-:Y:S01]  /*42860*/  @!UPT UIADD3 URZ, URZ, URZ, URZ ;  /* 0x0000003f3f3ff290 */ /* 0x000fe2000fffe03f */
[----:B------:R-:W-:Y:S04]  /*42870*/  STL.64 [R1+0xf0], R12 ;  /* 0x0000f00c01007387 */ /* 0x000fe80000100a00 */
[----:B------:R3:W-:Y:S04]  /*42880*/  STL.64 [R1+0xf8], R14 ;  /* 0x0000f80e01007387 */ /* 0x0007e80000100a00 */
[----:B------:R-:W1:Y:S04]  /*42890*/  LDL.LU R161, [R1+0x1514] ;  /* 0x0015140001a17983 */ /* 0x000e680000300800 */
[----:B------:R-:W1:Y:S01]  /*428a0*/  LDL.LU R162, [R1+0x1518] ;  /* 0x0015180001a27983 */ /* 0x000e620000300800 */
[C---:B---3--:R-:W-:Y:S03]  /*428b0*/  HMMA.1688.F32.TF32 R12, R16.reuse, R82, R248 ;  /* 0x00000052100c723c */ /* 0x048fe600000810f8 */
[----:B------:R-:W1:Y:S04]  /*428c0*/  LDL.LU R163, [R1+0x151c] ;  /* 0x00151c0001a37983 */ /* 0x000e680000300800 */
[----:B------:R-:W2:Y:S11]  /*428d0*/  LDL.LU R156, [R1+0x14f0] ;  /* 0x0014f000019c7983 */ /* 0x000eb60000300800 */
[----:B------:R-:W-:Y:S05]  /*428e0*/  @!UPT UIADD3 URZ, URZ, URZ, URZ ;  /* 0x0000003f3f3ff290 */ /* 0x000fea000fffe03f */
[----:B------:R-:W-:Y:S04]  /*428f0*/  STL.64 [R1+0x180], R12 ;  /* 0x0001800c01007387 */ /* 0x000fe80000100a00 */
[----:B------:R3:W-:Y:S04]  /*42900*/  STL.64 [R1+0x188], R14 ;  /* 0x0001880e01007387 */ /* 0x0007e80000100a00 */
[----:B------:R-:W2:Y:S04]  /*42910*/  LDL.LU R157, [R1+0x14f4] ;  /* 0x0014f400019d7983 */ /* 0x000ea80000300800 */
[----:B------:R-:W2:Y:S04]  /*42920*/  LDL.LU R158, [R1+0x14f8] ;  /* 0x0014f800019e7983 */ /* 0x000ea80000300800 */
[----:B------:R-:W2:Y:S04]  /*42930*/  LDL.LU R159, [R1+0x14fc] ;  /* 0x0014fc00019f7983 */ /* 0x000ea80000300800 */
[----:B------:R-:W2:Y:S04]  /*42940*/  LDL.LU R248, [R1+0x14d0] ;  /* 0x0014d00001f87983 */ /* 0x000ea80000300800 */
[----:B------:R-:W2:Y:S04]  /*42950*/  LDL.LU R249, [R1+0x14d4] ;  /* 0x0014d40001f97983 */ /* 0x000ea80000300800 */
[----:B------:R-:W2:Y:S04]  /*42960*/  LDL.LU R250, [R1+0x14d8] ;  /* 0x0014d80001fa7983 */ /* 0x000ea80000300800 */
[----:B------:R-:W2:Y:S01]  /*42970*/  LDL.LU R251, [R1+0x14dc] ;  /* 0x0014dc0001fb7983 */ /* 0x000ea20000300800 */
[C---:B----4-:R-:W-:Y:S08]  /*42980*/  HMMA.1688.F32.TF32 R88, R16.reuse, R78, R196 ;  /* 0x0000004e1058723c */ /* 0x050ff000000810c4 */
[C---:B---3--:R-:W-:Y:S08]  /*42990*/  HMMA.1688.F32.TF32 R12, R16.reuse, R74, R200 ;  /* 0x0000004a100c723c */ /* 0x048ff000000810c8 */
[C---:B------:R-:W-:Y:S07]  /*429a0*/  HMMA.1688.F32.TF32 R92, R16.reuse, R70, R244 ;  /* 0x00000046105c723c */ /* 0x040fee00000810f4 */
[----:B------:R-:W-:Y:S04]  /*429b0*/  STL.64 [R1+0x1b0], R88 ;  /* 0x0001b05801007387 */ /* 0x000fe80000100a00 */
[----:B------:R3:W-:Y:S04]  /*429c0*/  STL.64 [R1+0x1b8], R90 ;  /* 0x0001b85a01007387 */ /* 0x0007e80000100a00 */
[----:B------:R-:W-:Y:S04]  /*429d0*/  STL.64 [R1+0x240], R12 ;  /* 0x0002400c01007387 */ /* 0x000fe80000100a00 */
[----:B------:R4:W-:Y:S01]  /*429e0*/  STL.64 [R1+0x248], R14 ;  /* 0x0002480e01007387 */ /* 0x0009e20000100a00 */
[C---:B---3--:R-:W-:Y:S08]  /*429f0*/  HMMA.1688.F32.TF32 R88, R16.reuse, R86, R96 ;  /* 0x000000561058723c */ /* 0x048ff00000081060 */
[C---:B----4-:R-:W-:Y:S01]  /*42a00*/  HMMA.1688.F32.TF32 R12, R16.reuse, R154, R100 ;  /* 0x0000009a100c723c */ /* 0x050fe20000081064 */
[----:B------:R-:W-:Y:S04]  /*42a10*/  STL.64 [R1+0x370], R92 ;  /* 0x0003705c01007387 */ /* 0x000fe80000100a00 */
[----:B------:R3:W-:Y:S10]  /*42a20*/  STL.64 [R1+0x378], R94 ;  /* 0x0003785e01007387 */ /* 0x0007f40000100a00 */
[----:B------:R-:W-:Y:S01]  /*42a30*/  STL.64 [R1+0x390], R88 ;  /* 0x0003905801007387 */ /* 0x000fe20000100a00 */
[C---:B---3--:R-:W-:Y:S03]  /*42a40*/  HMMA.1688.F32.TF32 R92, R16.reuse, R150, R240 ;  /* 0x00000096105c723c */ /* 0x048fe600000810f0 */
[----:B------:R3:W-:Y:S04]  /*42a50*/  STL.64 [R1+0x398], R90 ;  /* 0x0003985a01007387 */ /* 0x0007e80000100a00 */
[----:B------:R-:W-:Y:S04]  /*42a60*/  STL.64 [R1+0x3b0], R12 ;  /* 0x0003b00c01007387 */ /* 0x000fe80000100a00 */
[----:B------:R4:W-:Y:S01]  /*42a70*/  STL.64 [R1+0x3b8], R14 ;  /* 0x0003b80e01007387 */ /* 0x0009e20000100a00 */
[C---:B---3--:R-:W-:Y:S08]  /*42a80*/  HMMA.1688.F32.TF32 R88, R16.reuse, R146, R236 ;  /* 0x000000921058723c */ /* 0x048ff000000810ec */
[C---:B----4-:R-:W-:Y:S03]  /*42a90*/  HMMA.1688.F32.TF32 R12, R16.reuse, R142, R232 ;  /* 0x0000008e100c723c */ /* 0x050fe600000810e8 */
[----:B------:R-:W-:Y:S04]  /*42aa0*/  STL.64 [R1+0x3d0], R92 ;  /* 0x0003d05c01007387 */ /* 0x000fe80000100a00 */
[----:B------:R3:W-:Y:S08]  /*42ab0*/  STL.64 [R1+0x3d8], R94 ;  /* 0x0003d85e01007387 */ /* 0x0007f00000100a00 */
        /* <DEDUP_REMOVED lines=24> */
[----:B----4-:R-:W-:Y:S03]  /*42c40*/  HMMA.1688.F32.TF32 R12, R16, R106, R164 ;  /* 0x0000006a100c723c */ /* 0x010fe600000810a4 */
[----:B------:R-:W-:Y:S04]  /*42c50*/  STL.64 [R1+0xc40], R92 ;  /* 0x000c405c01007387 */ /* 0x000fe80000100a00 */
[----:B------:R-:W-:Y:S04]  /*42c60*/  STL.64 [R1+0xc48], R94 ;  /* 0x000c485e01007387 */ /* 0x000fe80000100a00 */
[----:B------:R-:W-:Y:S04]  /*42c70*/  LDS R164, [R152+0x23180] ;  /* 0x0231800098a47984 */ /* 0x000fe80000000800 */
[----:B------:R-:W-:Y:S04]  /*42c80*/  LDS R166, [R152+0x23980] ;  /* 0x0239800098a67984 */ /* 0x000fe80000000800 */
[----:B------:R-:W-:Y:S04]  /*42c90*/  STL.64 [R1+0xdc0], R88 ;  /* 0x000dc05801007387 */ /* 0x000fe80000100a00 */
[----:B------:R-:W-:Y:S04]  /*42ca0*/  STL.64 [R1+0xdc8], R90 ;  /* 0x000dc85a01007387 */ /* 0x000fe80000100a00 */
[----:B------:R-:W-:Y:S04]  /*42cb0*/  STL.64 [R1+0xea0], R12 ;  /* 0x000ea00c01007387 */ /* 0x000fe80000100a00 */
[----:B------:R2:W-:Y:S04]  /*42cc0*/  STL.64 [R1+0xea8], R14 ;  /* 0x000ea80e01007387 */ /* 0x0005e80000100a00 */
[----:B------:R-:W-:Y:S04]  /*42cd0*/  LDS R165, [R153+0x23180] ;  /* 0x0231800099a57984 */ /* 0x000fe80000000800 */
[----:B------:R-:W3:Y:S01]  /*42ce0*/  LDS R167, [R153+0x23980] ;  /* 0x0239800099a77984 */ /* 0x000ee20000000800 */
[C---:B-1----:R-:W-:Y:S08]  /*42cf0*/  HMMA.1688.F32.TF32 R16, R204.reuse, R10, R160 ;  /* 0x0000000acc10723c */ /* 0x042ff000000810a0 */
[C---:B--2---:R-:W-:Y:S11]  /*42d00*/  HMMA.1688.F32.TF32 R12, R204.reuse, R6, R156 ;  /* 0x00000006cc0c723c */ /* 0x044ff6000008109c */
[----:B------:R-:W-:Y:S04]  /*42d10*/  @!UPT UIADD3 URZ, URZ, URZ, URZ ;  /* 0x0000003f3f3ff290 */ /* 0x000fe8000fffe03f */
[----:B------:R-:W-:Y:S04]  /*42d20*/  STL [R1+0x20b4], R16 ;  /* 0x0020b41001007387 */ /* 0x000fe80000100800 */
[----:B------:R-:W-:Y:S04]  /*42d30*/  STL [R1+0x20b0], R17 ;  /* 0x0020b01101007387 */ /* 0x000fe80000100800 */
[----:B------:R-:W-:Y:S04]  /*42d40*/  STL [R1+0x20ac], R18 ;  /* 0x0020ac1201007387 */ /* 0x000fe80000100800 */
[----:B------:R-:W-:Y:S04]  /*42d50*/  STL [R1+0x20a8], R19 ;  /* 0x0020a81301007387 */ /* 0x000fe80000100800 */
[----:B------:R-:W-:Y:S04]  /*42d60*/  STL.64 [R1+0x20c0], R12 ;  /* 0x0020c00c01007387 */ /* 0x000fe80000100a00 */
[----:B------:R-:W-:Y:S04]  /*42d70*/  STL [R1+0x20bc], R14 ;  /* 0x0020bc0e01007387 */ /* 0x000fe80000100800 */
[----:B------:R1:W-:Y:S04]  /*42d80*/  STL [R1+0x20b8], R15 ;  /* 0x0020b80f01007387 */ /* 0x0003e80000100800 */
        /* <DEDUP_REMOVED lines=87> */
[C---:B-1----:R-:W-:Y:S08]  /*43300*/  HMMA.1688.F32.TF32 R12, R204.reuse, R42, R192 ;  /* 0x0000002acc0c723c */ /* 0x042ff000000810c0 */
[C---:B--2---:R-:W-:Y:S08]  /*43310*/  HMMA.1688.F32.TF32 R16, R204.reuse, R46, R92 ;  /* 0x0000002ecc10723c */ /* 0x044ff0000008105c */
[C---:B---3--:R-:W-:Y:S08]  /*43320*/  HMMA.1688.F32.TF32 R160, R204.reuse, R26, R160 ;  /* 0x0000001acca0723c */ /* 0x048ff000000810a0 */
[C---:B----4-:R-:W-:Y:S08]  /*43330*/  HMMA.1688.F32.TF32 R168, R204.reuse, R30, R168 ;  /* 0x0000001ecca8723c */ /* 0x050ff000000810a8 */
[C---:B------:R-:W-:Y:S08]  /*43340*/  HMMA.1688.F32.TF32 R156, R204.reuse, R22, R156 ;  /* 0x00000016cc9c723c */ /* 0x040ff0000008109c */
[C---:B------:R-:W-:Y:S07]  /*43350*/  HMMA.1688.F32.TF32 R88, R204.reuse, R50, R88 ;  /* 0x00000032cc58723c */ /* 0x040fee0000081058 */
[----:B------:R-:W-:Y:S01]  /*43360*/  STL.64 [R1+0x20e0], R168 ;  /* 0x0020e0a801007387 */ /* 0x000fe20000100a00 */
[C---:B------:R-:W-:Y:S03]  /*43370*/  HMMA.1688.F32.TF32 R248, R204.reuse, R38, R248 ;  /* 0x00000026ccf8723c */ /* 0x040fe600000810f8 */
        /* <DEDUP_REMOVED lines=9> */
[----:B------:R-:W-:Y:S04]  /*43410*/  STL.64 [R1+0x2110], R248 ;  /* 0x002110f801007387 */ /* 0x000fe80000100a00 */
[----:B------:R-:W-:Y:S01]  /*43420*/  STL.64 [R1], R12 ;  /* 0x0000000c01007387 */ /* 0x000fe20000100a00 */
[C---:B-1----:R-:W-:Y:S03]  /*43430*/  HMMA.1688.F32.TF32 R16, R204.reuse, R66, R196 ;  /* 0x00000042cc10723c */ /* 0x042fe600000810c4 */
[----:B------:R1:W-:Y:S05]  /*43440*/  STL.64 [R1+0x8], R14 ;  /* 0x0000080e01007387 */ /* 0x0003ea0000100a00 */
[C---:B-1----:R-:W-:Y:S01]  /*43450*/  HMMA.1688.F32.TF32 R12, R204.reuse, R62, R200 ;  /* 0x0000003ecc0c723c */ /* 0x042fe200000810c8 */
[----:B------:R-:W-:Y:S07]  /*43460*/  STL.64 [R1+0x2108], R250 ;  /* 0x002108fa01007387 */ /* 0x000fee0000100a00 */
[C---:B------:R-:W-:Y:S07]  /*43470*/  HMMA.1688.F32.TF32 R88, R204.reuse, R58, R244 ;  /* 0x0000003acc58723c */ /* 0x040fee00000810f4 */
[----:B------:R-:W-:Y:S04]  /*43480*/  STL.64 [R1+0xe0], R16 ;  /* 0x0000e01001007387 */ /* 0x000fe80000100a00 */
[----:B------:R1:W-:Y:S04]  /*43490*/  STL.64 [R1+0xe8], R18 ;  /* 0x0000e81201007387 */ /* 0x0003e80000100a00 */
[----:B------:R-:W-:Y:S01]  /*434a0*/  STL.64 [R1+0xd0], R12 ;  /* 0x0000d00c01007387 */ /* 0x000fe20000100a00 */
[C---:B-1----:R-:W-:Y:S03]  /*434b0*/  HMMA.1688.F32.TF32 R16, R204.reuse, R54, R96 ;  /* 0x00000036cc10723c */ /* 0x042fe60000081060 */
[----:B------:R1:W-:Y:S05]  /*434c0*/  STL.64 [R1+0xd8], R14 ;  /* 0x0000d80e01007387 */ /* 0x0003ea0000100a00 */
[C---:B-1----:R-:W-:Y:S01]  /*434d0*/  HMMA.1688.F32.TF32 R12, R204.reuse, R82, R100 ;  /* 0x00000052cc0c723c */ /* 0x042fe20000081064 */
[----:B------:R-:W-:Y:S04]  /*434e0*/  STL.64 [R1+0xc0], R88 ;  /* 0x0000c05801007387 */ /* 0x000fe80000100a00 */
[----:B------:R1:W-:Y:S10]  /*434f0*/  STL.64 [R1+0xc8], R90 ;  /* 0x0000c85a01007387 */ /* 0x0003f40000100a00 */
[----:B------:R-:W-:Y:S04]  /*43500*/  STL.64 [R1+0xb0], R16 ;  /* 0x0000b01001007387 */ /* 0x000fe80000100a00 */
[----:B------:R2:W-:Y:S01]  /*43510*/  STL.64 [R1+0xb8], R18 ;  /* 0x0000b81201007387 */ /* 0x0005e20000100a00 */
[C---:B-1----:R-:W-:Y:S03]  /*43520*/  HMMA.1688.F32.TF32 R88, R204.reuse, R78, R240 ;  /* 0x0000004ecc58723c */ /* 0x042fe600000810f0 */
[----:B------:R-:W-:Y:S05]  /*43530*/  STL.64 [R1+0x170], R12 ;  /* 0x0001700c01007387 */ /* 0x000fea0000100a00 */
[C---:B--2---:R-:W-:Y:S01]  /*43540*/  HMMA.1688.F32.TF32 R16, R204.reuse, R74, R236 ;  /* 0x0000004acc10723c */ /* 0x044fe200000810ec */
[----:B------:R1:W-:Y:S07]  /*43550*/  STL.64 [R1+0x178], R14 ;  /* 0x0001780e01007387 */ /* 0x0003ee0000100a00 */
[C---:B-1----:R-:W-:Y:S07]  /*43560*/  HMMA.1688.F32.TF32 R12, R204.reuse, R70, R232 ;  /* 0x00000046cc0c723c */ /* 0x042fee00000810e8 */
[----:B------:R-:W-:Y:S04]  /*43570*/  STL.64 [R1+0x1a0], R88 ;  /* 0x0001a05801007387 */ /* 0x000fe80000100a00 */
[----:B------:R1:W-:Y:S04]  /*43580*/  STL.64 [R1+0x1a8], R90 ;  /* 0x0001a85a01007387 */ /* 0x0003e80000100a00 */
        /* <DEDUP_REMOVED lines=15> */
[----:B-1----:R-:W-:Y:S07]  /*43680*/  HMMA.1688.F32.TF32 R12, R204, R138, R208 ;  /* 0x0000008acc0c723c */ /* 0x002fee00000810d0 */
[----:B------:R-:W-:Y:S04]  /*43690*/  STL.64 [R1+0x3e0], R88 ;  /* 0x0003e05801007387 */ /* 0x000fe80000100a00 */
[----:B------:R-:W-:Y:S04]  /*436a0*/  STL.64 [R1+0x3e8], R90 ;  /* 0x0003e85a01007387 */ /* 0x000fe80000100a00 */
[----:B------:R-:W2:Y:S04]  /*436b0*/  LDL.LU R212, [R1+0x1560] ;  /* 0x0015600001d47983 */ /* 0x000ea80000300800 */
[----:B------:R-:W-:Y:S04]  /*436c0*/  STL.64 [R1+0x550], R16 ;  /* 0x0005501001007387 */ /* 0x000fe80000100a00 */
[----:B------:R1:W-:Y:S01]  /*436d0*/  STL.64 [R1+0x558], R18 ;  /* 0x0005581201007387 */ /* 0x0003e20000100a00 */
[----:B------:R-:W-:-:S03]  /*436e0*/  IMAD.MOV.U32 R236, RZ, RZ, R8 ;  /* 0x000000ffffec7224 */ /* 0x000fc600078e0008 */
[----:B------:R-:W-:Y:S04]  /*436f0*/  STL.64 [R1+0x5f0], R12 ;  /* 0x0005f00c01007387 */ /* 0x000fe80000100a00 */
[----:B------:R3:W-:Y:S01]  /*43700*/  STL.64 [R1+0x5f8], R14 ;  /* 0x0005f80e01007387 */ /* 0x0007e20000100a00 */
[----:B------:R-:W-:-:S03]  /*43710*/  IMAD.MOV.U32 R237, RZ, RZ, R21 ;  /* 0x000000ffffed7224 */ /* 0x000fc600078e0015 */
[----:B------:R-:W2:Y:S01]  /*43720*/  LDL.LU R213, [R1+0x1564] ;  /* 0x0015640001d57983 */ /* 0x000ea20000300800 */
[----:B------:R-:W-:-:S03]  /*43730*/  IMAD.MOV.U32 R238, RZ, RZ, R20 ;  /* 0x000000ffffee7224 */ /* 0x000fc600078e0014 */
[----:B------:R-:W2:Y:S04]  /*43740*/  LDL.LU R214, [R1+0x1568] ;  /* 0x0015680001d67983 */ /* 0x000ea80000300800 */
[----:B------:R-:W2:Y:S04]  /*43750*/  LDL.LU R215, [R1+0x156c] ;  /* 0x00156c0001d77983 */ /* 0x000ea80000300800 */
[----:B------:R-:W4:Y:S04]  /*43760*/  LDL.LU R8, [R1+0x2524] ;  /* 0x0025240001087983 */ /* 0x000f280000300800 */
[----:B------:R-:W2:Y:S04]  /*43770*/  LDL.LU R21, [R1+0x2520] ;  /* 0x0025200001157983 */ /* 0x000ea80000300800 */
[----:B------:R-:W3:Y:S01]  /*43780*/  LDL.LU R20, [R1+0x251c] ;  /* 0x00251c0001147983 */ /* 0x000ee20000300800 */
[----:B------:R-:W-:-:S02]  /*43790*/  IMAD.MOV.U32 R239, RZ, RZ, R52 ;  /* 0x000000ffffef7224 */ /* 0x000fc400078e0034 */
[----:B------:R-:W-:Y:S01]  /*437a0*/  IMAD.MOV.U32 R100, RZ, RZ, R53 ;  /* 0x000000ffff647224 */ /* 0x000fe200078e0035 */
[----:B------:R-:W3:Y:S01]  /*437b0*/  LDL.LU R52, [R1+0x2518] ;  /* 0x0025180001347983 */ /* 0x000ee20000300800 */
[----:B------:R-:W-:Y:S02]  /*437c0*/  IMAD.MOV.U32 R101, RZ, RZ, R56 ;  /* 0x000000ffff657224 */ /* 0x000fe400078e0038 */
        /* <DEDUP_REMOVED lines=18> */
[----:B------:R-:W-:Y:S01]  /*438f0*/  IMAD.MOV.U32 R247, RZ, RZ, R44 ;  /* 0x000000fffff77224 */ /* 0x000fe200078e002c */
[----:B------:R-:W-:Y:S02]  /*43900*/  MOV R196, R45 ;  /* 0x0000002d00c47202 */ /* 0x000fe40000000f00 */
[----:B------:R-:W3:Y:S01]  /*43910*/  LDL.LU R64, [R1+0x24f0] ;  /* 0x0024f00001407983 */ /* 0x000ee20000300800 */
[----:B------:R-:W-:-:S03]  /*43920*/  IMAD.MOV.U32 R197, RZ, RZ, R252 ;  /* 0x000000ffffc57224 */ /* 0x000fc600078e00fc */
[----:B------:R-:W3:Y:S01]  /*43930*/  LDL.LU R65, [R1+0x24ec] ;  /* 0x0024ec0001417983 */ /* 0x000ee20000300800 */
[----:B------:R-:W-:-:S03]  /*43940*/  IMAD.MOV.U32 R198, RZ, RZ, R4 ;  /* 0x000000ffffc67224 */ /* 0x000fc600078e0004 */
[----:B------:R-:W3:Y:S01]  /*43950*/  LDL.LU R44, [R1+0x24e8] ;  /* 0x0024e800012c7983 */ /* 0x000ee20000300800 */
[----:B------:R-:W-:-:S03]  /*43960*/  IMAD.MOV.U32 R199, RZ, RZ, R5 ;  /* 0x000000ffffc77224 */ /* 0x000fc600078e0005 */
[----:B------:R-:W3:Y:S04]  /*43970*/  LDL.LU R45, [R1+0x24e4] ;  /* 0x0024e400012d7983 */ /* 0x000ee80000300800 */
[----:B------:R-:W3:Y:S04]  /*43980*/  LDL.LU R252, [R1+0x24e0] ;  /* 0x0024e00001fc7983 */ /* 0x000ee80000300800 */
        /* <DEDUP_REMOVED lines=9> */
[----:B------:R-:W-:Y:S02]  /*43a20*/  IMAD.MOV.U32 R124, RZ, RZ, 0x1f ;  /* 0x0000001fff7c7424 */ /* 0x000fe400078e00ff */
[----:B------:R-:W-:Y:S01]  /*43a30*/  IMAD.MOV.U32 R125, RZ, RZ, c[0x0][0x188] ;  /* 0x00006200ff7d7624 */ /* 0x000fe200078e00ff */
[----:B------:R-:W-:Y:S01]  /*43a40*/  BAR.SYNC.DEFER_BLOCKING 0x0 ;  /* 0x0000000000007b1d */ /* 0x000fe20000010000 */
[----:B----4-:R-:W-:Y:S02]  /*43a50*/  IMAD.MOV.U32 R194, RZ, RZ, R8 ;  /* 0x000000ffffc27224 */ /* 0x010fe400078e0008 */
[----:B--2---:R-:W-:Y:S02]  /*43a60*/  IMAD.MOV.U32 R193, RZ, RZ, R21 ;  /* 0x000000ffffc17224 */ /* 0x004fe400078e0015 */
[----:B---3--:R-:W-:Y:S02]  /*43a70*/  IMAD.MOV.U32 R192, RZ, RZ, R20 ;  /* 0x000000ffffc07224 */ /* 0x008fe400078e0014 */
        /* <DEDUP_REMOVED lines=34> */
[----:B------:R-:W-:Y:S01]  /*43ca0*/  HMMA.1688.F32.TF32 R12, R204, R118, R96 ;  /* 0x00000076cc0c723c */ /* 0x000fe20000081060 */
[----:B------:R-:W-:-:S02]  /*43cb0*/  IMAD.MOV.U32 R242, RZ, RZ, R49 ;  /* 0x000000fffff27224 */ /* 0x000fc400078e0031 */
[----:B------:R-:W-:Y:S01]  /*43cc0*/  IMAD.MOV.U32 R243, RZ, RZ, R48 ;  /* 0x000000fffff37224 */ /* 0x000fe200078e0030 */
[----:B------:R-:W-:Y:S04]  /*43cd0*/  STL.64 [R1+0x760], R88 ;  /* 0x0007605801007387 */ /* 0x000fe80000100a00 */
[----:B------:R1:W-:Y:S07]  /*43ce0*/  STL.64 [R1+0x768], R90 ;  /* 0x0007685a01007387 */ /* 0x0003ee0000100a00 */
        /* <DEDUP_REMOVED lines=9> */
[----:B------:R-:W-:Y:S04]  /*43d80*/  STL.64 [R1+0xc70], R16 ;  /* 0x000c701001007387 */ /* 0x000fe80000100a00 */
[----:B------:R-:W-:Y:S04]  /*43d90*/  STL.64 [R1+0xc78], R18 ;  /* 0x000c781201007387 */ /* 0x000fe80000100a00 */
[----:B------:R-:W-:Y:S04]  /*43da0*/  STL.64 [R1+0xdb0], R12 ;  /* 0x000db00c01007387 */ /* 0x000fe80000100a00 */
[----:B------:R-:W-:Y:S01]  /*43db0*/  STL.64 [R1+0xdb8], R14 ;  /* 0x000db80e01007387 */ /* 0x000fe20000100a00 */
[----:B----4-:R-:W-:-:S02]  /*43dc0*/  IMAD.MOV.U32 R211, RZ, RZ, R8 ;  /* 0x000000ffffd37224 */ /* 0x010fc400078e0008 */
[----:B--2---:R-:W-:Y:S02]  /*43dd0*/  IMAD.MOV.U32 R210, RZ, RZ, R9 ;  /* 0x000000ffffd27224 */ /* 0x004fe400078e0009 */
[----:B------:R-:W-:Y:S07]  /*43de0*/  HMMA.1688.F32.TF32 R8, R164, R10, R212 ;  /* 0x0000000aa408723c */ /* 0x000fee00000810d4 */
[----:B------:R-:W-:Y:S01]  /*43df0*/  MOV R214, R5 ;  /* 0x0000000500d67202 */ /* 0x000fe20000000f00 */
[----:B------:R-:W-:-:S02]  /*43e00*/  IMAD.MOV.U32 R215, RZ, RZ, R4 ;  /* 0x000000ffffd77224 */ /* 0x000fc400078e0004 */
[----:B---3--:R-:W-:Y:S02]  /*43e10*/  IMAD.MOV.U32 R219, RZ, RZ, R28 ;  /* 0x000000ffffdb7224 */ /* 0x008fe400078e001c */
[----:B------:R-:W-:Y:S02]  /*43e20*/  IMAD.MOV.U32 R218, RZ, RZ, R29 ;  /* 0x000000ffffda7224 */ /* 0x000fe400078e001d */
[----:B------:R-:W-:Y:S02]  /*43e30*/  IMAD.MOV.U32 R217, RZ, RZ, R32 ;  /* 0x000000ffffd97224 */ /* 0x000fe400078e0020 */
[----:B------:R-:W-:Y:S02]  /*43e40*/  IMAD.MOV.U32 R216, RZ, RZ, R33 ;  /* 0x000000ffffd87224 */ /* 0x000fe400078e0021 */
[----:B------:R-:W-:Y:S02]  /*43e50*/  IMAD.MOV.U32 R208, RZ, RZ, R25 ;  /* 0x000000ffffd07224 */ /* 0x000fe400078e0019 */
[----:B------:R-:W-:-:S02]  /*43e60*/  IMAD.MOV.U32 R209, RZ, RZ, R24 ;  /* 0x000000ffffd17224 */ /* 0x000fc400078e0018 */
[----:B------:R-:W-:Y:S02]  /*43e70*/  IMAD.MOV.U32 R212, RZ, RZ, R21 ;  /* 0x000000ffffd47224 */ /* 0x000fe400078e0015 */
[----:B------:R-:W-:Y:S02]  /*43e80*/  IMAD.MOV.U32 R213, RZ, RZ, R20 ;  /* 0x000000ffffd57224 */ /* 0x000fe400078e0014 */
[C---:B------:R-:W-:Y:S08]  /*43e90*/  HMMA.1688.F32.TF32 R20, R164.reuse, R22, R216 ;  /* 0x00000016a414723c */ /* 0x040ff000000810d8 */
[C---:B------:R-:W-:Y:S08]  /*43ea0*/  HMMA.1688.F32.TF32 R28, R164.reuse, R30, R224 ;  /* 0x0000001ea41c723c */ /* 0x040ff000000810e0 */
[C---:B------:R-:W-:Y:S08]  /*43eb0*/  HMMA.1688.F32.TF32 R4, R164.reuse, R6, R232 ;  /* 0x00000006a404723c */ /* 0x040ff000000810e8 */
[C---:B------:R-:W-:Y:S01]  /*43ec0*/  HMMA.1688.F32.TF32 R32, R164.reuse, R34, R228 ;  /* 0x00000022a420723c */ /* 0x040fe200000810e4 */
[----:B------:R-:W-:Y:S07]  /*43ed0*/  STL.64 [R1+0x2120], R8 ;  /* 0x0021200801007387 */ /* 0x000fee0000100a00 */
[C---:B------:R-:W-:Y:S01]  /*43ee0*/  HMMA.1688.F32.TF32 R24, R164.reuse, R26, R220 ;  /* 0x0000001aa418723c */ /* 0x040fe200000810dc */
[----:B------:R-:W-:Y:S07]  /*43ef0*/  STL.64 [R1+0x2118], R10 ;  /* 0x0021180a01007387 */ /* 0x000fee0000100a00 */
[----:B------:R-:W-:Y:S01]  /*43f00*/  HMMA.1688.F32.TF32 R48, R164, R50, R208 ;  /* 0x00000032a430723c */ /* 0x000fe200000810d0 */
        /* <DEDUP_REMOVED lines=14> */
[----:B------:R-:W3:Y:S01]  /*43ff0*/  LDL.LU R208, [R1+0x1480] ;  /* 0x0014800001d07983 */ /* 0x000ee20000300800 */
[----:B------:R-:W-:-:S03]  /*44000*/  IMAD.MOV.U32 R209, RZ, RZ, R252 ;  /* 0x000000ffffd17224 */ /* 0x000fc600078e00fc */
[----:B------:R-:W-:Y:S04]  /*44010*/  STL [R1+0x2184], R48 ;  /* 0x0021843001007387 */ /* 0x000fe80000100800 */
[----:B------:R-:W-:Y:S04]  /*44020*/  STL [R1+0x2180], R49 ;  /* 0x0021803101007387 */ /* 0x000fe80000100800 */
[----:B------:R-:W-:Y:S04]  /*44030*/  STL [R1+0x217c], R50 ;  /* 0x00217c3201007387 */ /* 0x000fe80000100800 */
        /* <DEDUP_REMOVED lines=12> */
[----:B------:R-:W-:Y:S07]  /*44100*/  HMMA.1688.F32.TF32 R44, R164, R46, R212 ;  /* 0x0000002ea42c723c */ /* 0x000fee00000810d4 */
        /* <DEDUP_REMOVED lines=8> */
[----:B------:R-:W-:Y:S04]  /*44190*/  STL [R1+0x2194], R44 ;  /* 0x0021942c01007387 */ /* 0x000fe80000100800 */
[----:B------:R-:W-:Y:S04]  /*441a0*/  STL [R1+0x2190], R45 ;  /* 0x0021902d01007387 */ /* 0x000fe80000100800 */
[----:B------:R-:W-:Y:S04]  /*441b0*/  STL [R1+0x218c], R46 ;  /* 0x00218c2e01007387 */ /* 0x000fe80000100800 */
[----:B------:R-:W-:Y:S01]  /*441c0*/  STL [R1+0x2188], R47 ;  /* 0x0021882f01007387 */ /* 0x000fe20000100800 */
[C---:B--2---:R-:W-:Y:S08]  /*441d0*/  HMMA.1688.F32.TF32 R40, R164.reuse, R42, R228 ;  /* 0x0000002aa428723c */ /* 0x044ff000000810e4 */
[----:B---3--:R-:W-:Y:S07]  /*441e0*/  HMMA.1688.F32.TF32 R36, R164, R38, R208 ;  /* 0x00000026a424723c */ /* 0x008fee00000810d0 */
[----:B------:R-:W-:-:S02]  /*441f0*/  IMAD.MOV.U32 R208, RZ, RZ, R57 ;  /* 0x000000ffffd07224 */ /* 0x000fc400078e0039 */
[----:B------:R-:W-:Y:S02]  /*44200*/  IMAD.MOV.U32 R209, RZ, RZ, R56 ;  /* 0x000000ffffd17224 */ /* 0x000fe400078e0038 */
[C---:B------:R-:W-:Y:S04]  /*44210*/  HMMA.1688.F32.TF32 R56, R164.reuse, R58, R216 ;  /* 0x0000003aa438723c */ /* 0x040fe800000810d8 */
[----:B------:R-:W-:Y:S04]  /*44220*/  STL [R1+0x21a4], R40 ;  /* 0x0021a42801007387 */ /* 0x000fe80000100800 */
[C---:B----4-:R-:W-:Y:S01]  /*44230*/  HMMA.1688.F32.TF32 R64, R164.reuse, R66, R224 ;  /* 0x00000042a440723c */ /* 0x050fe200000810e0 */
[----:B------:R-:W-:Y:S07]  /*44240*/  STL [R1+0x21a0], R41 ;  /* 0x0021a02901007387 */ /* 0x000fee0000100800 */
[----:B------:R-:W-:Y:S01]  /*44250*/  HMMA.1688.F32.TF32 R60, R164, R62, R220 ;  /* 0x0000003ea43c723c */ /* 0x000fe200000810dc */
[----:B------:R-:W-:Y:S01]  /*44260*/  STL [R1+0x219c], R42 ;  /* 0x00219c2a01007387 */ /* 0x000fe20000100800 */
[----:B------:R-:W-:-:S03]  /*44270*/  IMAD.MOV.U32 R210, RZ, RZ, R53 ;  /* 0x000000ffffd27224 */ /* 0x000fc600078e0035 */
[----:B------:R-:W-:Y:S01]  /*44280*/  STL [R1+0x2198], R43 ;  /* 0x0021982b01007387 */ /* 0x000fe20000100800 */
[----:B------:R-:W-:-:S03]  /*44290*/  IMAD.MOV.U32 R211, RZ, RZ, R52 ;  /* 0x000000ffffd37224 */ /* 0x000fc600078e0034 */
[----:B------:R-:W-:Y:S01]  /*442a0*/  STL [R1+0x21b4], R36 ;  /* 0x0021b42401007387 */ /* 0x000fe20000100800 */
[----:B------:R-:W-:Y:S03]  /*442b0*/  HMMA.1688.F32.TF32 R52, R164, R54, R212 ;  /* 0x00000036a434723c */ /* 0x000fe600000810d4 */
        /* <DEDUP_REMOVED lines=15> */
[----:B------:R-:W2:Y:S04]  /*443b0*/  LDL.LU R232, [R1+0xf20] ;  /* 0x000f200001e87983 */ /* 0x000ea80000300800 */
[----:B------:R-:W2:Y:S04]  /*443c0*/  LDL.LU R233, [R1+0xf24] ;  /* 0x000f240001e97983 */ /* 0x000ea80000300800 */
[----:B------:R-:W2:Y:S04]  /*443d0*/  LDL.LU R234, [R1+0xf28] ;  /* 0x000f280001ea7983 */ /* 0x000ea80000300800 */
[----:B------:R-:W2:Y:S04]  /*443e0*/  LDL.LU R235, [R1+0xf2c] ;  /* 0x000f2c0001eb7983 */ /* 0x000ea80000300800 */
[----:B------:R-:W3:Y:S04]  /*443f0*/  LDL.LU R228, [R1+0xae0] ;  /* 0x000ae00001e47983 */ /* 0x000ee80000300800 */
[----:B------:R-:W3:Y:S04]  /*44400*/  LDL.LU R229, [R1+0xae4] ;  /* 0x000ae40001e57983 */ /* 0x000ee80000300800 */
[----:B------:R-:W-:Y:S04]  /*44410*/  STL [R1+0x21f4], R52 ;  /* 0x0021f43401007387 */ /* 0x000fe80000100800 */
        /* <DEDUP_REMOVED lines=11> */
[----:B------:R-:W-:Y:S01]  /*444d0*/  HMMA.1688.F32.TF32 R80, R164, R82, R208 ;  /* 0x00000052a450723c */ /* 0x000fe200000810d0 */
[----:B------:R-:W-:Y:S01]  /*444e0*/  MOV R217, R77 ;  /* 0x0000004d00d97202 */ /* 0x000fe20000000f00 */
[----:B------:R-:W-:Y:S02]  /*444f0*/  IMAD.MOV.U32 R218, RZ, RZ, R76 ;  /* 0x000000ffffda7224 */ /* 0x000fe400078e004c */
[----:B------:R-:W-:Y:S02]  /*44500*/  IMAD.MOV.U32 R219, RZ, RZ, R73 ;  /* 0x000000ffffdb7224 */ /* 0x000fe400078e0049 */
[----:B------:R-:W-:Y:S02]  /*44510*/  IMAD.MOV.U32 R212, RZ, RZ, R72 ;  /* 0x000000ffffd47224 */ /* 0x000fe400078e0048 */
[----:B------:R-:W-:-:S02]  /*44520*/  IMAD.MOV.U32 R213, RZ, RZ, R69 ;  /* 0x000000ffffd57224 */ /* 0x000fc400078e0045 */
[----:B------:R-:W-:Y:S02]  /*44530*/  IMAD.MOV.U32 R214, RZ, RZ, R68 ;  /* 0x000000ffffd67224 */ /* 0x000fe400078e0044 */
[----:B------:R-:W-:Y:S02]  /*44540*/  IMAD.MOV.U32 R222, RZ, RZ, R0 ;  /* 0x000000ffffde7224 */ /* 0x000fe400078e0000 */
[----:B------:R-:W4:Y:S09]  /*44550*/  LDL.LU R0, [R1+0x24ac] ;  /* 0x0024ac0001007983 */ /* 0x000f320000300800 */
[----:B------:R-:W-:Y:S04]  /*44560*/  STL [R1+0x2204], R80 ;  /* 0x0022045001007387 */ /* 0x000fe80000100800 */
[----:B------:R-:W-:Y:S04]  /*44570*/  STL [R1+0x2200], R81 ;  /* 0x0022005101007387 */ /* 0x000fe80000100800 */
[----:B------:R-:W-:Y:S04]  /*44580*/  STL [R1+0x21fc], R82 ;  /* 0x0021fc5201007387 */ /* 0x000fe80000100800 */
[----:B------:R-:W-:Y:S01]  /*44590*/  STL [R1+0x21f8], R83 ;  /* 0x0021f85301007387 */ /* 0x000fe20000100800 */
[----:B------:R-:W-:-:S02]  /*445a0*/  IMAD.MOV.U32 R223, RZ, RZ, R85 ;  /* 0x000000ffffdf7224 */ /* 0x000fc400078e0055 */
[----:B------:R-:W-:Y:S02]  /*445b0*/  IMAD.MOV.U32 R216, RZ, RZ, R84 ;  /* 0x000000ffffd87224 */ /* 0x000fe400078e0054 */
[----:B------:R-:W-:Y:S02]  /*445c0*/  IMAD.MOV.U32 R215, RZ, RZ, R3 ;  /* 0x000000ffffd77224 */ /* 0x000fe400078e0003 */
[----:B------:R-:W-:Y:S02]  /*445d0*/  IMAD.MOV.U32 R208, RZ, RZ, R149 ;  /* 0x000000ffffd07224 */ /* 0x000fe400078e0095 */
[----:B------:R-:W-:Y:S02]  /*445e0*/  IMAD.MOV.U32 R209, RZ, RZ, R148 ;  /* 0x000000ffffd17224 */ /* 0x000fe400078e0094 */
[----:B------:R-:W-:Y:S02]  /*445f0*/  IMAD.MOV.U32 R210, RZ, RZ, R145 ;  /* 0x000000ffffd27224 */ /* 0x000fe400078e0091 */
[----:B------:R-:W-:Y:S01]  /*44600*/  IMAD.MOV.U32 R211, RZ, RZ, R144 ;  /* 0x000000ffffd37224 */ /* 0x000fe200078e0090 */
[C---:B------:R-:W-:Y:S08]  /*44610*/  HMMA.1688.F32.TF32 R152, R164.reuse, R154, R216 ;  /* 0x0000009aa498723c */ /* 0x040ff000000810d8 */
[C---:B------:R-:W-:Y:S08]  /*44620*/  HMMA.1688.F32.TF32 R148, R164.reuse, R150, R212 ;  /* 0x00000096a494723c */ /* 0x040ff000000810d4 */
[C---:B------:R-:W-:Y:S08]  /*44630*/  HMMA.1688.F32.TF32 R144, R164.reuse, R146, R208 ;  /* 0x00000092a490723c */ /* 0x040ff000000810d0 */
[C---:B--2---:R-:W-:Y:S08]  /*44640*/  HMMA.1688.F32.TF32 R76, R164.reuse, R78, R232 ;  /* 0x0000004ea44c723c */ /* 0x044ff000000810e8 */
[C---:B---3--:R-:W-:Y:S11]  /*44650*/  HMMA.1688.F32.TF32 R72, R164.reuse, R74, R228 ;  /* 0x0000004aa448723c */ /* 0x048ff600000810e4 */
[----:B------:R-:W-:Y:S04]  /*44660*/  @!UPT UIADD3 URZ, URZ, URZ, URZ ;  /* 0x0000003f3f3ff290 */ /* 0x000fe8000fffe03f */
[----:B------:R-:W-:Y:S04]  /*44670*/  STL [R1+0x2214], R76 ;  /* 0x0022144c01007387 */ /* 0x000fe80000100800 */
[----:B------:R-:W-:Y:S01]  /*44680*/  STL [R1+0x2210], R77 ;  /* 0x0022104d01007387 */ /* 0x000fe20000100800 */
[C---:B----4-:R-:W-:Y:S03]  /*44690*/  HMMA.1688.F32.TF32 R68, R164.reuse, R70, R224 ;  /* 0x00000046a444723c */ /* 0x050fe600000810e0 */
[----:B------:R-:W-:Y:S04]  /*446a0*/  STL [R1+0x220c], R78 ;  /* 0x00220c4e01007387 */ /* 0x000fe80000100800 */
[----:B------:R-:W-:Y:S04]  /*446b0*/  STL [R1+0x2208], R79 ;  /* 0x0022084f01007387 */ /* 0x000fe80000100800 */
[----:B------:R-:W-:Y:S04]  /*446c0*/  STL [R1+0x2224], R72 ;  /* 0x0022244801007387 */ /* 0x000fe80000100800 */
[----:B------:R-:W-:Y:S04]  /*446d0*/  STL [R1+0x2220], R73 ;  /* 0x0022204901007387 */ /* 0x000fe80000100800 */
[----:B------:R-:W-:Y:S04]  /*446e0*/  STL [R1+0x221c], R74 ;  /* 0x00221c4a01007387 */ /* 0x000fe80000100800 */
[----:B------:R-:W-:Y:S04]  /*446f0*/  STL [R1+0x2218], R75 ;  /* 0x0022184b01007387 */ /* 0x000fe80000100800 */
[----:B-1----:R-:W2:Y:S04]  /*44700*/  LDL.LU R6, [R1+0x1998] ;  /* 0x0019980001067983 */ /* 0x002ea80000300800 */
[----:B------:R-:W3:Y:S04]  /*44710*/  LDL.LU R5, [R1+0x199c] ;  /* 0x00199c0001057983 */ /* 0x000ee80000300800 */
[----:B------:R-:W4:Y:S04]  /*44720*/  LDL.LU R14, [R1+0x19a4] ;  /* 0x0019a400010e7983 */ /* 0x000f280000300800 */
[----:B------:R-:W-:Y:S04]  /*44730*/  STL [R1+0x2234], R68 ;  /* 0x0022344401007387 */ /* 0x000fe80000100800 */
[----:B------:R-:W-:Y:S04]  /*44740*/  STL [R1+0x2230], R69 ;  /* 0x0022304501007387 */ /* 0x000fe80000100800 */
[----:B------:R-:W-:Y:S04]  /*44750*/  STL [R1+0x222c], R70 ;  /* 0x00222c4601007387 */ /* 0x000fe80000100800 */
[----:B------:R-:W-:Y:S04]  /*44760*/  STL [R1+0x2228], R71 ;  /* 0x0022284701007387 */ /* 0x000fe80000100800 */
[----:B------:R-:W4:Y:S01]  /*44770*/  LDL.LU R7, [R1+0xa8c] ;  /* 0x000a8c0001077983 */ /* 0x000f220000300800 */
[----:B------:R-:W-:Y:S03]  /*44780*/  HMMA.1688.F32.TF32 R84, R164, R86, R220 ;  /* 0x00000056a454723c */ /* 0x000fe600000810dc */
[----:B------:R-:W4:Y:S11]  /*44790*/  LDL.LU R15, [R1+0x19a0] ;  /* 0x0019a000010f7983 */ /* 0x000f360000300800 */
[----:B------:R-:W-:Y:S09]  /*447a0*/  @!UPT UIADD3 URZ, URZ, URZ, URZ ;  /* 0x0000003f3f3ff290 */ /* 0x000ff2000fffe03f */
[----:B------:R-:W-:Y:S04]  /*447b0*/  STL [R1+0x22f8], R86 ;  /* 0x0022f85601007387 */ /* 0x000fe80000100800 */
[----:B------:R-:W-:Y:S04]  /*447c0*/  STL.64 [R1+0x2240], R84 ;  /* 0x0022405401007387 */ /* 0x000fe80000100a00 */
[----:B------:R-:W-:Y:S04]  /*447d0*/  STL [R1+0x2238], R87 ;  /* 0x0022385701007387 */ /* 0x000fe80000100800 */
        /* <DEDUP_REMOVED lines=9> */
[----:B------:R-:W4:Y:S01]  /*44870*/  LDL.LU R9, [R1+0x19e4] ;  /* 0x0019e40001097983 */ /* 0x000f220000300800 */
[----:B------:R-:W-:Y:S01]  /*44880*/  IADD3 R124, R124, c[0x0][0x180], RZ ;  /* 0x000060007c7c7a10 */ /* 0x000fe20007ffe0ff */
[----:B------:R-:W-:-:S03]  /*44890*/  IMAD.MOV.U32 R3, RZ, RZ, c[0x0][0x180] ;  /* 0x00006000ff037624 */ /* 0x000fc600078e00ff */
[----:B------:R-:W-:-:S04]  /*448a0*/  SHF.R.S32.HI R4, RZ, 0x1f, R124 ;  /* 0x0000001fff047819 */ /* 0x000fc8000001147c */
[----:B------:R-:W-:Y:S02]  /*448b0*/  LEA.HI R4, R4, R124, RZ, 0x5 ;  /* 0x0000007c04047211 */ /* 0x000fe400078f28ff */
[----:B------:R-:W-:Y:S02]  /*448c0*/  IADD3 R3, R3, -0x40, RZ ;  /* 0xffffffc003037810 */ /* 0x000fe40007ffe0ff */
[----:B------:R-:W-:Y:S01]  /*448d0*/  SHF.R.S32.HI R4, RZ, 0x5, R4 ;  /* 0x00000005ff047819 */ /* 0x000fe20000011404 */
[----:B------:R-:W-:Y:S02]  /*448e0*/  IMAD.SHL.U32 R125, R125, 0x20, RZ ;  /* 0x000000207d7d7824 */ /* 0x000fe400078e00ff */
[----:B------:R-:W-:Y:S01]  /*448f0*/  IMAD R3, R252, -0x20, R3 ;  /* 0xffffffe0fc037824 */ /* 0x000fe200078e0203 */
[----:B------:R-:W-:-:S04]  /*44900*/  IADD3 R4, R4, -0x2, RZ ;  /* 0xfffffffe04047810 */ /* 0x000fc80007ffe0ff */
[----:B------:R-:W-:Y:S01]  /*44910*/  ISETP.GE.AND P2, PT, R252, R4, PT ;  /* 0x00000004fc00720c */ /* 0x000fe20003f46270 */
[----:B------:R-:W-:Y:S01]  /*44920*/  IMAD.SHL.U32 R4, R125, 0x4, RZ ;  /* 0x000000047d047824 */ /* 0x000fe200078e00ff */
[----:B------:R-:W-:-:S04]  /*44930*/  ISETP.GT.AND P5, PT, R3, RZ, PT ;  /* 0x000000ff0300720c */ /* 0x000fc80003fa4270 */
[----:B------:R-:W-:-:S04]  /*44940*/  SEL R104, RZ, 0x4, !P5 ;  /* 0x00000004ff687807 */ /* 0x000fc80006800000 */
[----:B------:R-:W-:Y:S01]  /*44950*/  SEL R104, R104, RZ, !P2 ;  /* 0x000000ff68687207 */ /* 0x000fe20005000000 */
[----:B------:R-:W1:Y:S03]  /*44960*/  S2R R124, SR_TID.X ;  /* 0x00000000007c7919 */ /* 0x000e660000002100 */
[----:B------:R-:W-:Y:S01]  /*44970*/  ISETP.NE.U32.AND P5, PT, R104, RZ, PT ;  /* 0x000000ff6800720c */ /* 0x000fe20003fa5070 */
[----:B------:R-:W-:Y:S01]  /*44980*/  STL [R1+0x22fc], R252 ;  /* 0x0022fcfc01007387 */ /* 0x000fe20000100800 */
[----:B-1----:R-:W-:-:S05]  /*44990*/  LOP3.LUT R125, R124, 0x3f, RZ, 0xc0, !PT ;  /* 0x0000003f7c7d7812 */ /* 0x002fca00078ec0ff */
[----:B------:R-:W-:Y:S01]  /*449a0*/  IMAD.SHL.U32 R13, R125, 0x4, RZ ;  /* 0x000000047d0d7824 */ /* 0x000fe200078e00ff */
[----:B---3--:R-:W-:-:S05]  /*449b0*/  IADD3 R5, P6, R5, R4, RZ ;  /* 0x0000000405057210 */ /* 0x008fca0007fde0ff */
[--C-:B--2---:R-:W-:Y:S01]  /*449c0*/  IMAD.X R6, R6, 0x1, R0.reuse, P6 ;  /* 0x0000000106067824 */ /* 0x104fe200030e0600 */
[----:B----4-:R-:W-:Y:S01]  /*449d0*/  IADD3 R14, P6, R14, R4, RZ ;  /* 0x000000040e0e7210 */ /* 0x010fe20007fde0ff */
[----:B------:R-:W-:Y:S04]  /*449e0*/  STL [R1+0x199c], R5 ;  /* 0x00199c0501007387 */ /* 0x000fe80000100800 */
[----:B------:R1:W-:Y:S01]  /*449f0*/  STL [R1+0x1998], R6 ;  /* 0x0019980601007387 */ /* 0x0003e20000100800 */
[----:B------:R-:W-:Y:S01]  /*44a00*/  IADD3 R104, R7, 0x1, RZ ;  /* 0x0000000107687810 */ /* 0x000fe20007ffe0ff */
[----:B------:R-:W-:-:S03]  /*44a10*/  IMAD.X R15, R15, 0x1, R0, P6 ;  /* 0x000000010f0f7824 */ /* 0x000fc600030e0600 */
[C---:B------:R-:W-:Y:S01]  /*44a20*/  ISETP.GT.AND P6, PT, R104.reuse, 0x1, PT ;  /* 0x000000016800780c */ /* 0x040fe20003fc4270 */
[----:B------:R-:W-:Y:S03]  /*44a30*/  STL [R1+0x19a4], R14 ;  /* 0x0019a40e01007387 */ /* 0x000fe60000100800 */
[----:B------:R-:W-:Y:S01]  /*44a40*/  SEL R51, R104, RZ, !P6 ;  /* 0x000000ff68337207 */ /* 0x000fe20007000000 */
[----:B------:R2:W-:Y:S04]  /*44a50*/  STL [R1+0x19a0], R15 ;  /* 0x0019a00f01007387 */ /* 0x0005e80000100800 */
[----:B------:R-:W-:Y:S04]  /*44a60*/  STL [R1+0xa8c], R51 ;  /* 0x000a8c3301007387 */ /* 0x000fe80000100800 */
[----:B------:R-:W3:Y:S01]  /*44a70*/  LDL.LU R8, [R1+0x1a18] ;  /* 0x001a180001087983 */ /* 0x000ee20000300800 */
[----:B------:R-:W-:-:S03]  /*44a80*/  IMAD.MOV.U32 R109, RZ, RZ, R6 ;  /* 0x000000ffff6d7224 */ /* 0x000fc600078e0006 */
[----:B------:R-:W4:Y:S01]  /*44a90*/  LDL.LU R7, [R1+0x1a1c] ;  /* 0x001a1c0001077983 */ /* 0x000f220000300800 */
[----:B------:R-:W-:-:S03]  /*44aa0*/  IMAD.MOV.U32 R108, RZ, RZ, R5 ;  /* 0x000000ffff6c7224 */ /* 0x000fc600078e0005 */
[----:B-1----:R-:W3:Y:S04]  /*44ab0*/  LDL.LU R6, [R1+0x1a20] ;  /* 0x001a200001067983 */ /* 0x002ee80000300800 */
[----:B------:R-:W3:Y:S01]  /*44ac0*/  LDL.LU R5, [R1+0x1a24] ;  /* 0x001a240001057983 */ /* 0x000ee20000300800 */
[----:B------:R-:W-:-:S05]  /*44ad0*/  IMAD R104, R51, 0x4000, R13 ;  /* 0x0000400033687824 */ /* 0x000fca00078e020d */
[----:B------:R-:W-:Y:S01]  /*44ae0*/  @!PT LDS RZ, [RZ] ;  /* 0x00000000fffff984 */ /* 0x000fe20000000800 */
[----:B------:R-:W-:Y:S01]  /*44af0*/  @!PT LDS RZ, [RZ] ;  /* 0x00000000fffff984 */ /* 0x000fe20000000800 */
[----:B------:R-:W-:Y:S01]  /*44b00*/  @!PT LDS RZ, [RZ] ;  /* 0x00000000fffff984 */ /* 0x000fe20000000800 */
[----:B------:R1:W-:Y:S02]  /*44b10*/  LDGSTS.E [R104+0x20000], [R108.64], P5 ;  /* 0x200000006c687fae */ /* 0x0003e4000a921844 */
[----:B-1----:R-:W-:Y:S02]  /*44b20*/  IMAD.MOV.U32 R108, RZ, RZ, R14 ;  /* 0x000000ffff6c7224 */ /* 0x002fe400078e000e */
[----:B------:R-:W-:-:S05]  /*44b30*/  IMAD.MOV.U32 R109, RZ, RZ, R15 ;  /* 0x000000ffff6d7224 */ /* 0x000fca00078e000f */
[----:B------:R1:W-:Y:S01]  /*44b40*/  LDGSTS.E [R104+0x20100], [R108.64], P5 ;  /* 0x201000006c687fae */ /* 0x0003e2000a921844 */
[----:B------:R-:W-:Y:S02]  /*44b50*/  ISETP.GT.AND P5, PT, R3, 0x4, PT ;  /* 0x000000040300780c */ /* 0x000fe40003fa4270 */
[----:B------:R-:W-:-:S05]  /*44b60*/  IADD3 R11, P6, R11, R4, RZ ;  /* 0x000000040b0b7210 */ /* 0x000fca0007fde0ff */
[----:B------:R-:W-:Y:S01]  /*44b70*/  IMAD.X R12, R12, 0x1, R0, P6 ;  /* 0x000000010c0c7824 */ /* 0x000fe200030e0600 */
[----:B------:R-:W-:Y:S01]  /*44b80*/  IADD3 R9, P6, R9, R4, RZ ;  /* 0x0000000409097210 */ /* 0x000fe20007fde0ff */
[----:B------:R-:W-:Y:S01]  /*44b90*/  STL [R1+0x19dc], R11 ;  /* 0x0019dc0b01007387 */ /* 0x000fe20000100800 */
[----:B------:R-:W-:-:S03]  /*44ba0*/  SEL R105, RZ, 0x4, !P5 ;  /* 0x00000004ff697807 */ /* 0x000fc60006800000 */
[----:B------:R-:W-:Y:S01]  /*44bb0*/  IMAD.X R10, R10, 0x1, R0, P6 ;  /* 0x000000010a0a7824 */ /* 0x000fe200030e0600 */
[----:B------:R1:W-:Y:S01]  /*44bc0*/  STL [R1+0x19d8], R12 ;  /* 0x0019d80c01007387 */ /* 0x0003e20000100800 */
[----:B------:R-:W-:-:S03]  /*44bd0*/  SEL R105, R105, RZ, !P2 ;  /* 0x000000ff69697207 */ /* 0x000fc60005000000 */
[----:B------:R-:W3:Y:S04]  /*44be0*/  LDL.LU R17, [R1+0x1a58] ;  /* 0x001a580001117983 */ /* 0x000ee80000300800 */
[----:B------:R-:W-:Y:S01]  /*44bf0*/  STL [R1+0x19e4], R9 ;  /* 0x0019e40901007387 */ /* 0x000fe20000100800 */
[----:B------:R-:W-:-:S03]  /*44c00*/  ISETP.NE.U32.AND P5, PT, R105, RZ, PT ;  /* 0x000000ff6900720c */ /* 0x000fc60003fa5070 */
[----:B------:R1:W-:Y:S04]  /*44c10*/  STL [R1+0x19e0], R10 ;  /* 0x0019e00a01007387 */ /* 0x0003e80000100800 */
[----:B------:R-:W3:Y:S04]  /*44c20*/  LDL.LU R16, [R1+0x1a5c] ;  /* 0x001a5c0001107983 */ /* 0x000ee80000300800 */
[----:B--2---:R-:W2:Y:S04]  /*44c30*/  LDL.LU R15, [R1+0x1a60] ;  /* 0x001a6000010f7983 */ /* 0x004ea80000300800 */
[----:B------:R-:W2:Y:S01]  /*44c40*/  LDL.LU R14, [R1+0x1a64] ;  /* 0x001a6400010e7983 */ /* 0x000ea20000300800 */
[----:B-1----:R-:W-:-:S02]  /*44c50*/  IMAD.MOV.U32 R108, RZ, RZ, R11 ;  /* 0x000000ffff6c7224 */ /* 0x002fc400078e000b */
[----:B------:R-:W-:Y:S02]  /*44c60*/  IMAD.MOV.U32 R109, RZ, RZ, R12 ;  /* 0x000000ffff6d7224 */ /* 0x000fe400078e000c */
[----:B------:R-:W2:Y:S04]  /*44c70*/  LDL.LU R12, [R1+0x1a98] ;  /* 0x001a9800010c7983 */ /* 0x000ea80000300800 */
[----:B------:R-:W2:Y:S04]  /*44c80*/  LDL.LU R11, [R1+0x1a9c] ;  /* 0x001a9c00010b7983 */ /* 0x000ea80000300800 */
[----:B------:R1:W-:Y:S02]  /*44c90*/  LDGSTS.E [R104+0x20800], [R108.64], P5 ;  /* 0x208000006c687fae */ /* 0x0003e4000a921844 */
[----:B-1----:R-:W-:-:S02]  /*44ca0*/  IMAD.MOV.U32 R109, RZ, RZ, R10 ;  /* 0x000000ffff6d7224 */ /* 0x002fc400078e000a */
[----:B------:R-:W-:Y:S01]  /*44cb0*/  IMAD.MOV.U32 R108, RZ, RZ, R9 ;  /* 0x000000ffff6c7224 */ /* 0x000fe200078e0009 */
[----:B------:R-:W2:Y:S04]  /*44cc0*/  LDL.LU R10, [R1+0x1aa0] ;  /* 0x001aa000010a7983 */ /* 0x000ea80000300800 */
[----:B------:R-:W2:Y:S04]  /*44cd0*/  LDL.LU R9, [R1+0x1aa4] ;  /* 0x001aa40001097983 */ /* 0x000ea80000300800 */
[----:B------:R1:W-:Y:S01]  /*44ce0*/  LDGSTS.E [R104+0x20900], [R108.64], P5 ;  /* 0x209000006c687fae */ /* 0x0003e2000a921844 */
[----:B------:R-:W-:-:S04]  /*44cf0*/  ISETP.GT.AND P5, PT, R3, 0x8, PT ;  /* 0x000000080300780c */ /* 0x000fc80003fa4270 */
[----:B------:R-:W-:-:S04]  /*44d00*/  SEL R105, RZ, 0x4, !P5 ;  /* 0x00000004ff697807 */ /* 0x000fc80006800000 */
[----:B------:R-:W-:-:S04]  /*44d10*/  SEL R105, R105, RZ, !P2 ;  /* 0x000000ff69697207 */ /* 0x000fc80005000000 */
[----:B------:R-:W-:Y:S02]  /*44d20*/  ISETP.NE.U32.AND P5, PT, R105, RZ, PT ;  /* 0x000000ff6900720c */ /* 0x000fe40003fa5070 */
[----:B----4-:R-:W-:-:S04]  /*44d30*/  IADD3 R7, P6, R7, R4, RZ ;  /* 0x0000000407077210 */ /* 0x010fc80007fde0ff */
[----:B---3--:R-:W-:Y:S02]  /*44d40*/  IADD3.X R8, R8, R0, RZ, P6, !PT ;  /* 0x0000000008087210 */ /* 0x008fe400037fe4ff */
[----:B------:R-:W-:Y:S01]  /*44d50*/  IADD3 R5, P6, R5, R4, RZ ;  /* 0x0000000405057210 */ /* 0x000fe20007fde0ff */
[----:B------:R-:W-:Y:S04]  /*44d60*/  STL [R1+0x1a1c], R7 ;  /* 0x001a1c0701007387 */ /* 0x000fe80000100800 */
[----:B------:R-:W-:Y:S01]  /*44d70*/  IMAD.X R6, R6, 0x1, R0, P6 ;  /* 0x0000000106067824 */ /* 0x000fe200030e0600 */
[----:B------:R3:W-:Y:S01]  /*44d80*/  STL [R1+0x1a18], R8 ;  /* 0x001a180801007387 */ /* 0x0007e20000100800 */
[----:B-1----:R-:W-:Y:S02]  /*44d90*/  IMAD.MOV.U32 R108, RZ, RZ, R7 ;  /* 0x000000ffff6c7224 */ /* 0x002fe400078e0007 */
[----:B------:R-:W-:Y:S01]  /*44da0*/  IMAD.MOV.U32 R109, RZ, RZ, R8 ;  /* 0x000000ffff6d7224 */ /* 0x000fe200078e0008 */
[----:B------:R-:W-:Y:S04]  /*44db0*/  STL [R1+0x1a24], R5 ;  /* 0x001a240501007387 */ /* 0x000fe80000100800 */
[----:B------:R1:W-:Y:S04]  /*44dc0*/  STL [R1+0x1a20], R6 ;  /* 0x001a200601007387 */ /* 0x0003e80000100800 */
[----:B---3--:R-:W3:Y:S04]  /*44dd0*/  LDL.LU R8, [R1+0x1ad8] ;  /* 0x001ad80001087983 */ /* 0x008ee80000300800 */
[----:B------:R-:W4:Y:S04]  /*44de0*/  LDL.LU R7, [R1+0x1adc] ;  /* 0x001adc0001077983 */ /* 0x000f280000300800 */
[----:B------:R1:W-:Y:S02]  /*44df0*/  LDGSTS.E [R104+0x21000], [R108.64], P5 ;  /* 0x210000006c687fae */ /* 0x0003e4000a921844 */
[----:B-1----:R-:W-:-:S02]  /*44e00*/  IMAD.MOV.U32 R109, RZ, RZ, R6 ;  /* 0x000000ffff6d7224 */ /* 0x002fc400078e0006 */
[----:B------:R-:W-:Y:S01]  /*44e10*/  IMAD.MOV.U32 R108, RZ, RZ, R5 ;  /* 0x000000ffff6c7224 */ /* 0x000fe200078e0005 */
[----:B------:R-:W3:Y:S04]  /*44e20*/  LDL.LU R6, [R1+0x1ae0] ;  /* 0x001ae00001067983 */ /* 0x000ee80000300800 */
[----:B------:R-:W3:Y:S04]  /*44e30*/  LDL.LU R5, [R1+0x1ae4] ;  /* 0x001ae40001057983 */ /* 0x000ee80000300800 */
[----:B------:R1:W-:Y:S01]  /*44e40*/  LDGSTS.E [R104+0x21100], [R108.64], P5 ;  /* 0x211000006c687fae */ /* 0x0003e2000a921844 */
[----:B------:R-:W-:-:S04]  /*44e50*/  ISETP.GT.AND P5, PT, R3, 0xc, PT ;  /* 0x0000000c0300780c */ /* 0x000fc80003fa4270 */
[----:B------:R-:W-:Y:S02]  /*44e60*/  SEL R105, RZ, 0x4, !P5 ;  /* 0x00000004ff697807 */ /* 0x000fe40006800000 */
[----:B------:R-:W-:-:S05]  /*44e70*/  IADD3 R16, P6, R16, R4, RZ ;  /* 0x0000000410107210 */ /* 0x000fca0007fde0ff */
[----:B------:R-:W-:Y:S01]  /*44e80*/  IMAD.X R17, R17, 0x1, R0, P6 ;  /* 0x0000000111117824 */ /* 0x000fe200030e0600 */
[----:B--2---:R-:W-:Y:S02]  /*44e90*/  IADD3 R14, P6, R14, R4, RZ ;  /* 0x000000040e0e7210 */ /* 0x004fe40007fde0ff */
[----:B------:R-:W-:-:S03]  /*44ea0*/  SEL R105, R105, RZ, !P2 ;  /* 0x000000ff69697207 */ /* 0x000fc60005000000 */
[--C-:B------:R-:W-:Y:S01]  /*44eb0*/  IMAD.X R15, R15, 0x1, R0.reuse, P6 ;  /* 0x000000010f0f7824 */ /* 0x100fe200030e0600 */
[----:B------:R-:W-:Y:S02]  /*44ec0*/  ISETP.NE.U32.AND P5, PT, R105, RZ, PT ;  /* 0x000000ff6900720c */ /* 0x000fe40003fa5070 */
[----:B------:R-:W-:Y:S01]  /*44ed0*/  IADD3 R11, P6, R11, R4, RZ ;  /* 0x000000040b0b7210 */ /* 0x000fe20007fde0ff */
[----:B------:R2:W-:Y:S04]  /*44ee0*/  STL [R1+0x1a5c], R16 ;  /* 0x001a5c1001007387 */ /* 0x0005e80000100800 */
[----:B------:R-:W-:Y:S01]  /*44ef0*/  IMAD.X R12, R12, 0x1, R0, P6 ;  /* 0x000000010c0c7824 */ /* 0x000fe200030e0600 */
[----:B------:R-:W-:Y:S01]  /*44f00*/  STL [R1+0x1a58], R17 ;  /* 0x001a581101007387 */ /* 0x000fe20000100800 */
[----:B-1----:R-:W-:-:S02]  /*44f10*/  IMAD.MOV.U32 R108, RZ, RZ, R16 ;  /* 0x000000ffff6c7224 */ /* 0x002fc400078e0010 */
[----:B------:R-:W-:Y:S01]  /*44f20*/  IMAD.MOV.U32 R109, RZ, RZ, R17 ;  /* 0x000000ffff6d7224 */ /* 0x000fe200078e0011 */
[----:B------:R-:W-:Y:S04]  /*44f30*/  STL [R1+0x1a64], R14 ;  /* 0x001a640e01007387 */ /* 0x000fe80000100800 */
[----:B------:R1:W-:Y:S01]  /*44f40*/  STL [R1+0x1a60], R15 ;  /* 0x001a600f01007387 */ /* 0x0003e20000100800 */
[----:B------:R-:W-:-:S03]  /*44f50*/  IADD3 R9, P6, R9, R4, RZ ;  /* 0x0000000409097210 */ /* 0x000fc60007fde0ff */
[----:B------:R-:W-:Y:S02]  /*44f60*/  STL [R1+0x1a9c], R11 ;  /* 0x001a9c0b01007387 */ /* 0x000fe40000100800 */
[----:B------:R-:W-:Y:S02]  /*44f70*/  IMAD.X R10, R10, 0x1, R0, P6 ;  /* 0x000000010a0a7824 */ /* 0x000fe400030e0600 */
[----:B------:R1:W-:Y:S04]  /*44f80*/  STL [R1+0x1a98], R12 ;  /* 0x001a980c01007387 */ /* 0x0003e80000100800 */
[----:B------:R-:W-:Y:S04]  /*44f90*/  STL [R1+0x1aa4], R9 ;  /* 0x001aa40901007387 */ /* 0x000fe80000100800 */
[----:B------:R1:W-:Y:S04]  /*44fa0*/  LDGSTS.E [R104+0x21800], [R108.64], P5 ;  /* 0x218000006c687fae */ /* 0x0003e8000a921844 */
[----:B------:R3:W-:Y:S04]  /*44fb0*/  STL [R1+0x1aa0], R10 ;  /* 0x001aa00a01007387 */ /* 0x0007e80000100800 */
[----:B--2---:R-:W2:Y:S01]  /*44fc0*/  LDL.LU R16, [R1+0x1b18] ;  /* 0x001b180001107983 */ /* 0x004ea20000300800 */
[----:B-1----:R-:W-:-:S03]  /*44fd0*/  IMAD.MOV.U32 R109, RZ, RZ, R15 ;  /* 0x000000ffff6d7224 */ /* 0x002fc600078e000f */
[----:B------:R-:W2:Y:S01]  /*44fe0*/  LDL.LU R15, [R1+0x1b1c] ;  /* 0x001b1c00010f7983 */ /* 0x000ea20000300800 */
[----:B------:R-:W-:-:S05]  /*44ff0*/  IMAD.MOV.U32 R108, RZ, RZ, R14 ;  /* 0x000000ffff6c7224 */ /* 0x000fca00078e000e */
[----:B------:R1:W-:Y:S01]  /*45000*/  LDGSTS.E [R104+0x21900], [R108.64], P5 ;  /* 0x219000006c687fae */ /* 0x0003e2000a921844 */
[----:B------:R-:W-:-:S04]  /*45010*/  ISETP.GT.AND P5, PT, R3, 0x10, PT ;  /* 0x000000100300780c */ /* 0x000fc80003fa4270 */
[----:B------:R-:W-:-:S04]  /*45020*/  SEL R105, RZ, 0x4, !P5 ;  /* 0x00000004ff697807 */ /* 0x000fc80006800000 */
[----:B------:R-:W-:-:S04]  /*45030*/  SEL R105, R105, RZ, !P2 ;  /* 0x000000ff69697207 */ /* 0x000fc80005000000 */
[----:B------:R-:W-:Y:S01]  /*45040*/  ISETP.NE.U32.AND P5, PT, R105, RZ, PT ;  /* 0x000000ff6900720c */ /* 0x000fe20003fa5070 */
[----:B-1----:R-:W-:Y:S02]  /*45050*/  IMAD.MOV.U32 R108, RZ, RZ, R11 ;  /* 0x000000ffff6c7224 */ /* 0x002fe400078e000b */
[----:B------:R-:W-:Y:S02]  /*45060*/  IMAD.MOV.U32 R109, RZ, RZ, R12 ;  /* 0x000000ffff6d7224 */ /* 0x000fe400078e000c */
[----:B------:R-:W2:Y:S04]  /*45070*/  LDL.LU R12, [R1+0x1b20] ;  /* 0x001b2000010c7983 */ /* 0x000ea80000300800 */
[----:B------:R-:W2:Y:S04]  /*45080*/  LDL.LU R11, [R1+0x1b24] ;  /* 0x001b2400010b7983 */ /* 0x000ea80000300800 */
[----:B------:R1:W-:Y:S02]  /*45090*/  LDGSTS.E [R104+0x22000], [R108.64], P5 ;  /* 0x220000006c687fae */ /* 0x0003e4000a921844 */
[----:B-1----:R-:W-:-:S02]  /*450a0*/  IMAD.MOV.U32 R109, RZ, RZ, R10 ;  /* 0x000000ffff6d7224 */ /* 0x002fc400078e000a */
[----:B------:R-:W-:-:S05]  /*450b0*/  IMAD.MOV.U32 R108, RZ, RZ, R9 ;  /* 0x000000ffff6c7224 */ /* 0x000fca00078e0009 */
[----:B------:R1:W-:Y:S01]  /*450c0*/  LDGSTS.E [R104+0x22100], [R108.64], P5 ;  /* 0x221000006c687fae */ /* 0x0003e2000a921844 */
[----:B------:R-:W-:-:S04]  /*450d0*/  ISETP.GT.AND P5, PT, R3, 0x14, PT ;  /* 0x000000140300780c */ /* 0x000fc80003fa4270 */
[----:B------:R-:W-:-:S04]  /*450e0*/  SEL R105, RZ, 0x4, !P5 ;  /* 0x00000004ff697807 */ /* 0x000fc80006800000 */
[----:B------:R-:W-:-:S04]  /*450f0*/  SEL R105, R105, RZ, !P2 ;  /* 0x000000ff69697207 */ /* 0x000fc80005000000 */
[----:B------:R-:W-:Y:S02]  /*45100*/  ISETP.NE.U32.AND P5, PT, R105, RZ, PT ;  /* 0x000000ff6900720c */ /* 0x000fe40003fa5070 */
[----:B----4-:R-:W-:-:S05]  /*45110*/  IADD3 R7, P6, R7, R4, RZ ;  /* 0x0000000407077210 */ /* 0x010fca0007fde0ff */
[----:B---3--:R-:W-:Y:S01]  /*45120*/  IMAD.X R8, R8, 0x1, R0, P6 ;  /* 0x0000000108087824 */ /* 0x008fe200030e0600 */
[----:B------:R-:W-:Y:S04]  /*45130*/  STL [R1+0x1adc], R7 ;  /* 0x001adc0701007387 */ /* 0x000fe80000100800 */
[----:B------:R3:W-:Y:S04]  /*45140*/  STL [R1+0x1ad8], R8 ;  /* 0x001ad80801007387 */ /* 0x0007e80000100800 */
[----:B------:R-:W4:Y:S01]  /*45150*/  LDL.LU R10, [R1+0x1b58] ;  /* 0x001b5800010a7983 */ /* 0x000f220000300800 */
[----:B------:R-:W-:-:S05]  /*45160*/  IADD3 R5, P6, R5, R4, RZ ;  /* 0x0000000405057210 */ /* 0x000fca0007fde0ff */
[----:B------:R-:W-:Y:S01]  /*45170*/  IMAD.X R6, R6, 0x1, R0, P6 ;  /* 0x0000000106067824 */ /* 0x000fe200030e0600 */
[----:B------:R-:W-:Y:S04]  /*45180*/  STL [R1+0x1ae4], R5 ;  /* 0x001ae40501007387 */ /* 0x000fe80000100800 */
[----:B------:R3:W-:Y:S04]  /*45190*/  STL [R1+0x1ae0], R6 ;  /* 0x001ae00601007387 */ /* 0x0007e80000100800 */
[----:B------:R-:W4:Y:S01]  /*451a0*/  LDL.LU R9, [R1+0x1b5c] ;  /* 0x001b5c0001097983 */ /* 0x000f220000300800 */
[----:B-1----:R-:W-:-:S02]  /*451b0*/  IMAD.MOV.U32 R109, RZ, RZ, R8 ;  /* 0x000000ffff6d7224 */ /* 0x002fc400078e0008 */
[----:B------:R-:W-:Y:S01]  /*451c0*/  IMAD.MOV.U32 R108, RZ, RZ, R7 ;  /* 0x000000ffff6c7224 */ /* 0x000fe200078e0007 */
[----:B---3--:R-:W3:Y:S04]  /*451d0*/  LDL.LU R8, [R1+0x1b60] ;  /* 0x001b600001087983 */ /* 0x008ee80000300800 */
[----:B------:R-:W3:Y:S04]  /*451e0*/  LDL.LU R7, [R1+0x1b64] ;  /* 0x001b640001077983 */ /* 0x000ee80000300800 */
[----:B------:R-:W3:Y:S04]  /*451f0*/  LDL.LU R208, [R1+0xb20] ;  /* 0x000b200001d07983 */ /* 0x000ee80000300800 */
[----:B------:R-:W3:Y:S04]  /*45200*/  LDL.LU R209, [R1+0xb24] ;  /* 0x000b240001d17983 */ /* 0x000ee80000300800 */
[----:B------:R1:W-:Y:S02]  /*45210*/  LDGSTS.E [R104+0x22800], [R108.64], P5 ;  /* 0x228000006c687fae */ /* 0x0003e4000a921844 */
[----:B-1----:R-:W-:-:S02]  /*45220*/  IMAD.MOV.U32 R109, RZ, RZ, R6 ;  /* 0x000000ffff6d7224 */ /* 0x002fc400078e0006 */
[----:B------:R-:W-:Y:S01]  /*45230*/  IMAD.MOV.U32 R108, RZ, RZ, R5 ;  /* 0x000000ffff6c7224 */ /* 0x000fe200078e0005 */
[----:B------:R-:W3:Y:S04]  /*45240*/  LDL.LU R6, [R1+0x19a8] ;  /* 0x0019a80001067983 */ /* 0x000ee80000300800 */
[----:B------:R-:W3:Y:S04]  /*45250*/  LDL.LU R5, [R1+0x19ac] ;  /* 0x0019ac0001057983 */ /* 0x000ee80000300800 */
[----:B------:R-:W3:Y:S04]  /*45260*/  LDL.LU R14, [R1+0x19b4] ;  /* 0x0019b400010e7983 */ /* 0x000ee80000300800 */
[----:B------:R1:W-:Y:S01]  /*45270*/  LDGSTS.E [R104+0x22900], [R108.64], P5 ;  /* 0x229000006c687fae */ /* 0x0003e2000a921844 */
[----:B--2---:R-:W-:-:S04]  /*45280*/  IADD3 R15, P6, R15, R4, RZ ;  /* 0x000000040f0f7210 */ /* 0x004fc80007fde0ff */
[----:B------:R-:W-:Y:S01]  /*45290*/  IADD3.X R16, R16, R0, RZ, P6, !PT ;  /* 0x0000000010107210 */ /* 0x000fe200037fe4ff */
[----:B------:R2:W-:Y:S01]  /*452a0*/  STL [R1+0x1b1c], R15 ;  /* 0x001b1c0f01007387 */ /* 0x0005e20000100800 */
[----:B-1----:R-:W-:-:S03]  /*452b0*/  IMAD.MOV.U32 R108, RZ, RZ, R15 ;  /* 0x000000ffff6c7224 */ /* 0x002fc600078e000f */
[----:B------:R-:W-:Y:S04]  /*452c0*/  STL [R1+0x1b18], R16 ;  /* 0x001b181001007387 */ /* 0x000fe80000100800 */
[----:B--2---:R-:W2:Y:S01]  /*452d0*/  LDL.LU R15, [R1+0x19b0] ;  /* 0x0019b000010f7983 */ /* 0x004ea20000300800 */
[----:B------:R-:W-:-:S04]  /*452e0*/  ISETP.GT.AND P5, PT, R3, 0x18, PT ;  /* 0x000000180300780c */ /* 0x000fc80003fa4270 */
[----:B------:R-:W-:-:S04]  /*452f0*/  SEL R105, RZ, 0x4, !P5 ;  /* 0x00000004ff697807 */ /* 0x000fc80006800000 */
[----:B------:R-:W-:-:S04]  /*45300*/  SEL R105, R105, RZ, !P2 ;  /* 0x000000ff69697207 */ /* 0x000fc80005000000 */
[----:B------:R-:W-:Y:S02]  /*45310*/  ISETP.NE.U32.AND P5, PT, R105, RZ, PT ;  /* 0x000000ff6900720c */ /* 0x000fe40003fa5070 */
[----:B------:R-:W-:Y:S01]  /*45320*/  IADD3 R11, P6, R11, R4, RZ ;  /* 0x000000040b0b7210 */ /* 0x000fe20007fde0ff */
[----:B------:R-:W-:-:S04]  /*45330*/  IMAD.MOV.U32 R109, RZ, RZ, R16 ;  /* 0x000000ffff6d7224 */ /* 0x000fc800078e0010 */
[----:B------:R-:W-:-:S06]  /*45340*/  IMAD.X R12, R12, 0x1, R0, P6 ;  /* 0x000000010c0c7824 */ /* 0x000fcc00030e0600 */
[----:B------:R1:W-:Y:S04]  /*45350*/  LDGSTS.E [R104+0x23000], [R108.64], P5 ;  /* 0x230000006c687fae */ /* 0x0003e8000a921844 */
[----:B------:R-:W-:Y:S01]  /*45360*/  STL [R1+0x1b24], R11 ;  /* 0x001b240b01007387 */ /* 0x000fe20000100800 */
[----:B-1----:R-:W-:Y:S02]  /*45370*/  IMAD.MOV.U32 R108, RZ, RZ, R11 ;  /* 0x000000ffff6c7224 */ /* 0x002fe400078e000b */
[----:B------:R-:W-:Y:S01]  /*45380*/  IMAD.MOV.U32 R109, RZ, RZ, R12 ;  /* 0x000000ffff6d7224 */ /* 0x000fe200078e000c */
[----:B------:R1:W-:Y:S04]  /*45390*/  STL [R1+0x1b20], R12 ;  /* 0x001b200c01007387 */ /* 0x0003e80000100800 */
[----:B------:R1:W-:Y:S01]  /*453a0*/  LDGSTS.E [R104+0x23100], [R108.64], P5 ;  /* 0x231000006c687fae */ /* 0x0003e2000a921844 */
[----:B------:R-:W-:-:S04]  /*453b0*/  ISETP.GT.AND P5, PT, R3, 0x1c, PT ;  /* 0x0000001c0300780c */ /* 0x000fc80003fa4270 */
[----:B------:R-:W-:Y:S01]  /*453c0*/  SEL R105, RZ, 0x4, !P5 ;  /* 0x00000004ff697807 */ /* 0x000fe20006800000 */
[----:B------:R-:W-:Y:S02]  /*453d0*/  IMAD.MOV.U32 R210, RZ, RZ, R141 ;  /* 0x000000ffffd27224 */ /* 0x000fe400078e008d */
[----:B------:R-:W-:Y:S01]  /*453e0*/  IMAD.MOV.U32 R211, RZ, RZ, R140 ;  /* 0x000000ffffd37224 */ /* 0x000fe200078e008c */
[----:B------:R-:W-:-:S04]  /*453f0*/  SEL R105, R105, RZ, !P2 ;  /* 0x000000ff69697207 */ /* 0x000fc80005000000 */
[----:B------:R-:W-:Y:S02]  /*45400*/  ISETP.NE.U32.AND P5, PT, R105, RZ, PT ;  /* 0x000000ff6900720c */ /* 0x000fe40003fa5070 */
[----:B------:R-:W-:-:S05]  /*45410*/  LOP3.LUT R124, R124, 0x3f, RZ, 0xc0, !PT ;  /* 0x0000003f7c7c7812 */ /* 0x000fca00078ec0ff */
[----:B------:R-:W-:Y:S01]  /*45420*/  IMAD.SHL.U32 R124, R124, 0x4, RZ ;  /* 0x000000047c7c7824 */ /* 0x000fe200078e00ff */
[----:B----4-:R-:W-:-:S05]  /*45430*/  IADD3 R9, P6, R9, R4, RZ ;  /* 0x0000000409097210 */ /* 0x010fca0007fde0ff */
[--C-:B------:R-:W-:Y:S01]  /*45440*/  IMAD.X R10, R10, 0x1, R0.reuse, P6 ;  /* 0x000000010a0a7824 */ /* 0x100fe200030e0600 */
[----:B---3--:R-:W-:Y:S01]  /*45450*/  IADD3 R7, P6, R7, R4, RZ ;  /* 0x0000000407077210 */ /* 0x008fe20007fde0ff */
[----:B------:R-:W-:Y:S04]  /*45460*/  STL [R1+0x1b5c], R9 ;  /* 0x001b5c0901007387 */ /* 0x000fe80000100800 */
[----:B------:R-:W-:Y:S01]  /*45470*/  IMAD.X R8, R8, 0x1, R0, P6 ;  /* 0x0000000108087824 */ /* 0x000fe200030e0600 */
[----:B------:R3:W-:Y:S04]  /*45480*/  STL [R1+0x1b58], R10 ;  /* 0x001b580a01007387 */ /* 0x0007e80000100800 */
[----:B-1----:R-:W4:Y:S04]  /*45490*/  LDL.LU R12, [R1+0x19e8] ;  /* 0x0019e800010c7983 */ /* 0x002f280000300800 */
[----:B------:R1:W-:Y:S04]  /*454a0*/  STL [R1+0x1b64], R7 ;  /* 0x001b640701007387 */ /* 0x0003e80000100800 */
[----:B------:R1:W-:Y:S04]  /*454b0*/  STL [R1+0x1b60], R8 ;  /* 0x001b600801007387 */ /* 0x0003e80000100800 */
[----:B------:R-:W4:Y:S01]  /*454c0*/  LDL.LU R11, [R1+0x19ec] ;  /* 0x0019ec00010b7983 */ /* 0x000f220000300800 */
[----:B------:R-:W-:-:S02]  /*454d0*/  IMAD.MOV.U32 R109, RZ, RZ, R10 ;  /* 0x000000ffff6d7224 */ /* 0x000fc400078e000a */
[----:B------:R-:W-:Y:S01]  /*454e0*/  IMAD.MOV.U32 R108, RZ, RZ, R9 ;  /* 0x000000ffff6c7224 */ /* 0x000fe200078e0009 */
[----:B---3--:R-:W3:Y:S01]  /*454f0*/  LDL.LU R10, [R1+0x19f0] ;  /* 0x0019f000010a7983 */ /* 0x008ee20000300800 */
[----:B------:R-:W-:Y:S03]  /*45500*/  HMMA.1688.F32.TF32 R140, R164, R142, R208 ;  /* 0x0000008ea48c723c */ /* 0x000fe600000810d0 */
[----:B------:R-:W3:Y:S01]  /*45510*/  LDL.LU R9, [R1+0x19f4] ;  /* 0x0019f40001097983 */ /* 0x000ee20000300800 */
[----:B------:R-:W-:-:S03]  /*45520*/  IADD3 R5, P6, R5, R4, RZ ;  /* 0x0000000405057210 */ /* 0x000fc60007fde0ff */
[----:B------:R1:W-:Y:S02]  /*45530*/  LDGSTS.E [R104+0x23800], [R108.64], P5 ;  /* 0x238000006c687fae */ /* 0x0003e4000a921844 */
[----:B------:R-:W-:Y:S01]  /*45540*/  IMAD.X R6, R6, 0x1, R0, P6 ;  /* 0x0000000106067824 */ /* 0x000fe200030e0600 */
[----:B------:R-:W-:Y:S01]  /*45550*/  IADD3 R14, P6, R14, R4, RZ ;  /* 0x000000040e0e7210 */ /* 0x000fe20007fde0ff */
[----:B-1----:R-:W-:Y:S02]  /*45560*/  IMAD.MOV.U32 R108, RZ, RZ, R7 ;  /* 0x000000ffff6c7224 */ /* 0x002fe400078e0007 */
[----:B------:R-:W-:-:S05]  /*45570*/  IMAD.MOV.U32 R109, RZ, RZ, R8 ;  /* 0x000000ffff6d7224 */ /* 0x000fca00078e0008 */
[----:B------:R1:W-:Y:S01]  /*45580*/  LDGSTS.E [R104+0x23900], [R108.64], P5 ;  /* 0x239000006c687fae */ /* 0x0003e2000a921844 */
[----:B------:R-:W-:Y:S02]  /*45590*/  ISETP.GT.AND P5, PT, R3, 0x1, PT ;  /* 0x000000010300780c */ /* 0x000fe40003fa4270 */
[----:B------:R-:W-:Y:S02]  /*455a0*/  LOP3.LUT R7, R124, 0x20, RZ, 0x3c, !PT ;  /* 0x000000207c077812 */ /* 0x000fe400078e3cff */
[----:B------:R-:W-:Y:S04]  /*455b0*/  STL.64 [R1+0x2280], R140 ;  /* 0x0022808c01007387 */ /* 0x000fe80000100a00 */
[----:B------:R-:W-:Y:S01]  /*455c0*/  STL.64 [R1+0x2278], R142 ;  /* 0x0022788e01007387 */ /* 0x000fe20000100a00 */
[----:B-1----:R-:W-:-:S03]  /*455d0*/  SEL R104, RZ, 0x4, !P5 ;  /* 0x00000004ff687807 */ /* 0x002fc60006800000 */
[----:B------:R-:W-:Y:S01]  /*455e0*/  STL [R1+0x19ac], R5 ;  /* 0x0019ac0501007387 */ /* 0x000fe20000100800 */
[----:B------:R-:W-:-:S03]  /*455f0*/  SEL R104, R104, RZ, !P2 ;  /* 0x000000ff68687207 */ /* 0x000fc60005000000 */
[----:B------:R1:W-:Y:S01]  /*45600*/  STL [R1+0x19a8], R6 ;  /* 0x0019a80601007387 */ /* 0x0003e20000100800 */
[----:B------:R-:W-:-:S03]  /*45610*/  ISETP.NE.U32.AND P5, PT, R104, RZ, PT ;  /* 0x000000ff6800720c */ /* 0x000fc60003fa5070 */
[----:B------:R-:W-:Y:S01]  /*45620*/  STL [R1+0x19b4], R14 ;  /* 0x0019b40e01007387 */ /* 0x000fe20000100800 */
[----:B--2---:R-:W-:Y:S02]  /*45630*/  IMAD.X R15, R15, 0x1, R0, P6 ;  /* 0x000000010f0f7824 */ /* 0x004fe400030e0600 */
[----:B------:R-:W-:-:S03]  /*45640*/  IMAD R104, R51, 0x4000, R7 ;  /* 0x0000400033687824 */ /* 0x000fc600078e0207 */
[----:B------:R2:W-:Y:S04]  /*45650*/  STL [R1+0x19b0], R15 ;  /* 0x0019b00f01007387 */ /* 0x0005e80000100800 */
[----:B------:R-:W2:Y:S01]  /*45660*/  LDL.LU R8, [R1+0x1a28] ;  /* 0x001a280001087983 */ /* 0x000ea20000300800 */
[----:B------:R-:W-:-:S03]  /*45670*/  IMAD.MOV.U32 R109, RZ, RZ, R6 ;  /* 0x000000ffff6d7224 */ /* 0x000fc600078e0006 */
[----:B------:R-:W2:Y:S01]  /*45680*/  LDL.LU R7, [R1+0x1a2c] ;  /* 0x001a2c0001077983 */ /* 0x000ea20000300800 */
[----:B------:R-:W-:-:S03]  /*45690*/  IMAD.MOV.U32 R108, RZ, RZ, R5 ;  /* 0x000000ffff6c7224 */ /* 0x000fc600078e0005 */
[----:B-1----:R-:W2:Y:S04]  /*456a0*/  LDL.LU R6, [R1+0x1a30] ;  /* 0x001a300001067983 */ /* 0x002ea80000300800 */
        /* <DEDUP_REMOVED lines=10> */
[--C-:B------:R-:W-:Y:S01]  /*45750*/  IMAD.X R12, R12, 0x1, R0.reuse, P6 ;  /* 0x000000010c0c7824 */ /* 0x100fe200030e0600 */
[----:B---3--:R-:W-:Y:S01]  /*45760*/  IADD3 R9, P6, R9, R4, RZ ;  /* 0x0000000409097210 */ /* 0x008fe20007fde0ff */
[----:B------:R-:W-:Y:S04]  /*45770*/  STL [R1+0x19ec], R11 ;  /* 0x0019ec0b01007387 */ /* 0x000fe80000100800 */
[----:B------:R-:W-:Y:S01]  /*45780*/  IMAD.X R10, R10, 0x1, R0, P6 ;  /* 0x000000010a0a7824 */ /* 0x000fe200030e0600 */
[----:B------:R3:W-:Y:S04]  /*45790*/  STL [R1+0x19e8], R12 ;  /* 0x0019e80c01007387 */ /* 0x0007e80000100800 */
[----:B------:R-:W4:Y:S04]  /*457a0*/  LDL.LU R17, [R1+0x1a68] ;  /* 0x001a680001117983 */ /* 0x000f280000300800 */
[----:B------:R-:W-:Y:S04]  /*457b0*/  STL [R1+0x19f4], R9 ;  /* 0x0019f40901007387 */ /* 0x000fe80000100800 */
[----:B------:R2:W-:Y:S01]  /*457c0*/  STL [R1+0x19f0], R10 ;  /* 0x0019f00a01007387 */ /* 0x0005e20000100800 */
[----:B-1----:R-:W-:-:S03]  /*457d0*/  IMAD.MOV.U32 R108, RZ, RZ, R11 ;  /* 0x000000ffff6c7224 */ /* 0x002fc600078e000b */
[----:B------:R-:W4:Y:S01]  /*457e0*/  LDL.LU R16, [R1+0x1a6c] ;  /* 0x001a6c0001107983 */ /* 0x000f220000300800 */
[----:B------:R-:W-:-:S03]  /*457f0*/  IMAD.MOV.U32 R109, RZ, RZ, R12 ;  /* 0x000000ffff6d7224 */ /* 0x000fc600078e000c */
[----:B--2---:R-:W2:Y:S04]  /*45800*/  LDL.LU R15, [R1+0x1a70] ;  /* 0x001a7000010f7983 */ /* 0x004ea80000300800 */
[----:B------:R-:W2:Y:S04]  /*45810*/  LDL.LU R14, [R1+0x1a74] ;  /* 0x001a7400010e7983 */ /* 0x000ea80000300800 */
[----:B------:R1:W-:Y:S04]  /*45820*/  LDGSTS.E [R104+0x20a00], [R108.64], P5 ;  /* 0x20a000006c687fae */ /* 0x0003e8000a921844 */
[----:B---3--:R-:W3:Y:S04]  /*45830*/  LDL.LU R12, [R1+0x1aa8] ;  /* 0x001aa800010c7983 */ /* 0x008ee80000300800 */
[----:B------:R-:W3:Y:S01]  /*45840*/  LDL.LU R11, [R1+0x1aac] ;  /* 0x001aac00010b7983 */ /* 0x000ee20000300800 */
[----:B-1----:R-:W-:-:S02]  /*45850*/  IMAD.MOV.U32 R108, RZ, RZ, R9 ;  /* 0x000000ffff6c7224 */ /* 0x002fc400078e0009 */
[----:B------:R-:W-:Y:S02]  /*45860*/  IMAD.MOV.U32 R109, RZ, RZ, R10 ;  /* 0x000000ffff6d7224 */ /* 0x000fe400078e000a */
[----:B------:R-:W3:Y:S04]  /*45870*/  LDL.LU R10, [R1+0x1ab0] ;  /* 0x001ab000010a7983 */ /* 0x000ee80000300800 */
[----:B------:R1:W-:Y:S01]  /*45880*/  LDGSTS.E [R104+0x20b00], [R108.64], P5 ;  /* 0x20b000006c687fae */ /* 0x0003e2000a921844 */
[----:B------:R-:W-:-:S03]  /*45890*/  ISETP.GT.AND P5, PT, R3, 0x9, PT ;  /* 0x000000090300780c */ /* 0x000fc60003fa4270 */
[----:B------:R-:W3:Y:S01]  /*458a0*/  LDL.LU R9, [R1+0x1ab4] ;  /* 0x001ab40001097983 */ /* 0x000ee20000300800 */
[----:B------:R-:W-:Y:S02]  /*458b0*/  SEL R105, RZ, 0x4, !P5 ;  /* 0x00000004ff697807 */ /* 0x000fe40006800000 */
[----:B------:R-:W-:Y:S02]  /*458c0*/  IADD3 R7, P6, R7, R4, RZ ;  /* 0x0000000407077210 */ /* 0x000fe40007fde0ff */
[----:B------:R-:W-:Y:S02]  /*458d0*/  SEL R105, R105, RZ, !P2 ;  /* 0x000000ff69697207 */ /* 0x000fe40005000000 */
[----:B------:R-:W-:Y:S02]  /*458e0*/  IADD3.X R8, R8, R0, RZ, P6, !PT ;  /* 0x0000000008087210 */ /* 0x000fe400037fe4ff */
[----:B------:R-:W-:Y:S02]  /*458f0*/  ISETP.NE.U32.AND P5, PT, R105, RZ, PT ;  /* 0x000000ff6900720c */ /* 0x000fe40003fa5070 */
[----:B------:R-:W-:Y:S01]  /*45900*/  IADD3 R5, P6, R5, R4, RZ ;  /* 0x0000000405057210 */ /* 0x000fe20007fde0ff */
[----:B------:R-:W-:Y:S04]  /*45910*/  STL [R1+0x1a2c], R7 ;  /* 0x001a2c0701007387 */ /* 0x000fe80000100800 */
[----:B------:R-:W-:Y:S01]  /*45920*/  IMAD.X R6, R6, 0x1, R0, P6 ;  /* 0x0000000106067824 */ /* 0x000fe200030e0600 */
[----:B------:R1:W-:Y:S02]  /*45930*/  STL [R1+0x1a28], R8 ;  /* 0x001a280801007387 */ /* 0x0003e40000100800 */
[----:B-1----:R-:W-:-:S02]  /*45940*/  IMAD.MOV.U32 R108, RZ, RZ, R7 ;  /* 0x000000ffff6c7224 */ /* 0x002fc400078e0007 */
[----:B------:R-:W-:Y:S01]  /*45950*/  IMAD.MOV.U32 R109, RZ, RZ, R8 ;  /* 0x000000ffff6d7224 */ /* 0x000fe200078e0008 */
[----:B------:R-:W-:Y:S04]  /*45960*/  STL [R1+0x1a34], R5 ;  /* 0x001a340501007387 */ /* 0x000fe80000100800 */
[----:B------:R1:W-:Y:S04]  /*45970*/  STL [R1+0x1a30], R6 ;  /* 0x001a300601007387 */ /* 0x0003e80000100800 */
[----:B------:R-:W3:Y:S04]  /*45980*/  LDL.LU R8, [R1+0x1ae8] ;  /* 0x001ae80001087983 */ /* 0x000ee80000300800 */
[----:B------:R-:W3:Y:S04]  /*45990*/  LDL.LU R7, [R1+0x1aec] ;  /* 0x001aec0001077983 */ /* 0x000ee80000300800 */
[----:B------:R1:W-:Y:S02]  /*459a0*/  LDGSTS.E [R104+0x21200], [R108.64], P5 ;  /* 0x212000006c687fae */ /* 0x0003e4000a921844 */
[----:B-1----:R-:W-:-:S02]  /*459b0*/  IMAD.MOV.U32 R109, RZ, RZ, R6 ;  /* 0x000000ffff6d7224 */ /* 0x002fc400078e0006 */
[----:B------:R-:W-:Y:S01]  /*459c0*/  IMAD.MOV.U32 R108, RZ, RZ, R5 ;  /* 0x000000ffff6c7224 */ /* 0x000fe200078e0005 */
[----:B------:R-:W3:Y:S04]  /*459d0*/  LDL.LU R6, [R1+0x1af0] ;  /* 0x001af00001067983 */ /* 0x000ee80000300800 */
[----:B------:R-:W3:Y:S04]  /*459e0*/  LDL.LU R5, [R1+0x1af4] ;  /* 0x001af40001057983 */ /* 0x000ee80000300800 */
[----:B------:R1:W-:Y:S01]  /*459f0*/  LDGSTS.E [R104+0x21300], [R108.64], P5 ;  /* 0x213000006c687fae */ /* 0x0003e2000a921844 */
[----:B------:R-:W-:-:S04]  /*45a00*/  ISETP.GT.AND P5, PT, R3, 0xd, PT ;  /* 0x0000000d0300780c */ /* 0x000fc80003fa4270 */
[----:B------:R-:W-:-:S04]  /*45a10*/  SEL R105, RZ, 0x4, !P5 ;  /* 0x00000004ff697807 */ /* 0x000fc80006800000 */
[----:B------:R-:W-:-:S04]  /*45a20*/  SEL R105, R105, RZ, !P2 ;  /* 0x000000ff69697207 */ /* 0x000fc80005000000 */
[----:B------:R-:W-:Y:S02]  /*45a30*/  ISETP.NE.U32.AND P5, PT, R105, RZ, PT ;  /* 0x000000ff6900720c */ /* 0x000fe40003fa5070 */
[----:B----4-:R-:W-:-:S05]  /*45a40*/  IADD3 R16, P6, R16, R4, RZ ;  /* 0x0000000410107210 */ /* 0x010fca0007fde0ff */
[----:B------:R-:W-:Y:S01]  /*45a50*/  IMAD.X R17, R17, 0x1, R0, P6 ;  /* 0x0000000111117824 */ /* 0x000fe200030e0600 */
[----:B--2---:R-:W-:Y:S01]  /*45a60*/  IADD3 R14, P6, R14, R4, RZ ;  /* 0x000000040e0e7210 */ /* 0x004fe20007fde0ff */
[----:B-1----:R-:W-:Y:S02]  /*45a70*/  IMAD.MOV.U32 R108, RZ, RZ, R16 ;  /* 0x000000ffff6c7224 */ /* 0x002fe400078e0010 */
[----:B------:R-:W-:Y:S02]  /*45a80*/  IMAD.MOV.U32 R109, RZ, RZ, R17 ;  /* 0x000000ffff6d7224 */ /* 0x000fe400078e0011 */
[----:B------:R-:W-:-:S03]  /*45a90*/  IMAD.X R15, R15, 0x1, R0, P6 ;  /* 0x000000010f0f7824 */ /* 0x000fc600030e0600 */
[----:B------:R1:W-:Y:S01]  /*45aa0*/  LDGSTS.E [R104+0x21a00], [R108.64], P5 ;  /* 0x21a000006c687fae */ /* 0x0003e2000a921844 */
[----:B---3--:R-:W-:Y:S01]  /*45ab0*/  IADD3 R11, P6, R11, R4, RZ ;  /* 0x000000040b0b7210 */ /* 0x008fe20007fde0ff */
[----:B-1----:R-:W-:Y:S02]  /*45ac0*/  IMAD.MOV.U32 R108, RZ, RZ, R14 ;  /* 0x000000ffff6c7224 */ /* 0x002fe400078e000e */
[----:B------:R-:W-:-:S05]  /*45ad0*/  IMAD.MOV.U32 R109, RZ, RZ, R15 ;  /* 0x000000ffff6d7224 */ /* 0x000fca00078e000f */
[----:B------:R1:W-:Y:S01]  /*45ae0*/  LDGSTS.E [R104+0x21b00], [R108.64], P5 ;  /* 0x21b000006c687fae */ /* 0x0003e2000a921844 */
[----:B------:R-:W-:Y:S01]  /*45af0*/  ISETP.GT.AND P5, PT, R3, 0x11, PT ;  /* 0x000000110300780c */ /* 0x000fe20003fa4270 */
[--C-:B------:R-:W-:Y:S01]  /*45b00*/  IMAD.X R12, R12, 0x1, R0.reuse, P6 ;  /* 0x000000010c0c7824 */ /* 0x100fe200030e0600 */
[----:B------:R-:W-:Y:S02]  /*45b10*/  IADD3 R9, P6, R9, R4, RZ ;  /* 0x0000000409097210 */ /* 0x000fe40007fde0ff */
[----:B------:R-:W-:Y:S01]  /*45b20*/  SEL R105, RZ, 0x4, !P5 ;  /* 0x00000004ff697807 */ /* 0x000fe20006800000 */
[----:B------:R2:W-:Y:S03]  /*45b30*/  STL [R1+0x1a6c], R16 ;  /* 0x001a6c1001007387 */ /* 0x0005e60000100800 */
[----:B------:R-:W-:Y:S01]  /*45b40*/  SEL R105, R105, RZ, !P2 ;  /* 0x000000ff69697207 */ /* 0x000fe20005000000 */
[----:B------:R-:W-:Y:S01]  /*45b50*/  STL [R1+0x1a68], R17 ;  /* 0x001a681101007387 */ /* 0x000fe20000100800 */
[----:B------:R-:W-:-:S02]  /*45b60*/  IMAD.X R10, R10, 0x1, R0, P6 ;  /* 0x000000010a0a7824 */ /* 0x000fc400030e0600 */
[----:B------:R-:W-:Y:S01]  /*45b70*/  ISETP.NE.U32.AND P5, PT, R105, RZ, PT ;  /* 0x000000ff6900720c */ /* 0x000fe20003fa5070 */
[----:B------:R-:W-:Y:S04]  /*45b80*/  STL [R1+0x1a74], R14 ;  /* 0x001a740e01007387 */ /* 0x000fe80000100800 */
[----:B------:R3:W-:Y:S04]  /*45b90*/  STL [R1+0x1a70], R15 ;  /* 0x001a700f01007387 */ /* 0x0007e80000100800 */
[----:B------:R-:W-:Y:S04]  /*45ba0*/  STL [R1+0x1aac], R11 ;  /* 0x001aac0b01007387 */ /* 0x000fe80000100800 */
[----:B------:R4:W-:Y:S04]  /*45bb0*/  STL [R1+0x1aa8], R12 ;  /* 0x001aa80c01007387 */ /* 0x0009e80000100800 */
[----:B------:R-:W-:Y:S04]  /*45bc0*/  STL [R1+0x1ab4], R9 ;  /* 0x001ab40901007387 */ /* 0x000fe80000100800 */
[----:B------:R3:W-:Y:S01]  /*45bd0*/  STL [R1+0x1ab0], R10 ;  /* 0x001ab00a01007387 */ /* 0x0007e20000100800 */
[----:B------:R-:W-:-:S03]  /*45be0*/  IADD3 R7, P6, R7, R4, RZ ;  /* 0x0000000407077210 */ /* 0x000fc60007fde0ff */
[----:B--2---:R-:W2:Y:S01]  /*45bf0*/  LDL.LU R16, [R1+0x1b28] ;  /* 0x001b280001107983 */ /* 0x004ea20000300800 */
[----:B-1----:R-:W-:-:S03]  /*45c00*/  IMAD.MOV.U32 R108, RZ, RZ, R11 ;  /* 0x000000ffff6c7224 */ /* 0x002fc600078e000b */
[----:B---3--:R-:W3:Y:S01]  /*45c10*/  LDL.LU R15, [R1+0x1b2c] ;  /* 0x001b2c00010f7983 */ /* 0x008ee20000300800 */
[----:B------:R-:W-:Y:S02]  /*45c20*/  IMAD.MOV.U32 R109, RZ, RZ, R12 ;  /* 0x000000ffff6d7224 */ /* 0x000fe400078e000c */
[----:B------:R-:W-:Y:S01]  /*45c30*/  IMAD.X R8, R8, 0x1, R0, P6 ;  /* 0x0000000108087824 */ /* 0x000fe200030e0600 */
[----:B----4-:R-:W4:Y:S04]  /*45c40*/  LDL.LU R12, [R1+0x1b30] ;  /* 0x001b3000010c7983 */ /* 0x010f280000300800 */
[----:B------:R1:W-:Y:S04]  /*45c50*/  LDGSTS.E [R104+0x22200], [R108.64], P5 ;  /* 0x222000006c687fae */ /* 0x0003e8000a921844 */
[----:B------:R-:W4:Y:S01]  /*45c60*/  LDL.LU R11, [R1+0x1b34] ;  /* 0x001b3400010b7983 */ /* 0x000f220000300800 */
[----:B------:R-:W-:-:S03]  /*45c70*/  IADD3 R5, P6, R5, R4, RZ ;  /* 0x0000000405057210 */ /* 0x000fc60007fde0ff */
[----:B------:R1:W-:Y:S02]  /*45c80*/  STL [R1+0x1aec], R7 ;  /* 0x001aec0701007387 */ /* 0x0003e40000100800 */
[----:B-1----:R-:W-:Y:S02]  /*45c90*/  IMAD.MOV.U32 R108, RZ, RZ, R9 ;  /* 0x000000ffff6c7224 */ /* 0x002fe400078e0009 */
[----:B------:R-:W-:Y:S02]  /*45ca0*/  IMAD.MOV.U32 R109, RZ, RZ, R10 ;  /* 0x000000ffff6d7224 */ /* 0x000fe400078e000a */
[----:B------:R-:W-:Y:S01]  /*45cb0*/  IMAD.X R6, R6, 0x1, R0, P6 ;  /* 0x0000000106067824 */ /* 0x000fe200030e0600 */
[----:B------:R1:W-:Y:S04]  /*45cc0*/  STL [R1+0x1ae8], R8 ;  /* 0x001ae80801007387 */ /* 0x0003e80000100800 */
[----:B------:R-:W4:Y:S04]  /*45cd0*/  LDL.LU R10, [R1+0x1b68] ;  /* 0x001b6800010a7983 */ /* 0x000f280000300800 */
[----:B------:R1:W-:Y:S04]  /*45ce0*/  LDGSTS.E [R104+0x22300], [R108.64], P5 ;  /* 0x223000006c687fae */ /* 0x0003e8000a921844 */
[----:B------:R-:W-:Y:S04]  /*45cf0*/  STL [R1+0x1af4], R5 ;  /* 0x001af40501007387 */ /* 0x000fe80000100800 */
[----:B------:R1:W-:Y:S02]  /*45d00*/  STL [R1+0x1af0], R6 ;  /* 0x001af00601007387 */ /* 0x0003e40000100800 */
[----:B-1----:R-:W-:-:S02]  /*45d10*/  IMAD.MOV.U32 R108, RZ, RZ, R7 ;  /* 0x000000ffff6c7224 */ /* 0x002fc400078e0007 */
[----:B------:R-:W4:Y:S01]  /*45d20*/  LDL.LU R7, [R1+0x1b6c] ;  /* 0x001b6c0001077983 */ /* 0x000f220000300800 */
[----:B------:R-:W-:-:S03]  /*45d30*/  IMAD.MOV.U32 R109, RZ, RZ, R8 ;  /* 0x000000ffff6d7224 */ /* 0x000fc600078e0008 */
[----:B------:R-:W4:Y:S04]  /*45d40*/  LDL.LU R9, [R1+0x1b70] ;  /* 0x001b700001097983 */ /* 0x000f280000300800 */
[----:B------:R-:W4:Y:S01]  /*45d50*/  LDL.LU R8, [R1+0x1b74] ;  /* 0x001b740001087983 */ /* 0x000f220000300800 */
[----:B------:R-:W-:-:S03]  /*45d60*/  ISETP.GT.AND P5, PT, R3, 0x15, PT ;  /* 0x000000150300780c */ /* 0x000fc60003fa4270 */
[----:B------:R-:W4:Y:S01]  /*45d70*/  LDL.LU R208, [R1+0xb30] ;  /* 0x000b300001d07983 */ /* 0x000f220000300800 */
[----:B------:R-:W-:-:S03]  /*45d80*/  SEL R105, RZ, 0x4, !P5 ;  /* 0x00000004ff697807 */ /* 0x000fc60006800000 */
[----:B------:R-:W4:Y:S01]  /*45d90*/  LDL.LU R209, [R1+0xb34] ;  /* 0x000b340001d17983 */ /* 0x000f220000300800 */
[----:B------:R-:W-:-:S04]  /*45da0*/  SEL R105, R105, RZ, !P2 ;  /* 0x000000ff69697207 */ /* 0x000fc80005000000 */
[----:B------:R-:W-:Y:S11]  /*45db0*/  ISETP.NE.U32.AND P5, PT, R105, RZ, PT ;  /* 0x000000ff6900720c */ /* 0x000ff60003fa5070 */
[----:B------:R-:W-:Y:S02]  /*45dc0*/  @!UPT UIADD3 URZ, URZ, URZ, URZ ;  /* 0x0000003f3f3ff290 */ /* 0x000fe4000fffe03f */
[----:B------:R1:W-:Y:S02]  /*45dd0*/  LDGSTS.E [R104+0x22a00], [R108.64], P5 ;  /* 0x22a000006c687fae */ /* 0x0003e4000a921844 */
[----:B-1----:R-:W-:Y:S02]  /*45de0*/  IMAD.MOV.U32 R108, RZ, RZ, R5 ;  /* 0x000000ffff6c7224 */ /* 0x002fe400078e0005 */
[----:B------:R-:W-:Y:S02]  /*45df0*/  IMAD.MOV.U32 R109, RZ, RZ, R6 ;  /* 0x000000ffff6d7224 */ /* 0x000fe400078e0006 */
[----:B------:R-:W4:Y:S04]  /*45e00*/  LDL.LU R6, [R1+0x19b8] ;  /* 0x0019b80001067983 */ /* 0x000f280000300800 */
[----:B------:R-:W4:Y:S04]  /*45e10*/  LDL.LU R5, [R1+0x19bc] ;  /* 0x0019bc0001057983 */ /* 0x000f280000300800 */
[----:B------:R1:W-:Y:S01]  /*45e20*/  LDGSTS.E [R104+0x22b00], [R108.64], P5 ;  /* 0x22b000006c687fae */ /* 0x0003e2000a921844 */
[----:B------:R-:W-:-:S03]  /*45e30*/  ISETP.GT.AND P5, PT, R3, 0x19, PT ;  /* 0x000000190300780c */ /* 0x000fc60003fa4270 */
[----:B------:R-:W4:Y:S01]  /*45e40*/  LDL.LU R14, [R1+0x19c4] ;  /* 0x0019c400010e7983 */ /* 0x000f220000300800 */
[----:B------:R-:W-:-:S04]  /*45e50*/  SEL R105, RZ, 0x4, !P5 ;  /* 0x00000004ff697807 */ /* 0x000fc80006800000 */
[----:B------:R-:W-:-:S04]  /*45e60*/  SEL R105, R105, RZ, !P2 ;  /* 0x000000ff69697207 */ /* 0x000fc80005000000 */
[----:B------:R-:W-:Y:S02]  /*45e70*/  ISETP.NE.U32.AND P5, PT, R105, RZ, PT ;  /* 0x000000ff6900720c */ /* 0x000fe40003fa5070 */
[----:B---3--:R-:W-:-:S04]  /*45e80*/  IADD3 R15, P6, R15, R4, RZ ;  /* 0x000000040f0f7210 */ /* 0x008fc80007fde0ff */
[----:B--2---:R-:W-:Y:S01]  /*45e90*/  IADD3.X R16, R16, R0, RZ, P6, !PT ;  /* 0x0000000010107210 */ /* 0x004fe200037fe4ff */
[----:B------:R2:W-:Y:S01]  /*45ea0*/  STL [R1+0x1b2c], R15 ;  /* 0x001b2c0f01007387 */ /* 0x0005e20000100800 */
[----:B-1----:R-:W-:-:S03]  /*45eb0*/  IMAD.MOV.U32 R108, RZ, RZ, R15 ;  /* 0x000000ffff6c7224 */ /* 0x002fc600078e000f */
[----:B------:R-:W-:Y:S01]  /*45ec0*/  STL [R1+0x1b28], R16 ;  /* 0x001b281001007387 */ /* 0x000fe20000100800 */
[----:B----4-:R-:W-:-:S03]  /*45ed0*/  IADD3 R11, P6, R11, R4, RZ ;  /* 0x000000040b0b7210 */ /* 0x010fc60007fde0ff */
[----:B--2---:R-:W2:Y:S02]  /*45ee0*/  LDL.LU R15, [R1+0x19c0] ;  /* 0x0019c000010f7983 */ /* 0x004ea40000300800 */
[----:B------:R-:W-:Y:S02]  /*45ef0*/  IMAD.X R12, R12, 0x1, R0, P6 ;  /* 0x000000010c0c7824 */ /* 0x000fe400030e0600 */
[----:B------:R-:W-:Y:S01]  /*45f00*/  IMAD.MOV.U32 R109, RZ, RZ, R16 ;  /* 0x000000ffff6d7224 */ /* 0x000fe200078e0010 */
[----:B------:R-:W-:Y:S04]  /*45f10*/  STL [R1+0x1b34], R11 ;  /* 0x001b340b01007387 */ /* 0x000fe80000100800 */
[----:B------:R1:W-:Y:S04]  /*45f20*/  STL [R1+0x1b30], R12 ;  /* 0x001b300c01007387 */ /* 0x0003e80000100800 */
[----:B------:R3:W-:Y:S01]  /*45f30*/  LDGSTS.E [R104+0x23200], [R108.64], P5 ;  /* 0x232000006c687fae */ /* 0x0007e2000a921844 */
[----:B------:R-:W-:-:S05]  /*45f40*/  IADD3 R7, P6, R7, R4, RZ ;  /* 0x0000000407077210 */ /* 0x000fca0007fde0ff */
[----:B------:R-:W-:Y:S01]  /*45f50*/  IMAD.X R10, R10, 0x1, R0, P6 ;  /* 0x000000010a0a7824 */ /* 0x000fe200030e0600 */
[----:B------:R-:W-:Y:S01]  /*45f60*/  IADD3 R8, P6, R8, R4, RZ ;  /* 0x0000000408087210 */ /* 0x000fe20007fde0ff */
[----:B------:R-:W-:Y:S01]  /*45f70*/  STL [R1+0x1b6c], R7 ;  /* 0x001b6c0701007387 */ /* 0x000fe20000100800 */
[----:B---3--:R-:W-:-:S03]  /*45f80*/  IMAD.MOV.U32 R109, RZ, RZ, R12 ;  /* 0x000000ffff6d7224 */ /* 0x008fc600078e000c */
[----:B------:R-:W-:Y:S01]  /*45f90*/  IMAD.X R9, R9, 0x1, R0, P6 ;  /* 0x0000000109097824 */ /* 0x000fe200030e0600 */
[----:B------:R3:W-:Y:S01]  /*45fa0*/  STL [R1+0x1b68], R10 ;  /* 0x001b680a01007387 */ /* 0x0007e20000100800 */
[----:B------:R-:W-:-:S03]  /*45fb0*/  IMAD.MOV.U32 R108, RZ, RZ, R11 ;  /* 0x000000ffff6c7224 */ /* 0x000fc600078e000b */
[----:B-1----:R-:W4:Y:S04]  /*45fc0*/  LDL.LU R12, [R1+0x19f8] ;  /* 0x0019f800010c7983 */ /* 0x002f280000300800 */
[----:B------:R1:W-:Y:S04]  /*45fd0*/  STL [R1+0x1b74], R8 ;  /* 0x001b740801007387 */ /* 0x0003e80000100800 */
[----:B------:R1:W-:Y:S04]  /*45fe0*/  STL [R1+0x1b70], R9 ;  /* 0x001b700901007387 */ /* 0x0003e80000100800 */
[----:B------:R-:W4:Y:S04]  /*45ff0*/  LDL.LU R11, [R1+0x19fc] ;  /* 0x0019fc00010b7983 */ /* 0x000f280000300800 */
[----:B------:R1:W-:Y:S02]  /*46000*/  LDGSTS.E [R104+0x23300], [R108.64], P5 ;  /* 0x233000006c687fae */ /* 0x0003e4000a921844 */
[----:B-1----:R-:W-:-:S02]  /*46010*/  IMAD.MOV.U32 R109, RZ, RZ, R10 ;  /* 0x000000ffff6d7224 */ /* 0x002fc400078e000a */
[----:B------:R-:W-:Y:S01]  /*46020*/  IMAD.MOV.U32 R108, RZ, RZ, R7 ;  /* 0x000000ffff6c7224 */ /* 0x000fe200078e0007 */
[----:B---3--:R-:W3:Y:S04]  /*46030*/  LDL.LU R10, [R1+0x1a00] ;  /* 0x001a0000010a7983 */ /* 0x008ee80000300800 */
[----:B------:R-:W3:Y:S01]  /*46040*/  LDL.LU R7, [R1+0x1a04] ;  /* 0x001a040001077983 */ /* 0x000ee20000300800 */
[----:B------:R-:W-:-:S04]  /*46050*/  ISETP.GT.AND P5, PT, R3, 0x1d, PT ;  /* 0x0000001d0300780c */ /* 0x000fc80003fa4270 */
[----:B------:R-:W-:Y:S01]  /*46060*/  SEL R105, RZ, 0x4, !P5 ;  /* 0x00000004ff697807 */ /* 0x000fe20006800000 */
[----:B------:R-:W-:Y:S02]  /*46070*/  IMAD.MOV.U32 R210, RZ, RZ, R137 ;  /* 0x000000ffffd27224 */ /* 0x000fe400078e0089 */
[----:B------:R-:W-:Y:S01]  /*46080*/  IMAD.MOV.U32 R211, RZ, RZ, R136 ;  /* 0x000000ffffd37224 */ /* 0x000fe200078e0088 */
[----:B------:R-:W-:-:S04]  /*46090*/  SEL R105, R105, RZ, !P2 ;  /* 0x000000ff69697207 */ /* 0x000fc80005000000 */
[----:B------:R-:W-:Y:S02]  /*460a0*/  ISETP.NE.U32.AND P5, PT, R105, RZ, PT ;  /* 0x000000ff6900720c */ /* 0x000fe40003fa5070 */
[----:B------:R-:W-:Y:S01]  /*460b0*/  HMMA.1688.F32.TF32 R136, R164, R138, R208 ;  /* 0x0000008aa488723c */ /* 0x000fe200000810d0 */
[----:B------:R-:W-:-:S10]  /*460c0*/  IADD3 R5, P6, R5, R4, RZ ;  /* 0x0000000405057210 */ /* 0x000fd40007fde0ff */
[----:B------:R1:W-:Y:S01]  /*460d0*/  LDGSTS.E [R104+0x23a00], [R108.64], P5 ;  /* 0x23a000006c687fae */ /* 0x0003e2000a921844 */
[----:B------:R-:W-:Y:S01]  /*460e0*/  IMAD.X R6, R6, 0x1, R0, P6 ;  /* 0x0000000106067824 */ /* 0x000fe200030e0600 */
[----:B------:R-:W-:Y:S01]  /*460f0*/  IADD3 R14, P6, R14, R4, RZ ;  /* 0x000000040e0e7210 */ /* 0x000fe20007fde0ff */
[----:B------:R-:W-:Y:S02]  /*46100*/  IMAD.SHL.U32 R125, R125, 0x4, RZ ;  /* 0x000000047d7d7824 */ /* 0x000fe400078e00ff */
[----:B-1----:R-:W-:Y:S02]  /*46110*/  IMAD.MOV.U32 R108, RZ, RZ, R8 ;  /* 0x000000ffff6c7224 */ /* 0x002fe400078e0008 */
[----:B------:R-:W-:-:S05]  /*46120*/  IMAD.MOV.U32 R109, RZ, RZ, R9 ;  /* 0x000000ffff6d7224 */ /* 0x000fca00078e0009 */
[----:B------:R1:W-:Y:S01]  /*46130*/  LDGSTS.E [R104+0x23b00], [R108.64], P5 ;  /* 0x23b000006c687fae */ /* 0x0003e2000a921844 */
[----:B------:R-:W-:Y:S02]  /*46140*/  ISETP.GT.AND P5, PT, R3, 0x2, PT ;  /* 0x000000020300780c */ /* 0x000fe40003fa4270 */
[----:B------:R-:W-:Y:S01]  /*46150*/  LOP3.LUT R8, R125, 0x40, RZ, 0x3c, !PT ;  /* 0x000000407d087812 */ /* 0x000fe200078e3cff */
        /* <DEDUP_REMOVED lines=8> */
[----:B------:R-:W-:Y:S02]  /*461e0*/  IMAD R104, R51, 0x4000, R8 ;  /* 0x0000400033687824 */ /* 0x000fe400078e0208 */
[----:B------:R-:W-:Y:S02]  /*461f0*/  IMAD.MOV.U32 R109, RZ, RZ, R6 ;  /* 0x000000ffff6d7224 */ /* 0x000fe400078e0006 */
[----:B------:R-:W-:-:S05]  /*46200*/  IMAD.MOV.U32 R108, RZ, RZ, R5 ;  /* 0x000000ffff6c7224 */ /* 0x000fca00078e0005 */
[----:B------:R1:W-:Y:S02]  /*46210*/  LDGSTS.E [R104+0x20400], [R108.64], P5 ;  /* 0x204000006c687fae */ /* 0x0003e4000a921844 */
[----:B-1----:R-:W-:Y:S02]  /*46220*/  IMAD.MOV.U32 R108, RZ, RZ, R14 ;  /* 0x000000ffff6c7224 */ /* 0x002fe400078e000e */
[----:B--2---:R-:W-:-:S05]  /*46230*/  IMAD.X R15, R15, 0x1, R0, P6 ;  /* 0x000000010f0f7824 */ /* 0x004fca00030e0600 */
[----:B------:R1:W-:Y:S04]  /*46240*/  STL [R1+0x19c0], R15 ;  /* 0x0019c00f01007387 */ /* 0x0003e80000100800 */
[----:B------:R-:W2:Y:S04]  /*46250*/  LDL.LU R9, [R1+0x1a38] ;  /* 0x001a380001097983 */ /* 0x000ea80000300800 */
[----:B------:R-:W2:Y:S04]  /*46260*/  LDL.LU R8, [R1+0x1a3c] ;  /* 0x001a3c0001087983 */ /* 0x000ea80000300800 */
[----:B------:R-:W2:Y:S04]  /*46270*/  LDL.LU R6, [R1+0x1a40] ;  /* 0x001a400001067983 */ /* 0x000ea80000300800 */
[----:B------:R-:W2:Y:S01]  /*46280*/  LDL.LU R5, [R1+0x1a44] ;  /* 0x001a440001057983 */ /* 0x000ea20000300800 */
[----:B------:R-:W-:-:S05]  /*46290*/  IMAD.MOV.U32 R109, RZ, RZ, R15 ;  /* 0x000000ffff6d7224 */ /* 0x000fca00078e000f */
[----:B------:R1:W-:Y:S01]  /*462a0*/  LDGSTS.E [R104+0x20500], [R108.64], P5 ;  /* 0x205000006c687fae */ /* 0x0003e2000a921844 */
[----:B------:R-:W-:-:S04]  /*462b0*/  ISETP.GT.AND P5, PT, R3, 0x6, PT ;  /* 0x000000060300780c */ /* 0x000fc80003fa4270 */
[----:B------:R-:W-:Y:S02]  /*462c0*/  SEL R105, RZ, 0x4, !P5 ;  /* 0x00000004ff697807 */ /* 0x000fe40006800000 */
[----:B----4-:R-:W-:-:S05]  /*462d0*/  IADD3 R11, P6, R11, R4, RZ ;  /* 0x000000040b0b7210 */ /* 0x010fca0007fde0ff */
[----:B------:R-:W-:Y:S01]  /*462e0*/  IMAD.X R12, R12, 0x1, R0, P6 ;  /* 0x000000010c0c7824 */ /* 0x000fe200030e0600 */
[----:B------:R-:W-:Y:S04]  /*462f0*/  STL [R1+0x19fc], R11 ;  /* 0x0019fc0b01007387 */ /* 0x000fe80000100800 */
[----:B------:R4:W-:Y:S04]  /*46300*/  STL [R1+0x19f8], R12 ;  /* 0x0019f80c01007387 */ /* 0x0009e80000100800 */
[----:B------:R-:W2:Y:S01]  /*46310*/  LDL.LU R17, [R1+0x1a78] ;  /* 0x001a780001117983 */ /* 0x000ea20000300800 */
[----:B---3--:R-:W-:-:S05]  /*46320*/  IADD3 R7, P6, R7, R4, RZ ;  /* 0x0000000407077210 */ /* 0x008fca0007fde0ff */
[----:B------:R-:W-:Y:S01]  /*46330*/  IMAD.X R10, R10, 0x1, R0, P6 ;  /* 0x000000010a0a7824 */ /* 0x000fe200030e0600 */
[----:B------:R-:W-:Y:S04]  /*46340*/  STL [R1+0x1a04], R7 ;  /* 0x001a040701007387 */ /* 0x000fe80000100800 */
[----:B------:R3:W-:Y:S04]  /*46350*/  STL [R1+0x1a00], R10 ;  /* 0x001a000a01007387 */ /* 0x0007e80000100800 */
[----:B------:R-:W2:Y:S04]  /*46360*/  LDL.LU R16, [R1+0x1a7c] ;  /* 0x001a7c0001107983 */ /* 0x000ea80000300800 */
[----:B-1----:R-:W2:Y:S04]  /*46370*/  LDL.LU R15, [R1+0x1a80] ;  /* 0x001a8000010f7983 */ /* 0x002ea80000300800 */
[----:B------:R-:W2:Y:S01]  /*46380*/  LDL.LU R14, [R1+0x1a84] ;  /* 0x001a8400010e7983 */ /* 0x000ea20000300800 */
[----:B------:R-:W-:-:S04]  /*46390*/  SEL R105, R105, RZ, !P2 ;  /* 0x000000ff69697207 */ /* 0x000fc80005000000 */
[----:B------:R-:W-:Y:S01]  /*463a0*/  ISETP.NE.U32.AND P5, PT, R105, RZ, PT ;  /* 0x000000ff6900720c */ /* 0x000fe20003fa5070 */
[----:B------:R-:W-:Y:S02]  /*463b0*/  IMAD.MOV.U32 R108, RZ, RZ, R11 ;  /* 0x000000ffff6c7224 */ /* 0x000fe400078e000b */
[----:B------:R-:W-:Y:S02]  /*463c0*/  IMAD.MOV.U32 R109, RZ, RZ, R12 ;  /* 0x000000ffff6d7224 */ /* 0x000fe400078e000c */
[----:B----4-:R-:W4:Y:S04]  /*463d0*/  LDL.LU R12, [R1+0x1ab8] ;  /* 0x001ab800010c7983 */ /* 0x010f280000300800 */
[----:B------:R-:W4:Y:S04]  /*463e0*/  LDL.LU R11, [R1+0x1abc] ;  /* 0x001abc00010b7983 */ /* 0x000f280000300800 */
[----:B------:R1:W-:Y:S02]  /*463f0*/  LDGSTS.E [R104+0x20c00], [R108.64], P5 ;  /* 0x20c000006c687fae */ /* 0x0003e4000a921844 */
[----:B-1----:R-:W-:-:S02]  /*46400*/  IMAD.MOV.U32 R109, RZ, RZ, R10 ;  /* 0x000000ffff6d7224 */ /* 0x002fc400078e000a */
[----:B------:R-:W-:Y:S01]  /*46410*/  IMAD.MOV.U32 R108, RZ, RZ, R7 ;  /* 0x000000ffff6c7224 */ /* 0x000fe200078e0007 */
[----:B---3--:R-:W4:Y:S04]  /*46420*/  LDL.LU R10, [R1+0x1ac0] ;  /* 0x001ac000010a7983 */ /* 0x008f280000300800 */
[----:B------:R-:W4:Y:S04]  /*46430*/  LDL.LU R7, [R1+0x1ac4] ;  /* 0x001ac40001077983 */ /* 0x000f280000300800 */
[----:B------:R1:W-:Y:S01]  /*46440*/  LDGSTS.E [R104+0x20d00], [R108.64], P5 ;  /* 0x20d000006c687fae */ /* 0x0003e2000a921844 */
[----:B------:R-:W-:-:S04]  /*46450*/  ISETP.GT.AND P5, PT, R3, 0xa, PT ;  /* 0x0000000a0300780c */ /* 0x000fc80003fa4270 */
[----:B------:R-:W-:-:S04]  /*46460*/  SEL R105, RZ, 0x4, !P5 ;  /* 0x00000004ff697807 */ /* 0x000fc80006800000 */
[----:B------:R-:W-:-:S04]  /*46470*/  SEL R105, R105, RZ, !P2 ;  /* 0x000000ff69697207 */ /* 0x000fc80005000000 */
[----:B------:R-:W-:Y:S02]  /*46480*/  ISETP.NE.U32.AND P5, PT, R105, RZ, PT ;  /* 0x000000ff6900720c */ /* 0x000fe40003fa5070 */
[----:B--2---:R-:W-:-:S04]  /*46490*/  IADD3 R8, P6, R8, R4, RZ ;  /* 0x0000000408087210 */ /* 0x004fc80007fde0ff */
[----:B------:R-:W-:Y:S01]  /*464a0*/  IADD3.X R9, R9, R0, RZ, P6, !PT ;  /* 0x0000000009097210 */ /* 0x000fe200037fe4ff */
[----:B-1----:R-:W-:Y:S01]  /*464b0*/  IMAD.MOV.U32 R108, RZ, RZ, R8 ;  /* 0x000000ffff6c7224 */ /* 0x002fe200078e0008 */
[----:B------:R-:W-:-:S03]  /*464c0*/  IADD3 R5, P6, R5, R4, RZ ;  /* 0x0000000405057210 */ /* 0x000fc60007fde0ff */
[----:B------:R-:W-:Y:S02]  /*464d0*/  IMAD.MOV.U32 R109, RZ, RZ, R9 ;  /* 0x000000ffff6d7224 */ /* 0x000fe400078e0009 */
[----:B------:R-:W-:-:S03]  /*464e0*/  IMAD.X R6, R6, 0x1, R0, P6 ;  /* 0x0000000106067824 */ /* 0x000fc600030e0600 */
[----:B------:R1:W-:Y:S04]  /*464f0*/  LDGSTS.E [R104+0x21400], [R108.64], P5 ;  /* 0x214000006c687fae */ /* 0x0003e8000a921844 */
[----:B------:R-:W-:Y:S04]  /*46500*/  STL [R1+0x1a3c], R8 ;  /* 0x001a3c0801007387 */ /* 0x000fe80000100800 */
[----:B------:R-:W-:Y:S01]  /*46510*/  STL [R1+0x1a38], R9 ;  /* 0x001a380901007387 */ /* 0x000fe20000100800 */
[----:B-1----:R-:W-:Y:S02]  /*46520*/  IMAD.MOV.U32 R108, RZ, RZ, R5 ;  /* 0x000000ffff6c7224 */ /* 0x002fe400078e0005 */
[----:B------:R-:W-:Y:S01]  /*46530*/  IMAD.MOV.U32 R109, RZ, RZ, R6 ;  /* 0x000000ffff6d7224 */ /* 0x000fe200078e0006 */
[----:B------:R-:W-:Y:S04]  /*46540*/  STL [R1+0x1a44], R5 ;  /* 0x001a440501007387 */ /* 0x000fe80000100800 */
[----:B------:R1:W-:Y:S04]  /*46550*/  STL [R1+0x1a40], R6 ;  /* 0x001a400601007387 */ /* 0x0003e80000100800 */
[----:B------:R2:W-:Y:S01]  /*46560*/  LDGSTS.E [R104+0x21500], [R108.64], P5 ;  /* 0x215000006c687fae */ /* 0x0005e2000a921844 */
[----:B------:R-:W-:-:S03]  /*46570*/  ISETP.GT.AND P5, PT, R3, 0xe, PT ;  /* 0x0000000e0300780c */ /* 0x000fc60003fa4270 */
[----:B-1----:R-:W3:Y:S04]  /*46580*/  LDL.LU R6, [R1+0x1af8] ;  /* 0x001af80001067983 */ /* 0x002ee80000300800 */
[----:B------:R-:W3:Y:S01]  /*46590*/  LDL.LU R5, [R1+0x1afc] ;  /* 0x001afc0001057983 */ /* 0x000ee20000300800 */
[----:B------:R-:W-:-:S03]  /*465a0*/  SEL R105, RZ, 0x4, !P5 ;  /* 0x00000004ff697807 */ /* 0x000fc60006800000 */
[----:B------:R-:W3:Y:S01]  /*465b0*/  LDL.LU R9, [R1+0x1b00] ;  /* 0x001b000001097983 */ /* 0x000ee20000300800 */
[----:B------:R-:W-:-:S03]  /*465c0*/  SEL R105, R105, RZ, !P2 ;  /* 0x000000ff69697207 */ /* 0x000fc60005000000 */
[----:B------:R-:W3:Y:S01]  /*465d0*/  LDL.LU R8, [R1+0x1b04] ;  /* 0x001b040001087983 */ /* 0x000ee20000300800 */
[----:B------:R-:W-:Y:S02]  /*465e0*/  ISETP.NE.U32.AND P5, PT, R105, RZ, PT ;  /* 0x000000ff6900720c */ /* 0x000fe40003fa5070 */
[----:B------:R-:W-:-:S05]  /*465f0*/  IADD3 R16, P6, R16, R4, RZ ;  /* 0x0000000410107210 */ /* 0x000fca0007fde0ff */
[----:B------:R-:W-:Y:S01]  /*46600*/  IMAD.X R17, R17, 0x1, R0, P6 ;  /* 0x0000000111117824 */ /* 0x000fe200030e0600 */
[----:B------:R-:W-:Y:S01]  /*46610*/  IADD3 R14, P6, R14, R4, RZ ;  /* 0x000000040e0e7210 */ /* 0x000fe20007fde0ff */
[----:B--2---:R-:W-:Y:S02]  /*46620*/  IMAD.MOV.U32 R108, RZ, RZ, R16 ;  /* 0x000000ffff6c7224 */ /* 0x004fe400078e0010 */
[----:B------:R-:W-:Y:S02]  /*46630*/  IMAD.MOV.U32 R109, RZ, RZ, R17 ;  /* 0x000000ffff6d7224 */ /* 0x000fe400078e0011 */
[----:B------:R-:W-:-:S03]  /*46640*/  IMAD.X R15, R15, 0x1, R0, P6 ;  /* 0x000000010f0f7824 */ /* 0x000fc600030e0600 */
[----:B------:R1:W-:Y:S02]  /*46650*/  LDGSTS.E [R104+0x21c00], [R108.64], P5 ;  /* 0x21c000006c687fae */ /* 0x0003e4000a921844 */
[----:B-1----:R-:W-:Y:S02]  /*46660*/  IMAD.MOV.U32 R108, RZ, RZ, R14 ;  /* 0x000000ffff6c7224 */ /* 0x002fe400078e000e */
[----:B------:R-:W-:-:S05]  /*46670*/  IMAD.MOV.U32 R109, RZ, RZ, R15 ;  /* 0x000000ffff6d7224 */ /* 0x000fca00078e000f */
[----:B------:R1:W-:Y:S01]  /*46680*/  LDGSTS.E [R104+0x21d00], [R108.64], P5 ;  /* 0x21d000006c687fae */ /* 0x0003e2000a921844 */
[----:B------:R-:W-:-:S04]  /*46690*/  ISETP.GT.AND P5, PT, R3, 0x12, PT ;  /* 0x000000120300780c */ /* 0x000fc80003fa4270 */
[----:B------:R-:W-:Y:S02]  /*466a0*/  SEL R105, RZ, 0x4, !P5 ;  /* 0x00000004ff697807 */ /* 0x000fe40006800000 */
[----:B----4-:R-:W-:Y:S02]  /*466b0*/  IADD3 R11, P6, R11, R4, RZ ;  /* 0x000000040b0b7210 */ /* 0x010fe40007fde0ff */
[----:B------:R-:W-:-:S04]  /*466c0*/  SEL R105, R105, RZ, !P2 ;  /* 0x000000ff69697207 */ /* 0x000fc80005000000 */
[----:B------:R-:W-:Y:S01]  /*466d0*/  ISETP.NE.U32.AND P5, PT, R105, RZ, PT ;  /* 0x000000ff6900720c */ /* 0x000fe20003fa5070 */
[----:B------:R-:W-:Y:S01]  /*466e0*/  IMAD.X R12, R12, 0x1, R0, P6 ;  /* 0x000000010c0c7824 */ /* 0x000fe200030e0600 */
[----:B------:R-:W-:Y:S01]  /*466f0*/  IADD3 R7, P6, R7, R4, RZ ;  /* 0x0000000407077210 */ /* 0x000fe20007fde0ff */
[----:B------:R2:W-:Y:S01]  /*46700*/  STL [R1+0x1a7c], R16 ;  /* 0x001a7c1001007387 */ /* 0x0005e20000100800 */
[----:B-1----:R-:W-:Y:S02]  /*46710*/  IMAD.MOV.U32 R108, RZ, RZ, R11 ;  /* 0x000000ffff6c7224 */ /* 0x002fe400078e000b */
[----:B------:R-:W-:Y:S01]  /*46720*/  IMAD.MOV.U32 R109, RZ, RZ, R12 ;  /* 0x000000ffff6d7224 */ /* 0x000fe200078e000c */
[----:B------:R-:W-:Y:S01]  /*46730*/  STL [R1+0x1a78], R17 ;  /* 0x001a781101007387 */ /* 0x000fe20000100800 */
[----:B------:R-:W-:-:S03]  /*46740*/  IMAD.X R10, R10, 0x1, R0, P6 ;  /* 0x000000010a0a7824 */ /* 0x000fc600030e0600 */
[----:B------:R-:W-:Y:S04]  /*46750*/  STL [R1+0x1a84], R14 ;  /* 0x001a840e01007387 */ /* 0x000fe80000100800 */
[----:B------:R-:W-:Y:S04]  /*46760*/  STL [R1+0x1a80], R15 ;  /* 0x001a800f01007387 */ /* 0x000fe80000100800 */
[----:B------:R-:W-:Y:S04]  /*46770*/  STL [R1+0x1abc], R11 ;  /* 0x001abc0b01007387 */ /* 0x000fe80000100800 */
[----:B------:R-:W-:Y:S04]  /*46780*/  STL [R1+0x1ab8], R12 ;  /* 0x001ab80c01007387 */ /* 0x000fe80000100800 */
[----:B------:R-:W-:Y:S04]  /*46790*/  STL [R1+0x1ac4], R7 ;  /* 0x001ac40701007387 */ /* 0x000fe80000100800 */
[----:B------:R1:W-:Y:S04]  /*467a0*/  LDGSTS.E [R104+0x22400], [R108.64], P5 ;  /* 0x224000006c687fae */ /* 0x0003e8000a921844 */
[----:B------:R4:W-:Y:S04]  /*467b0*/  STL [R1+0x1ac0], R10 ;  /* 0x001ac00a01007387 */ /* 0x0009e80000100800 */
[----:B--2---:R-:W4:Y:S01]  /*467c0*/  LDL.LU R16, [R1+0x1b38] ;  /* 0x001b380001107983 */ /* 0x004f220000300800 */
[----:B-1----:R-:W-:-:S03]  /*467d0*/  IMAD.MOV.U32 R109, RZ, RZ, R10 ;  /* 0x000000ffff6d7224 */ /* 0x002fc600078e000a */
[----:B----4-:R-:W4:Y:S04]  /*467e0*/  LDL.LU R10, [R1+0x1b3c] ;  /* 0x001b3c00010a7983 */ /* 0x010f280000300800 */
[----:B------:R-:W4:Y:S04]  /*467f0*/  LDL.LU R15, [R1+0x1b40] ;  /* 0x001b4000010f7983 */ /* 0x000f280000300800 */
[----:B------:R-:W4:Y:S01]  /*46800*/  LDL.LU R14, [R1+0x1b44] ;  /* 0x001b4400010e7983 */ /* 0x000f220000300800 */
[----:B------:R-:W-:-:S05]  /*46810*/  IMAD.MOV.U32 R108, RZ, RZ, R7 ;  /* 0x000000ffff6c7224 */ /* 0x000fca00078e0007 */
[----:B------:R1:W-:Y:S01]  /*46820*/  LDGSTS.E [R104+0x22500], [R108.64], P5 ;  /* 0x225000006c687fae */ /* 0x0003e2000a921844 */
[----:B------:R-:W-:-:S04]  /*46830*/  ISETP.GT.AND P5, PT, R3, 0x16, PT ;  /* 0x000000160300780c */ /* 0x000fc80003fa4270 */
[----:B------:R-:W-:-:S04]  /*46840*/  SEL R105, RZ, 0x4, !P5 ;  /* 0x00000004ff697807 */ /* 0x000fc80006800000 */
[----:B------:R-:W-:-:S04]  /*46850*/  SEL R105, R105, RZ, !P2 ;  /* 0x000000ff69697207 */ /* 0x000fc80005000000 */
[----:B------:R-:W-:Y:S02]  /*46860*/  ISETP.NE.U32.AND P5, PT, R105, RZ, PT ;  /* 0x000000ff6900720c */ /* 0x000fe40003fa5070 */
[----:B---3--:R-:W-:-:S05]  /*46870*/  IADD3 R5, P6, R5, R4, RZ ;  /* 0x0000000405057210 */ /* 0x008fca0007fde0ff */
[--C-:B------:R-:W-:Y:S01]  /*46880*/  IMAD.X R6, R6, 0x1, R0.reuse, P6 ;  /* 0x0000000106067824 */ /* 0x100fe200030e0600 */
[----:B------:R-:W-:Y:S01]  /*46890*/  IADD3 R8, P6, R8, R4, RZ ;  /* 0x0000000408087210 */ /* 0x000fe20007fde0ff */
[----:B------:R-:W-:Y:S04]  /*468a0*/  STL [R1+0x1afc], R5 ;  /* 0x001afc0501007387 */ /* 0x000fe80000100800 */
[----:B------:R-:W-:Y:S01]  /*468b0*/  IMAD.X R9, R9, 0x1, R0, P6 ;  /* 0x0000000109097824 */ /* 0x000fe200030e0600 */
[----:B------:R3:W-:Y:S04]  /*468c0*/  STL [R1+0x1af8], R6 ;  /* 0x001af80601007387 */ /* 0x0007e80000100800 */
[----:B------:R-:W2:Y:S04]  /*468d0*/  LDL.LU R12, [R1+0x1b78] ;  /* 0x001b7800010c7983 */ /* 0x000ea80000300800 */
[----:B------:R3:W-:Y:S04]  /*468e0*/  STL [R1+0x1b04], R8 ;  /* 0x001b040801007387 */ /* 0x0007e80000100800 */
[----:B------:R3:W-:Y:S04]  /*468f0*/  STL [R1+0x1b00], R9 ;  /* 0x001b000901007387 */ /* 0x0007e80000100800 */
[----:B------:R-:W2:Y:S01]  /*46900*/  LDL.LU R7, [R1+0x1b7c] ;  /* 0x001b7c0001077983 */ /* 0x000ea20000300800 */
[----:B-1----:R-:W-:-:S02]  /*46910*/  IMAD.MOV.U32 R109, RZ, RZ, R6 ;  /* 0x000000ffff6d7224 */ /* 0x002fc400078e0006 */
[----:B------:R-:W-:Y:S01]  /*46920*/  IMAD.MOV.U32 R108, RZ, RZ, R5 ;  /* 0x000000ffff6c7224 */ /* 0x000fe200078e0005 */
[----:B---3--:R-:W3:Y:S04]  /*46930*/  LDL.LU R6, [R1+0x1b80] ;  /* 0x001b800001067983 */ /* 0x008ee80000300800 */
[----:B------:R-:W3:Y:S04]  /*46940*/  LDL.LU R5, [R1+0x1b84] ;  /* 0x001b840001057983 */ /* 0x000ee80000300800 */
[----:B------:R-:W3:Y:S04]  /*46950*/  LDL.LU R208, [R1+0xb50] ;  /* 0x000b500001d07983 */ /* 0x000ee80000300800 */
[----:B------:R-:W3:Y:S04]  /*46960*/  LDL.LU R209, [R1+0xb54] ;  /* 0x000b540001d17983 */ /* 0x000ee80000300800 */
[----:B------:R1:W-:Y:S04]  /*46970*/  LDGSTS.E [R104+0x22c00], [R108.64], P5 ;  /* 0x22c000006c687fae */ /* 0x0003e8000a921844 */
[----:B------:R-:W3:Y:S01]  /*46980*/  LDL.LU R11, [R1+0x19c8] ;  /* 0x0019c800010b7983 */ /* 0x000ee20000300800 */
[----:B-1----:R-:W-:-:S03]  /*46990*/  IMAD.MOV.U32 R108, RZ, RZ, R8 ;  /* 0x000000ffff6c7224 */ /* 0x002fc600078e0008 */
[----:B------:R-:W3:Y:S01]  /*469a0*/  LDL.LU R8, [R1+0x19cc] ;  /* 0x0019cc0001087983 */ /* 0x000ee20000300800 */
[----:B------:R-:W-:-:S03]  /*469b0*/  IMAD.MOV.U32 R109, RZ, RZ, R9 ;  /* 0x000000ffff6d7224 */ /* 0x000fc600078e0009 */
[----:B------:R-:W3:Y:S04]  /*469c0*/  LDL.LU R9, [R1+0x19d4] ;  /* 0x0019d40001097983 */ /* 0x000ee80000300800 */
[----:B------:R1:W-:Y:S01]  /*469d0*/  LDGSTS.E [R104+0x22d00], [R108.64], P5 ;  /* 0x22d000006c687fae */ /* 0x0003e2000a921844 */
[----:B----4-:R-:W-:-:S04]  /*469e0*/  IADD3 R10, P6, R10, R4, RZ ;  /* 0x000000040a0a7210 */ /* 0x010fc80007fde0ff */
[----:B------:R-:W-:Y:S01]  /*469f0*/  IADD3.X R16, R16, R0, RZ, P6, !PT ;  /* 0x0000000010107210 */ /* 0x000fe200037fe4ff */
[----:B------:R4:W-:Y:S01]  /*46a00*/  STL [R1+0x1b3c], R10 ;  /* 0x001b3c0a01007387 */ /* 0x0009e20000100800 */
[----:B-1----:R-:W-:-:S03]  /*46a10*/  IMAD.MOV.U32 R108, RZ, RZ, R10 ;  /* 0x000000ffff6c7224 */ /* 0x002fc600078e000a */
[----:B------:R-:W-:Y:S04]  /*46a20*/  STL [R1+0x1b38], R16 ;  /* 0x001b381001007387 */ /* 0x000fe80000100800 */
[----:B----4-:R-:W4:Y:S01]  /*46a30*/  LDL.LU R10, [R1+0x19d0] ;  /* 0x0019d000010a7983 */ /* 0x010f220000300800 */
[----:B------:R-:W-:-:S04]  /*46a40*/  ISETP.GT.AND P5, PT, R3, 0x1a, PT ;  /* 0x0000001a0300780c */ /* 0x000fc80003fa4270 */
[----:B------:R-:W-:-:S04]  /*46a50*/  SEL R105, RZ, 0x4, !P5 ;  /* 0x00000004ff697807 */ /* 0x000fc80006800000 */
[----:B------:R-:W-:-:S04]  /*46a60*/  SEL R105, R105, RZ, !P2 ;  /* 0x000000ff69697207 */ /* 0x000fc80005000000 */
[----:B------:R-:W-:Y:S02]  /*46a70*/  ISETP.NE.U32.AND P5, PT, R105, RZ, PT ;  /* 0x000000ff6900720c */ /* 0x000fe40003fa5070 */
[----:B------:R-:W-:Y:S01]  /*46a80*/  IADD3 R14, P6, R14, R4, RZ ;  /* 0x000000040e0e7210 */ /* 0x000fe20007fde0ff */
[----:B------:R-:W-:-:S04]  /*46a90*/  IMAD.MOV.U32 R109, RZ, RZ, R16 ;  /* 0x000000ffff6d7224 */ /* 0x000fc800078e0010 */
[----:B------:R-:W-:-:S06]  /*46aa0*/  IMAD.X R15, R15, 0x1, R0, P6 ;  /* 0x000000010f0f7824 */ /* 0x000fcc00030e0600 */
[----:B------:R1:W-:Y:S02]  /*46ab0*/  LDGSTS.E [R104+0x23400], [R108.64], P5 ;  /* 0x234000006c687fae */ /* 0x0003e4000a921844 */
[----:B-1----:R-:W-:Y:S02]  /*46ac0*/  IMAD.MOV.U32 R108, RZ, RZ, R14 ;  /* 0x000000ffff6c7224 */ /* 0x002fe400078e000e */
[----:B------:R-:W-:-:S05]  /*46ad0*/  IMAD.MOV.U32 R109, RZ, RZ, R15 ;  /* 0x000000ffff6d7224 */ /* 0x000fca00078e000f */
[----:B------:R1:W-:Y:S01]  /*46ae0*/  LDGSTS.E [R104+0x23500], [R108.64], P5 ;  /* 0x235000006c687fae */ /* 0x0003e2000a921844 */
[----:B------:R-:W-:-:S04]  /*46af0*/  ISETP.GT.AND P5, PT, R3, 0x1e, PT ;  /* 0x0000001e0300780c */ /* 0x000fc80003fa4270 */
[----:B------:R-:W-:Y:S01]  /*46b00*/  SEL R105, RZ, 0x4, !P5 ;  /* 0x00000004ff697807 */ /* 0x000fe20006800000 */
[----:B------:R-:W-:Y:S03]  /*46b10*/  STL [R1+0x1b44], R14 ;  /* 0x001b440e01007387 */ /* 0x000fe60000100800 */
[----:B------:R-:W-:Y:S01]  /*46b20*/  SEL R105, R105, RZ, !P2 ;  /* 0x000000ff69697207 */ /* 0x000fe20005000000 */
[----:B------:R-:W-:Y:S03]  /*46b30*/  STL [R1+0x1b40], R15 ;  /* 0x001b400f01007387 */ /* 0x000fe60000100800 */
[----:B------:R-:W-:Y:S01]  /*46b40*/  ISETP.NE.U32.AND P5, PT, R105, RZ, PT ;  /* 0x000000ff6900720c */ /* 0x000fe20003fa5070 */
[----:B------:R-:W-:Y:S02]  /*46b50*/  IMAD.MOV.U32 R210, RZ, RZ, R133 ;  /* 0x000000ffffd27224 */ /* 0x000fe400078e0085 */
[----:B------:R-:W-:Y:S01]  /*46b60*/  IMAD.MOV.U32 R211, RZ, RZ, R132 ;  /* 0x000000ffffd37224 */ /* 0x000fe200078e0084 */
[----:B------:R-:W-:-:S02]  /*46b70*/  LOP3.LUT R13, R13, 0x60, RZ, 0x3c, !PT ;  /* 0x000000600d0d7812 */ /* 0x000fc400078e3cff */
[----:B--2---:R-:W-:-:S05]  /*46b80*/  IADD3 R7, P6, R7, R4, RZ ;  /* 0x0000000407077210 */ /* 0x004fca0007fde0ff */
[--C-:B------:R-:W-:Y:S01]  /*46b90*/  IMAD.X R12, R12, 0x1, R0.reuse, P6 ;  /* 0x000000010c0c7824 */ /* 0x100fe200030e0600 */
[----:B---3--:R-:W-:Y:S01]  /*46ba0*/  IADD3 R5, P6, R5, R4, RZ ;  /* 0x0000000405057210 */ /* 0x008fe20007fde0ff */
[----:B------:R-:W-:Y:S04]  /*46bb0*/  STL [R1+0x1b7c], R7 ;  /* 0x001b7c0701007387 */ /* 0x000fe80000100800 */
[----:B------:R-:W-:Y:S01]  /*46bc0*/  IMAD.X R6, R6, 0x1, R0, P6 ;  /* 0x0000000106067824 */ /* 0x000fe200030e0600 */
[----:B------:R2:W-:Y:S01]  /*46bd0*/  STL [R1+0x1b78], R12 ;  /* 0x001b780c01007387 */ /* 0x0005e20000100800 */
[----:B-1----:R-:W-:-:S03]  /*46be0*/  IMAD.MOV.U32 R109, RZ, RZ, R12 ;  /* 0x000000ffff6d7224 */ /* 0x002fc600078e000c */
[----:B------:R1:W-:Y:S01]  /*46bf0*/  STL [R1+0x1b84], R5 ;  /* 0x001b840501007387 */ /* 0x0003e20000100800 */
[----:B------:R-:W-:-:S03]  /*46c00*/  IMAD.MOV.U32 R108, RZ, RZ, R7 ;  /* 0x000000ffff6c7224 */ /* 0x000fc600078e0007 */
[----:B------:R3:W-:Y:S04]  /*46c10*/  STL [R1+0x1b80], R6 ;  /* 0x001b800601007387 */ /* 0x0007e80000100800 */
[----:B--2---:R-:W2:Y:S04]  /*46c20*/  LDL.LU R12, [R1+0x1a08] ;  /* 0x001a0800010c7983 */ /* 0x004ea80000300800 */
[----:B------:R-:W2:Y:S04]  /*46c30*/  LDL.LU R7, [R1+0x1a0c] ;  /* 0x001a0c0001077983 */ /* 0x000ea80000300800 */
[----:B------:R1:W-:Y:S01]  /*46c40*/  LDGSTS.E [R104+0x23c00], [R108.64], P5 ;  /* 0x23c000006c687fae */ /* 0x0003e2000a921844 */
[----:B------:R-:W-:Y:S01]  /*46c50*/  HMMA.1688.F32.TF32 R132, R164, R134, R208 ;  /* 0x00000086a484723c */ /* 0x000fe200000810d0 */
[----:B-1----:R-:W-:-:S02]  /*46c60*/  IMAD.MOV.U32 R108, RZ, RZ, R5 ;  /* 0x000000ffff6c7224 */ /* 0x002fc400078e0005 */
[----:B------:R-:W2:Y:S01]  /*46c70*/  LDL.LU R5, [R1+0x1a14] ;  /* 0x001a140001057983 */ /* 0x000ea20000300800 */
[----:B------:R-:W-:-:S03]  /*46c80*/  IMAD.MOV.U32 R109, RZ, RZ, R6 ;  /* 0x000000ffff6d7224 */ /* 0x000fc600078e0006 */
[----:B---3--:R-:W3:Y:S01]  /*46c90*/  LDL.LU R6, [R1+0x1a10] ;  /* 0x001a100001067983 */ /* 0x008ee20000300800 */
[----:B------:R-:W-:-:S03]  /*46ca0*/  IADD3 R8, P6, R8, R4, RZ ;  /* 0x0000000408087210 */ /* 0x000fc60007fde0ff */
[----:B------:R1:W-:Y:S01]  /*46cb0*/  LDGSTS.E [R104+0x23d00], [R108.64], P5 ;  /* 0x23d000006c687fae */ /* 0x0003e2000a921844 */
[----:B------:R-:W-:Y:S01]  /*46cc0*/  ISETP.GT.AND P5, PT, R3, 0x3, PT ;  /* 0x000000030300780c */ /* 0x000fe20003fa4270 */
[----:B------:R-:W-:Y:S01]  /*46cd0*/  IMAD.X R11, R11, 0x1, R0, P6 ;  /* 0x000000010b0b7824 */ /* 0x000fe200030e0600 */
[----:B------:R-:W-:-:S09]  /*46ce0*/  IADD3 R9, P6, R9, R4, RZ ;  /* 0x0000000409097210 */ /* 0x000fd20007fde0ff */
[----:B------:R-:W-:Y:S04]  /*46cf0*/  STL.64 [R1+0x22a0], R132 ;  /* 0x0022a08401007387 */ /* 0x000fe80000100a00 */
[----:B------:R-:W-:Y:S01]  /*46d00*/  STL.64 [R1+0x2298], R134 ;  /* 0x0022988601007387 */ /* 0x000fe20000100a00 */
[----:B-1----:R-:W-:-:S03]  /*46d10*/  SEL R104, RZ, 0x4, !P5 ;  /* 0x00000004ff687807 */ /* 0x002fc60006800000 */
[----:B------:R-:W-:Y:S01]  /*46d20*/  STL [R1+0x19cc], R8 ;  /* 0x0019cc0801007387 */ /* 0x000fe20000100800 */
[----:B------:R-:W-:-:S03]  /*46d30*/  SEL R104, R104, RZ, !P2 ;  /* 0x000000ff68687207 */ /* 0x000fc60005000000 */
[----:B------:R1:W-:Y:S01]  /*46d40*/  STL [R1+0x19c8], R11 ;  /* 0x0019c80b01007387 */ /* 0x0003e20000100800 */
[----:B------:R-:W-:-:S03]  /*46d50*/  ISETP.NE.U32.AND P5, PT, R104, RZ, PT ;  /* 0x000000ff6800720c */ /* 0x000fc60003fa5070 */
[----:B------:R1:W-:Y:S01]  /*46d60*/  STL [R1+0x19d4], R9 ;  /* 0x0019d40901007387 */ /* 0x0003e20000100800 */
[----:B------:R-:W-:Y:S02]  /*46d70*/  IMAD R104, R51, 0x4000, R13 ;  /* 0x0000400033687824 */ /* 0x000fe400078e020d */
[----:B------:R-:W-:Y:S02]  /*46d80*/  IMAD.MOV.U32 R109, RZ, RZ, R11 ;  /* 0x000000ffff6d7224 */ /* 0x000fe400078e000b */
[----:B------:R-:W-:-:S05]  /*46d90*/  IMAD.MOV.U32 R108, RZ, RZ, R8 ;  /* 0x000000ffff6c7224 */ /* 0x000fca00078e0008 */
[----:B------:R1:W-:Y:S01]  /*46da0*/  LDGSTS.E [R104+0x20600], [R108.64], P5 ;  /* 0x206000006c687fae */ /* 0x0003e2000a921844 */
[----:B----4-:R-:W-:-:S05]  /*46db0*/  IMAD.X R10, R10, 0x1, R0, P6 ;  /* 0x000000010a0a7824 */ /* 0x010fca00030e0600 */
[----:B------:R4:W-:Y:S04]  /*46dc0*/  STL [R1+0x19d0], R10 ;  /* 0x0019d00a01007387 */ /* 0x0009e80000100800 */
[----:B------:R-:W3:Y:S04]  /*46dd0*/  LDL.LU R16, [R1+0x1a48] ;  /* 0x001a480001107983 */ /* 0x000ee80000300800 */
[----:B------:R-:W3:Y:S04]  /*46de0*/  LDL.LU R13, [R1+0x1a4c] ;  /* 0x001a4c00010d7983 */ /* 0x000ee80000300800 */
[----:B-1----:R-:W3:Y:S04]  /*46df0*/  LDL.LU R11, [R1+0x1a50] ;  /* 0x001a5000010b7983 */ /* 0x002ee80000300800 */
[----:B------:R-:W3:Y:S01]  /*46e00*/  LDL.LU R8, [R1+0x1a54] ;  /* 0x001a540001087983 */ /* 0x000ee20000300800 */
[----:B------:R-:W-:-:S03]  /*46e10*/  IMAD.MOV.U32 R108, RZ, RZ, R9 ;  /* 0x000000ffff6c7224 */ /* 0x000fc600078e0009 */
[----:B------:R-:W3:Y:S04]  /*46e20*/  LDL.LU R15, [R1+0x1a88] ;  /* 0x001a8800010f7983 */ /* 0x000ee80000300800 */
[----:B------:R-:W3:Y:S01]  /*46e30*/  LDL.LU R9, [R1+0x1a8c] ;  /* 0x001a8c0001097983 */ /* 0x000ee20000300800 */
[----:B------:R-:W-:-:S03]  /*46e40*/  IMAD.MOV.U32 R109, RZ, RZ, R10 ;  /* 0x000000ffff6d7224 */ /* 0x000fc600078e000a */
[----:B----4-:R-:W3:Y:S04]  /*46e50*/  LDL.LU R10, [R1+0x1a94] ;  /* 0x001a9400010a7983 */ /* 0x010ee80000300800 */
[----:B------:R1:W-:Y:S01]  /*46e60*/  LDGSTS.E [R104+0x20700], [R108.64], P5 ;  /* 0x207000006c687fae */ /* 0x0003e2000a921844 */
[----:B------:R-:W-:-:S04]  /*46e70*/  ISETP.GT.AND P5, PT, R3, 0x7, PT ;  /* 0x000000070300780c */ /* 0x000fc80003fa4270 */
[----:B------:R-:W-:-:S04]  /*46e80*/  SEL R105, RZ, 0x4, !P5 ;  /* 0x00000004ff697807 */ /* 0x000fc80006800000 */
[----:B------:R-:W-:-:S04]  /*46e90*/  SEL R105, R105, RZ, !P2 ;  /* 0x000000ff69697207 */ /* 0x000fc80005000000 */
[----:B------:R-:W-:Y:S02]  /*46ea0*/  ISETP.NE.U32.AND P5, PT, R105, RZ, PT ;  /* 0x000000ff6900720c */ /* 0x000fe40003fa5070 */
[----:B--2---:R-:W-:-:S05]  /*46eb0*/  IADD3 R7, P6, R7, R4, RZ ;  /* 0x0000000407077210 */ /* 0x004fca0007fde0ff */
[----:B------:R-:W-:Y:S01]  /*46ec0*/  IMAD.X R12, R12, 0x1, R0, P6 ;  /* 0x000000010c0c7824 */ /* 0x000fe200030e0600 */
[----:B------:R2:W-:Y:S04]  /*46ed0*/  STL [R1+0x1a0c], R7 ;  /* 0x001a0c0701007387 */ /* 0x0005e80000100800 */
[----:B------:R-:W-:Y:S01]  /*46ee0*/  STL [R1+0x1a08], R12 ;  /* 0x001a080c01007387 */ /* 0x000fe20000100800 */
[----:B-1----:R-:W-:-:S03]  /*46ef0*/  IMAD.MOV.U32 R108, RZ, RZ, R7 ;  /* 0x000000ffff6c7224 */ /* 0x002fc600078e0007 */
[----:B------:R-:W4:Y:S01]  /*46f00*/  LDL.LU R14, [R1+0x1a90] ;  /* 0x001a9000010e7983 */ /* 0x000f220000300800 */
[----:B------:R-:W-:Y:S01]  /*46f10*/  IADD3 R5, P6, R5, R4, RZ ;  /* 0x0000000405057210 */ /* 0x000fe20007fde0ff */
[----:B------:R-:W-:-:S04]  /*46f20*/  IMAD.MOV.U32 R109, RZ, RZ, R12 ;  /* 0x000000ffff6d7224 */ /* 0x000fc800078e000c */
[----:B---3--:R-:W-:Y:S01]  /*46f30*/  IMAD.X R6, R6, 0x1, R0, P6 ;  /* 0x0000000106067824 */ /* 0x008fe200030e0600 */
[----:B------:R1:W-:Y:S04]  /*46f40*/  STL [R1+0x1a14], R5 ;  /* 0x001a140501007387 */ /* 0x0003e80000100800 */
[----:B------:R3:W-:Y:S04]  /*46f50*/  STL [R1+0x1a10], R6 ;  /* 0x001a100601007387 */ /* 0x0007e80000100800 */
[----:B------:R1:W-:Y:S04]  /*46f60*/  LDGSTS.E [R104+0x20e00], [R108.64], P5 ;  /* 0x20e000006c687fae */ /* 0x0003e8000a921844 */
[----:B--2---:R-:W2:Y:S01]  /*46f70*/  LDL.LU R7, [R1+0x1ac8] ;  /* 0x001ac80001077983 */ /* 0x004ea20000300800 */
[----:B-1----:R-:W-:-:S03]  /*46f80*/  IMAD.MOV.U32 R108, RZ, RZ, R5 ;  /* 0x000000ffff6c7224 */ /* 0x002fc600078e0005 */
[----:B------:R-:W2:Y:S01]  /*46f90*/  LDL.LU R5, [R1+0x1acc] ;  /* 0x001acc0001057983 */ /* 0x000ea20000300800 */
[----:B------:R-:W-:-:S03]  /*46fa0*/  IMAD.MOV.U32 R109, RZ, RZ, R6 ;  /* 0x000000ffff6d7224 */ /* 0x000fc600078e0006 */
[----:B------:R-:W2:Y:S04]  /*46fb0*/  LDL.LU R12, [R1+0x1ad0] ;  /* 0x001ad000010c7983 */ /* 0x000ea80000300800 */
[----:B---3--:R-:W3:Y:S04]  /*46fc0*/  LDL.LU R6, [R1+0x1ad4] ;  /* 0x001ad40001067983 */ /* 0x008ee80000300800 */
[----:B------:R1:W-:Y:S01]  /*46fd0*/  LDGSTS.E [R104+0x20f00], [R108.64], P5 ;  /* 0x20f000006c687fae */ /* 0x0003e2000a921844 */
[----:B------:R-:W-:-:S04]  /*46fe0*/  ISETP.GT.AND P5, PT, R3, 0xb, PT ;  /* 0x0000000b0300780c */ /* 0x000fc80003fa4270 */
[----:B------:R-:W-:-:S04]  /*46ff0*/  SEL R105, RZ, 0x4, !P5 ;  /* 0x00000004ff697807 */ /* 0x000fc80006800000 */
[----:B------:R-:W-:-:S04]  /*47000*/  SEL R105, R105, RZ, !P2 ;  /* 0x000000ff69697207 */ /* 0x000fc80005000000 */
[----:B------:R-:W-:Y:S02]  /*47010*/  ISETP.NE.U32.AND P5, PT, R105, RZ, PT ;  /* 0x000000ff6900720c */ /* 0x000fe40003fa5070 */
[----:B------:R-:W-:-:S05]  /*47020*/  IADD3 R13, P6, R13, R4, RZ ;  /* 0x000000040d0d7210 */ /* 0x000fca0007fde0ff */
[----:B------:R-:W-:Y:S01]  /*47030*/  IMAD.X R16, R16, 0x1, R0, P6 ;  /* 0x0000000110107824 */ /* 0x000fe200030e0600 */
[----:B------:R-:W-:Y:S01]  /*47040*/  IADD3 R8, P6, R8, R4, RZ ;  /* 0x0000000408087210 */ /* 0x000fe20007fde0ff */
[----:B-1----:R-:W-:Y:S02]  /*47050*/  IMAD.MOV.U32 R108, RZ, RZ, R13 ;  /* 0x000000ffff6c7224 */ /* 0x002fe400078e000d */
[----:B------:R-:W-:Y:S01]  /*47060*/  IMAD.MOV.U32 R109, RZ, RZ, R16 ;  /* 0x000000ffff6d7224 */ /* 0x000fe200078e0010 */
[----:B------:R-:W-:Y:S01]  /*47070*/  IADD3.X R11, R11, R0, RZ, P6, !PT ;  /* 0x000000000b0b7210 */ /* 0x000fe200037fe4ff */
[----:B------:R1:W-:Y:S04]  /*47080*/  STL [R1+0x1a4c], R13 ;  /* 0x001a4c0d01007387 */ /* 0x0003e80000100800 */
[----:B------:R-:W-:Y:S01]  /*47090*/  STL [R1+0x1a48], R16 ;  /* 0x001a481001007387 */ /* 0x000fe20000100800 */
[----:B------:R-:W-:-:S03]  /*470a0*/  IADD3 R9, P6, R9, R4, RZ ;  /* 0x0000000409097210 */ /* 0x000fc60007fde0ff */
[----:B------:R-:W-:Y:S04]  /*470b0*/  STL [R1+0x1a54], R8 ;  /* 0x001a540801007387 */ /* 0x000fe80000100800 */
[----:B------:R1:W-:Y:S04]  /*470c0*/  LDGSTS.E [R104+0x21600], [R108.64], P5 ;  /* 0x216000006c687fae */ /* 0x0003e8000a921844 */
[----:B------:R1:W-:Y:S04]  /*470d0*/  STL [R1+0x1a50], R11 ;  /* 0x001a500b01007387 */ /* 0x0003e80000100800 */
[----:B-1----:R-:W3:Y:S01]  /*470e0*/  LDL.LU R13, [R1+0x1b08] ;  /* 0x001b0800010d7983 */ /* 0x002ee20000300800 */
[----:B------:R-:W-:-:S03]  /*470f0*/  IMAD.MOV.U32 R109, RZ, RZ, R11 ;  /* 0x000000ffff6d7224 */ /* 0x000fc600078e000b */
[----:B------:R-:W3:Y:S01]  /*47100*/  LDL.LU R11, [R1+0x1b0c] ;  /* 0x001b0c00010b7983 */ /* 0x000ee20000300800 */
[----:B------:R-:W-:Y:S02]  /*47110*/  IMAD.MOV.U32 R108, RZ, RZ, R8 ;  /* 0x000000ffff6c7224 */ /* 0x000fe400078e0008 */
[----:B------:R-:W-:Y:S01]  /*47120*/  IMAD.X R15, R15, 0x1, R0, P6 ;  /* 0x000000010f0f7824 */ /* 0x000fe200030e0600 */
[----:B------:R-:W3:Y:S04]  /*47130*/  LDL.LU R8, [R1+0x1b14] ;  /* 0x001b140001087983 */ /* 0x000ee80000300800 */
[----:B------:R1:W-:Y:S04]  /*47140*/  LDGSTS.E [R104+0x21700], [R108.64], P5 ;  /* 0x217000006c687fae */ /* 0x0003e8000a921844 */
[----:B------:R1:W-:Y:S04]  /*47150*/  STL [R1+0x1a8c], R9 ;  /* 0x001a8c0901007387 */ /* 0x0003e80000100800 */
[----:B------:R-:W-:Y:S01]  /*47160*/  STL [R1+0x1a88], R15 ;  /* 0x001a880f01007387 */ /* 0x000fe20000100800 */
[----:B-1----:R-:W-:-:S03]  /*47170*/  IMAD.MOV.U32 R108, RZ, RZ, R9 ;  /* 0x000000ffff6c7224 */ /* 0x002fc600078e0009 */
[----:B------:R-:W3:Y:S01]  /*47180*/  LDL.LU R9, [R1+0x1b10] ;  /* 0x001b100001097983 */ /* 0x000ee20000300800 */
[----:B------:R-:W-:-:S04]  /*47190*/  ISETP.GT.AND P5, PT, R3, 0xf, PT ;  /* 0x0000000f0300780c */ /* 0x000fc80003fa4270 */
[----:B------:R-:W-:-:S04]  /*471a0*/  SEL R105, RZ, 0x4, !P5 ;  /* 0x00000004ff697807 */ /* 0x000fc80006800000 */
[----:B------:R-:W-:-:S04]  /*471b0*/  SEL R105, R105, RZ, !P2 ;  /* 0x000000ff69697207 */ /* 0x000fc80005000000 */
[----:B------:R-:W-:Y:S02]  /*471c0*/  ISETP.NE.U32.AND P5, PT, R105, RZ, PT ;  /* 0x000000ff6900720c */ /* 0x000fe40003fa5070 */
[----:B------:R-:W-:Y:S01]  /*471d0*/  IADD3 R10, P6, R10, R4, RZ ;  /* 0x000000040a0a7210 */ /* 0x000fe20007fde0ff */
[----:B------:R-:W-:-:S10]  /*471e0*/  IMAD.MOV.U32 R109, RZ, RZ, R15 ;  /* 0x000000ffff6d7224 */ /* 0x000fd400078e000f */
[----:B------:R1:W-:Y:S02]  /*471f0*/  LDGSTS.E [R104+0x21e00], [R108.64], P5 ;  /* 0x21e000006c687fae */ /* 0x0003e4000a921844 */
[----:B-1----:R-:W-:Y:S02]  /*47200*/  IMAD.MOV.U32 R108, RZ, RZ, R10 ;  /* 0x000000ffff6c7224 */ /* 0x002fe400078e000a */
[----:B------:R1:W-:Y:S01]  /*47210*/  STL [R1+0x1a94], R10 ;  /* 0x001a940a01007387 */ /* 0x0003e20000100800 */
[----:B------:R-:W-:Y:S02]  /*47220*/  IMAD.MOV.U32 R209, RZ, RZ, R2 ;  /* 0x000000ffffd17224 */ /* 0x000fe400078e0002 */
[----:B----4-:R-:W-:-:S04]  /*47230*/  IMAD.X R14, R14, 0x1, R0, P6 ;  /* 0x000000010e0e7824 */ /* 0x010fc800030e0600 */
[----:B------:R-:W-:-:S05]  /*47240*/  IMAD.MOV.U32 R109, RZ, RZ, R14 ;  /* 0x000000ffff6d7224 */ /* 0x000fca00078e000e */
[----:B------:R4:W-:Y:S01]  /*47250*/  LDGSTS.E [R104+0x21f00], [R108.64], P5 ;  /* 0x21f000006c687fae */ /* 0x0009e2000a921844 */
[----:B------:R-:W-:-:S04]  /*47260*/  ISETP.GT.AND P5, PT, R3, 0x13, PT ;  /* 0x000000130300780c */ /* 0x000fc80003fa4270 */
[----:B------:R-:W-:Y:S01]  /*47270*/  SEL R105, RZ, 0x4, !P5 ;  /* 0x00000004ff697807 */ /* 0x000fe20006800000 */
[----:B------:R-:W-:Y:S03]  /*47280*/  STL [R1+0x1a90], R14 ;  /* 0x001a900e01007387 */ /* 0x000fe60000100800 */
[----:B------:R-:W-:Y:S02]  /*47290*/  SEL R105, R105, RZ, !P2 ;  /* 0x000000ff69697207 */ /* 0x000fe40005000000 */
[----:B--2---:R-:W-:-:S05]  /*472a0*/  IADD3 R5, P6, R5, R4, RZ ;  /* 0x0000000405057210 */ /* 0x004fca0007fde0ff */
[----:B------:R-:W-:Y:S01]  /*472b0*/  IMAD.X R7, R7, 0x1, R0, P6 ;  /* 0x0000000107077824 */ /* 0x000fe200030e0600 */
[----:B---3--:R-:W-:Y:S01]  /*472c0*/  IADD3 R6, P6, R6, R4, RZ ;  /* 0x0000000406067210 */ /* 0x008fe20007fde0ff */
[----:B------:R-:W-:Y:S01]  /*472d0*/  STL [R1+0x1acc], R5 ;  /* 0x001acc0501007387 */ /* 0x000fe20000100800 */
[----:B------:R-:W-:-:S03]  /*472e0*/  ISETP.NE.U32.AND P5, PT, R105, RZ, PT ;  /* 0x000000ff6900720c */ /* 0x000fc60003fa5070 */
[----:B------:R-:W-:Y:S01]  /*472f0*/  IMAD.X R12, R12, 0x1, R0, P6 ;  /* 0x000000010c0c7824 */ /* 0x000fe200030e0600 */
[----:B------:R2:W-:Y:S01]  /*47300*/  STL [R1+0x1ac8], R7 ;  /* 0x001ac80701007387 */ /* 0x0005e20000100800 */
[----:B----4-:R-:W-:-:S03]  /*47310*/  IMAD.MOV.U32 R109, RZ, RZ, R7 ;  /* 0x000000ffff6d7224 */ /* 0x010fc600078e0007 */
[----:B-1----:R-:W3:Y:S04]  /*47320*/  LDL.LU R10, [R1+0x1b48] ;  /* 0x001b4800010a7983 */ /* 0x002ee80000300800 */
[----:B------:R1:W-:Y:S04]  /*47330*/  STL [R1+0x1ad4], R6 ;  /* 0x001ad40601007387 */ /* 0x0003e80000100800 */
[----:B------:R4:W-:Y:S01]  /*47340*/  STL [R1+0x1ad0], R12 ;  /* 0x001ad00c01007387 */ /* 0x0009e20000100800 */
[----:B------:R-:W-:-:S03]  /*47350*/  IMAD.MOV.U32 R108, RZ, RZ, R5 ;  /* 0x000000ffff6c7224 */ /* 0x000fc600078e0005 */
[----:B--2---:R-:W2:Y:S04]  /*47360*/  LDL.LU R7, [R1+0x1b4c] ;  /* 0x001b4c0001077983 */ /* 0x004ea80000300800 */
[----:B------:R-:W3:Y:S04]  /*47370*/  LDL.LU R5, [R1+0x1b54] ;  /* 0x001b540001057983 */ /* 0x000ee80000300800 */
[----:B------:R1:W-:Y:S02]  /*47380*/  LDGSTS.E [R104+0x22600], [R108.64], P5 ;  /* 0x226000006c687fae */ /* 0x0003e4000a921844 */
[----:B-1----:R-:W-:-:S02]  /*47390*/  IMAD.MOV.U32 R108, RZ, RZ, R6 ;  /* 0x000000ffff6c7224 */ /* 0x002fc400078e0006 */
[----:B------:R-:W3:Y:S04]  /*473a0*/  LDL.LU R6, [R1+0x1b50] ;  /* 0x001b500001067983 */ /* 0x000ee80000300800 */
[----:B------:R-:W3:Y:S04]  /*473b0*/  LDL.LU R15, [R1+0x1b88] ;  /* 0x001b8800010f7983 */ /* 0x000ee80000300800 */
[----:B------:R-:W3:Y:S01]  /*473c0*/  LDL.LU R14, [R1+0x1b8c] ;  /* 0x001b8c00010e7983 */ /* 0x000ee20000300800 */
[----:B------:R-:W-:-:S03]  /*473d0*/  IMAD.MOV.U32 R109, RZ, RZ, R12 ;  /* 0x000000ffff6d7224 */ /* 0x000fc600078e000c */
[----:B----4-:R-:W3:Y:S04]  /*473e0*/  LDL.LU R12, [R1+0x1b94] ;  /* 0x001b9400010c7983 */ /* 0x010ee80000300800 */
[----:B------:R1:W-:Y:S01]  /*473f0*/  LDGSTS.E [R104+0x22700], [R108.64], P5 ;  /* 0x227000006c687fae */ /* 0x0003e2000a921844 */
[----:B------:R-:W-:Y:S02]  /*47400*/  ISETP.GT.AND P5, PT, R3, 0x17, PT ;  /* 0x000000170300780c */ /* 0x000fe40003fa4270 */
[----:B------:R-:W-:-:S05]  /*47410*/  IADD3 R11, P6, R11, R4, RZ ;  /* 0x000000040b0b7210 */ /* 0x000fca0007fde0ff */
[--C-:B------:R-:W-:Y:S01]  /*47420*/  IMAD.X R13, R13, 0x1, R0.reuse, P6 ;  /* 0x000000010d0d7824 */ /* 0x100fe200030e0600 */
[----:B------:R-:W-:Y:S01]  /*47430*/  IADD3 R8, P6, R8, R4, RZ ;  /* 0x0000000408087210 */ /* 0x000fe20007fde0ff */
[----:B------:R-:W-:Y:S02]  /*47440*/  STL [R1+0x1b0c], R11 ;  /* 0x001b0c0b01007387 */ /* 0x000fe40000100800 */
[----:B-1----:R-:W-:Y:S02]  /*47450*/  IMAD.MOV.U32 R109, RZ, RZ, R13 ;  /* 0x000000ffff6d7224 */ /* 0x002fe400078e000d */
[----:B------:R1:W-:Y:S04]  /*47460*/  STL [R1+0x1b08], R13 ;  /* 0x001b080d01007387 */ /* 0x0003e80000100800 */
[----:B------:R-:W-:Y:S01]  /*47470*/  STL [R1+0x1b14], R8 ;  /* 0x001b140801007387 */ /* 0x000fe20000100800 */
[----:B------:R-:W-:-:S05]  /*47480*/  IMAD.X R9, R9, 0x1, R0, P6 ;  /* 0x0000000109097824 */ /* 0x000fca00030e0600 */
[----:B------:R1:W-:Y:S04]  /*47490*/  STL [R1+0x1b10], R9 ;  /* 0x001b100901007387 */ /* 0x0003e80000100800 */
[----:B-1----:R-:W3:Y:S01]  /*474a0*/  LDL.LU R13, [R1+0x1b90] ;  /* 0x001b9000010d7983 */ /* 0x002ee20000300800 */
[----:B------:R-:W-:-:S03]  /*474b0*/  SEL R105, RZ, 0x4, !P5 ;  /* 0x00000004ff697807 */ /* 0x000fc60006800000 */
[----:B------:R-:W3:Y:S01]  /*474c0*/  LDL.LU R208, [R1+0xbb0] ;  /* 0x000bb00001d07983 */ /* 0x000ee20000300800 */
[----:B------:R-:W-:Y:S01]  /*474d0*/  SEL R105, R105, RZ, !P2 ;  /* 0x000000ff69697207 */ /* 0x000fe20005000000 */
[----:B------:R-:W-:Y:S02]  /*474e0*/  IMAD.MOV.U32 R108, RZ, RZ, R11 ;  /* 0x000000ffff6c7224 */ /* 0x000fe400078e000b */
[----:B------:R-:W3:Y:S01]  /*474f0*/  LDL.LU R2, [R1+0x24a8] ;  /* 0x0024a80001027983 */ /* 0x000ee20000300800 */
[----:B------:R-:W-:Y:S11]  /*47500*/  ISETP.NE.U32.AND P5, PT, R105, RZ, PT ;  /* 0x000000ff6900720c */ /* 0x000ff60003fa5070 */
[----:B------:R-:W-:Y:S02]  /*47510*/  @!UPT UIADD3 URZ, URZ, URZ, URZ ;  /* 0x0000003f3f3ff290 */ /* 0x000fe4000fffe03f */
[----:B------:R1:W-:Y:S02]  /*47520*/  LDGSTS.E [R104+0x22e00], [R108.64], P5 ;  /* 0x22e000006c687fae */ /* 0x0003e4000a921844 */
[----:B-1----:R-:W-:Y:S02]  /*47530*/  IMAD.MOV.U32 R108, RZ, RZ, R8 ;  /* 0x000000ffff6c7224 */ /* 0x002fe400078e0008 */
[----:B------:R-:W-:Y:S02]  /*47540*/  IMAD.MOV.U32 R109, RZ, RZ, R9 ;  /* 0x000000ffff6d7224 */ /* 0x000fe400078e0009 */
[----:B------:R-:W3:Y:S04]  /*47550*/  LDL.LU.64 R8, [R1+0x1988] ;  /* 0x0019880001087983 */ /* 0x000ee80000300a00 */
[----:B------:R1:W-:Y:S01]  /*47560*/  LDGSTS.E [R104+0x22f00], [R108.64], P5 ;  /* 0x22f000006c687fae */ /* 0x0003e2000a921844 */
[----:B------:R-:W-:-:S04]  /*47570*/  ISETP.GT.AND P5, PT, R3, 0x1b, PT ;  /* 0x0000001b0300780c */ /* 0x000fc80003fa4270 */
[----:B------:R-:W-:-:S04]  /*47580*/  SEL R105, RZ, 0x4, !P5 ;  /* 0x00000004ff697807 */ /* 0x000fc80006800000 */
[----:B------:R-:W-:-:S04]  /*47590*/  SEL R105, R105, RZ, !P2 ;  /* 0x000000ff69697207 */ /* 0x000fc80005000000 */
[----:B------:R-:W-:Y:S01]  /*475a0*/  ISETP.NE.U32.AND P5, PT, R105, RZ, PT ;  /* 0x000000ff6900720c */ /* 0x000fe20003fa5070 */
[----:B------:R-:W-:Y:S02]  /*475b0*/  IMAD.MOV.U32 R210, RZ, RZ, R129 ;  /* 0x000000ffffd27224 */ /* 0x000fe400078e0081 */
[----:B------:R-:W-:Y:S01]  /*475c0*/  IMAD.MOV.U32 R211, RZ, RZ, R128 ;  /* 0x000000ffffd37224 */ /* 0x000fe200078e0080 */
[----:B--2---:R-:W-:-:S04]  /*475d0*/  IADD3 R7, P6, R7, R4, RZ ;  /* 0x0000000407077210 */ /* 0x004fc80007fde0ff */
[----:B---3--:R-:W-:Y:S02]  /*475e0*/  IADD3.X R10, R10, R0, RZ, P6, !PT ;  /* 0x000000000a0a7210 */ /* 0x008fe400037fe4ff */
[----:B------:R-:W-:Y:S01]  /*475f0*/  IADD3 R5, P6, R5, R4, RZ ;  /* 0x0000000405057210 */ /* 0x000fe20007fde0ff */
[----:B------:R-:W-:Y:S01]  /*47600*/  STL [R1+0x1b4c], R7 ;  /* 0x001b4c0701007387 */ /* 0x000fe20000100800 */
[----:B-1----:R-:W-:-:S03]  /*47610*/  IMAD.MOV.U32 R108, RZ, RZ, R7 ;  /* 0x000000ffff6c7224 */ /* 0x002fc600078e0007 */
[----:B------:R1:W-:Y:S01]  /*47620*/  STL [R1+0x1b48], R10 ;  /* 0x001b480a01007387 */ /* 0x0003e20000100800 */
[----:B------:R-:W-:-:S03]  /*47630*/  IMAD.MOV.U32 R109, RZ, RZ, R10 ;  /* 0x000000ffff6d7224 */ /* 0x000fc600078e000a */
[----:B------:R-:W-:Y:S04]  /*47640*/  STL [R1+0x1b54], R5 ;  /* 0x001b540501007387 */ /* 0x000fe80000100800 */
[----:B------:R2:W-:Y:S01]  /*47650*/  LDGSTS.E [R104+0x23600], [R108.64], P5 ;  /* 0x236000006c687fae */ /* 0x0005e2000a921844 */
[----:B------:R-:W-:-:S05]  /*47660*/  IMAD.X R6, R6, 0x1, R0, P6 ;  /* 0x0000000106067824 */ /* 0x000fca00030e0600 */
[----:B------:R3:W-:Y:S01]  /*47670*/  STL [R1+0x1b50], R6 ;  /* 0x001b500601007387 */ /* 0x0007e20000100800 */
[----:B------:R-:W-:-:S03]  /*47680*/  IADD3 R14, P6, R14, R4, RZ ;  /* 0x000000040e0e7210 */ /* 0x000fc60007fde0ff */
[----:B------:R-:W4:Y:S01]  /*47690*/  LDL.LU.64 R16, [R1+0x1980] ;  /* 0x0019800001107983 */ /* 0x000f220000300a00 */
[----:B--2---:R-:W-:-:S03]  /*476a0*/  IMAD.MOV.U32 R108, RZ, RZ, R5 ;  /* 0x000000ffff6c7224 */ /* 0x004fc600078e0005 */
[----:B-1----:R-:W2:Y:S01]  /*476b0*/  LDL.LU.64 R10, [R1+0x1978] ;  /* 0x00197800010a7983 */ /* 0x002ea20000300a00 */
[----:B------:R-:W-:Y:S02]  /*476c0*/  IMAD.X R15, R15, 0x1, R0, P6 ;  /* 0x000000010f0f7824 */ /* 0x000fe400030e0600 */
[----:B------:R-:W-:Y:S02]  /*476d0*/  IMAD.MOV.U32 R109, RZ, RZ, R6 ;  /* 0x000000ffff6d7224 */ /* 0x000fe400078e0006 */
[----:B---3--:R-:W3:Y:S01]  /*476e0*/  LDL.LU.64 R6, [R1+0x1970] ;  /* 0x0019700001067983 */ /* 0x008ee20000300a00 */
[----:B------:R-:W-:-:S03]  /*476f0*/  IADD3 R12, P6, R12, R4, RZ ;  /* 0x000000040c0c7210 */ /* 0x000fc60007fde0ff */
[----:B------:R-:W-:Y:S04]  /*47700*/  STL [R1+0x1b8c], R14 ;  /* 0x001b8c0e01007387 */ /* 0x000fe80000100800 */
[----:B------:R1:W-:Y:S04]  /*47710*/  STL [R1+0x1b88], R15 ;  /* 0x001b880f01007387 */ /* 0x0003e80000100800 */
[----:B------:R-:W3:Y:S04]  /*47720*/  LDL.LU.64 R4, [R1+0x1968] ;  /* 0x0019680001047983 */ /* 0x000ee80000300a00 */
[----:B------:R1:W-:Y:S01]  /*47730*/  LDGSTS.E [R104+0x23700], [R108.64], P5 ;  /* 0x237000006c687fae */ /* 0x0003e2000a921844 */
[----:B------:R-:W-:-:S04]  /*47740*/  ISETP.GT.AND P5, PT, R3, 0x1f, PT ;  /* 0x0000001f0300780c */ /* 0x000fc80003fa4270 */
[----:B------:R-:W-:-:S04]  /*47750*/  SEL R105, RZ, 0x4, !P5 ;  /* 0x00000004ff697807 */ /* 0x000fc80006800000 */
[----:B------:R-:W-:Y:S01]  /*47760*/  SEL R105, R105, RZ, !P2 ;  /* 0x000000ff69697207 */ /* 0x000fe20005000000 */
[----:B------:R1:W-:Y:S03]  /*47770*/  STL [R1+0x1b94], R12 ;  /* 0x001b940c01007387 */ /* 0x0003e60000100800 */
[----:B------:R-:W-:Y:S01]  /*47780*/  ISETP.NE.U32.AND P5, PT, R105, RZ, PT ;  /* 0x000000ff6900720c */ /* 0x000fe20003fa5070 */
[----:B------:R2:W-:Y:S01]  /*47790*/  STL [R1+0x2300], R0 ;  /* 0x0023000001007387 */ /* 0x0005e20000100800 */
[----:B-1----:R-:W-:Y:S02]  /*477a0*/  IMAD.MOV.U32 R108, RZ, RZ, R14 ;  /* 0x000000ffff6c7224 */ /* 0x002fe400078e000e */
[----:B------:R-:W-:-:S09]  /*477b0*/  IMAD.MOV.U32 R109, RZ, RZ, R15 ;  /* 0x000000ffff6d7224 */ /* 0x000fd200078e000f */
[----:B------:R1:W-:Y:S01]  /*477c0*/  LDGSTS.E [R104+0x23e00], [R108.64], P5 ;  /* 0x23e000006c687fae */ /* 0x0003e2000a921844 */
[----:B------:R-:W-:-:S05]  /*477d0*/  IMAD.X R13, R13, 0x1, R0, P6 ;  /* 0x000000010d0d7824 */ /* 0x000fca00030e0600 */
[----:B------:R2:W-:Y:S01]  /*477e0*/  STL [R1+0x1b90], R13 ;  /* 0x001b900d01007387 */ /* 0x0005e20000100800 */
[----:B------:R-:W-:Y:S03]  /*477f0*/  HMMA.1688.F32.TF32 R128, R164, R130, R208 ;  /* 0x00000082a480723c */ /* 0x000fe600000810d0 */
[----:B------:R-:W3:Y:S04]  /*47800*/  LDL.LU.64 R20, [R1+0x1960] ;  /* 0x0019600001147983 */ /* 0x000ee80000300a00 */
[----:B------:R-:W3:Y:S01]  /*47810*/  LDL.LU.64 R14, [R1+0x1958] ;  /* 0x00195800010e7983 */ /* 0x000ee20000300a00 */
[----:B-1----:R-:W-:Y:S02]  /*47820*/  IMAD.MOV.U32 R108, RZ, RZ, R12 ;  /* 0x000000ffff6c7224 */ /* 0x002fe400078e000c */
[----:B------:R-:W-:-:S04]  /*47830*/  IMAD.MOV.U32 R12, RZ, RZ, c[0x0][0x18c] ;  /* 0x00006300ff0c7624 */ /* 0x000fc800078e00ff */
[----:B------:R-:W-:Y:S02]  /*47840*/  IMAD.SHL.U32 R12, R12, 0x20, RZ ;  /* 0x000000200c0c7824 */ /* 0x000fe400078e00ff */
[----:B------:R-:W-:Y:S02]  /*47850*/  IMAD.MOV.U32 R109, RZ, RZ, R13 ;  /* 0x000000ffff6d7224 */ /* 0x000fe400078e000d */
[----:B------:R-:W-:-:S03]  /*47860*/  IMAD.SHL.U32 R12, R12, 0x4, RZ ;  /* 0x000000040c0c7824 */ /* 0x000fc600078e00ff */
[----:B------:R1:W-:Y:S04]  /*47870*/  LDGSTS.E [R104+0x23f00], [R108.64], P5 ;  /* 0x23f000006c687fae */ /* 0x0003e8000a921844 */
[----:B------:R-:W-:Y:S01]  /*47880*/  STL.64 [R1+0x22b0], R128 ;  /* 0x0022b08001007387 */ /* 0x000fe20000100a00 */
[----:B------:R-:W-:-:S03]  /*47890*/  IADD3 R224, P5, R8, R12, RZ ;  /* 0x0000000c08e07210 */ /* 0x000fc60007fbe0ff */
[----:B------:R-:W-:Y:S04]  /*478a0*/  STL.64 [R1+0x22a8], R130 ;  /* 0x0022a88201007387 */ /* 0x000fe80000100a00 */
[----:B------:R-:W-:Y:S01]  /*478b0*/  STL [R1+0x2440], R224 ;  /* 0x002440e001007387 */ /* 0x000fe20000100800 */
[----:B------:R-:W-:-:S03]  /*478c0*/  IMAD.X R105, R9, 0x1, R2, P5 ;  /* 0x0000000109697824 */ /* 0x000fc600028e0602 */
[----:B------:R-:W3:Y:S04]  /*478d0*/  LDL.LU.64 R18, [R1+0x1950] ;  /* 0x0019500001127983 */ /* 0x000ee80000300a00 */
[----:B------:R-:W3:Y:S04]  /*478e0*/  LDL.LU.64 R8, [R1+0x1948] ;  /* 0x0019480001087983 */ /* 0x000ee80000300a00 */
[----:B------:R-:W-:Y:S01]  /*478f0*/  STL [R1+0x2444], R105 ;  /* 0x0024446901007387 */ /* 0x000fe20000100800 */
[----:B--2---:R-:W-:-:S03]  /*47900*/  IADD3 R226, P6, R10, R12, RZ ;  /* 0x0000000c0ae27210 */ /* 0x004fc60007fde0ff */
[----:B-1----:R-:W1:Y:S01]  /*47910*/  S2R R104, SR_TID.X ;  /* 0x0000000000687919 */ /* 0x002e620000002100 */
[-C--:B----4-:R-:W-:Y:S01]  /*47920*/  IADD3 R225, P5, R16, R12.reuse, RZ ;  /* 0x0000000c10e17210 */ /* 0x090fe20007fbe0ff */
[--C-:B------:R-:W-:Y:S02]  /*47930*/  IMAD.X R109, R11, 0x1, R2.reuse, P6 ;  /* 0x000000010b6d7824 */ /* 0x100fe400030e0602 */
[----:B------:R-:W0:Y:S02]  /*47940*/  LDGDEPBAR ;  /* 0x00000000000079af */ /* 0x000e240000000000 */
[----:B------:R-:W-:Y:S01]  /*47950*/  IMAD.X R108, R17, 0x1, R2, P5 ;  /* 0x00000001116c7824 */ /* 0x000fe200028e0602 */
[-C--:B---3--:R-:W-:Y:S01]  /*47960*/  IADD3 R227, P5, R6, R12.reuse, RZ ;  /* 0x0000000c06e37210 */ /* 0x088fe20007fbe0ff */
[----:B------:R-:W-:Y:S04]  /*47970*/  STL [R1+0x2448], R225 ;  /* 0x002448e101007387 */ /* 0x000fe80000100800 */
[----:B------:R-:W-:Y:S01]  /*47980*/  STL [R1+0x244c], R226 ;  /* 0x00244ce201007387 */ /* 0x000fe20000100800 */
[----:B------:R-:W-:-:S03]  /*47990*/  IADD3 R228, P6, R4, R12, RZ ;  /* 0x0000000c04e47210 */ /* 0x000fc60007fde0ff */
[----:B------:R-:W-:Y:S04]  /*479a0*/  STL [R1+0x2450], R108 ;  /* 0x0024506c01007387 */ /* 0x000fe80000100800 */
[----:B------:R-:W2:Y:S04]  /*479b0*/  LDL.LU.64 R16, [R1+0x1940] ;  /* 0x0019400001107983 */ /* 0x000ea80000300a00 */
[----:B------:R-:W-:Y:S04]  /*479c0*/  STL [R1+0x2454], R109 ;  /* 0x0024546d01007387 */ /* 0x000fe80000100800 */
[----:B------:R-:W-:Y:S04]  /*479d0*/  STL [R1+0x2458], R227 ;  /* 0x002458e301007387 */ /* 0x000fe80000100800 */
[----:B------:R-:W-:Y:S04]  /*479e0*/  STL [R1+0x245c], R228 ;  /* 0x00245ce401007387 */ /* 0x000fe80000100800 */
[----:B------:R-:W3:Y:S01]  /*479f0*/  LDL.LU.64 R10, [R1+0x1938] ;  /* 0x00193800010a7983 */ /* 0x000ee20000300a00 */
[----:B------:R-:W-:-:S02]  /*47a00*/  IMAD.X R112, R7, 0x1, R2, P5 ;  /* 0x0000000107707824 */ /* 0x000fc400028e0602 */
[----:B------:R-:W-:-:S03]  /*47a10*/  IMAD.X R113, R5, 0x1, R2, P6 ;  /* 0x0000000105717824 */ /* 0x000fc600030e0602 */
[----:B------:R-:W-:Y:S04]  /*47a20*/  STL [R1+0x2460], R112 ;  /* 0x0024607001007387 */ /* 0x000fe80000100800 */
[----:B------:R-:W4:Y:S04]  /*47a30*/  LDL.LU.64 R6, [R1+0x1930] ;  /* 0x0019300001067983 */ /* 0x000f280000300a00 */
[----:B------:R-:W4:Y:S04]  /*47a40*/  LDL.LU.64 R4, [R1+0x1928] ;  /* 0x0019280001047983 */ /* 0x000f280000300a00 */
[----:B------:R-:W-:Y:S01]  /*47a50*/  STL [R1+0x2464], R113 ;  /* 0x0024647101007387 */ /* 0x000fe20000100800 */
[----:B------:R-:W-:-:S02]  /*47a60*/  IADD3 R229, P5, R20, R12, RZ ;  /* 0x0000000c14e57210 */ /* 0x000fc40007fbe0ff */
[----:B------:R-:W-:-:S03]  /*47a70*/  IADD3 R230, P6, R14, R12, RZ ;  /* 0x0000000c0ee67210 */ /* 0x000fc60007fde0ff */
[--C-:B------:R-:W-:Y:S01]  /*47a80*/  IMAD.X R116, R21, 0x1, R2.reuse, P5 ;  /* 0x0000000115747824 */ /* 0x100fe200028e0602 */
[----:B------:R-:W-:Y:S04]  /*47a90*/  STL [R1+0x2468], R229 ;  /* 0x002468e501007387 */ /* 0x000fe80000100800 */
[----:B------:R-:W-:Y:S04]  /*47aa0*/  STL [R1+0x246c], R230 ;  /* 0x00246ce601007387 */ /* 0x000fe80000100800 */
[----:B------:R-:W-:Y:S04]  /*47ab0*/  STL [R1+0x2470], R116 ;  /* 0x0024707401007387 */ /* 0x000fe80000100800 */
[----:B------:R-:W4:Y:S01]  /*47ac0*/  LDL.LU.64 R20, [R1+0x1920] ;  /* 0x0019200001147983 */ /* 0x000f220000300a00 */
[----:B------:R-:W-:-:S03]  /*47ad0*/  IMAD.X R117, R15, 0x1, R2, P6 ;  /* 0x000000010f757824 */ /* 0x000fc600030e0602 */
[----:B------:R-:W4:Y:S04]  /*47ae0*/  LDL.LU.64 R14, [R1+0x1918] ;  /* 0x00191800010e7983 */ /* 0x000f280000300a00 */
[----:B------:R-:W-:Y:S01]  /*47af0*/  STL [R1+0x2474], R117 ;  /* 0x0024747501007387 */ /* 0x000fe20000100800 */
[-C--:B------:R-:W-:Y:S02]  /*47b00*/  IADD3 R231, P5, R18, R12.reuse, RZ ;  /* 0x0000000c12e77210 */ /* 0x080fe40007fbe0ff */
[----:B------:R-:W-:-:S03]  /*47b10*/  IADD3 R232, P6, R8, R12, RZ ;  /* 0x0000000c08e87210 */ /* 0x000fc60007fde0ff */
[----:B------:R-:W-:Y:S01]  /*47b20*/  STL [R1+0x2478], R231 ;  /* 0x002478e701007387 */ /* 0x000fe20000100800 */
[----:B------:R-:W-:-:S03]  /*47b30*/  IMAD.X R120, R19, 0x1, R2, P5 ;  /* 0x0000000113787824 */ /* 0x000fc600028e0602 */
[----:B------:R-:W-:Y:S04]  /*47b40*/  STL [R1+0x247c], R232 ;  /* 0x00247ce801007387 */ /* 0x000fe80000100800 */
[----:B------:R-:W4:Y:S04]  /*47b50*/  LDL.LU.64 R24, [R1+0x1910] ;  /* 0x0019100001187983 */ /* 0x000f280000300a00 */
[----:B------:R-:W4:Y:S01]  /*47b60*/  LDL.LU.64 R18, [R1+0x1908] ;  /* 0x0019080001127983 */ /* 0x000f220000300a00 */
[----:B------:R-:W-:-:S03]  /*47b70*/  IMAD.X R121, R9, 0x1, R2, P6 ;  /* 0x0000000109797824 */ /* 0x000fc600030e0602 */
[----:B------:R-:W-:Y:S04]  /*47b80*/  STL [R1+0x2480], R120 ;  /* 0x0024807801007387 */ /* 0x000fe80000100800 */
[----:B------:R-:W4:Y:S04]  /*47b90*/  LDL.LU.64 R8, [R1+0x1900] ;  /* 0x0019000001087983 */ /* 0x000f280000300a00 */
[----:B------:R-:W4:Y:S04]  /*47ba0*/  LDL.LU.64 R22, [R1+0x18f8] ;  /* 0x0018f80001167983 */ /* 0x000f280000300a00 */
[----:B------:R-:W-:Y:S01]  /*47bb0*/  STL [R1+0x2484], R121 ;  /* 0x0024847901007387 */ /* 0x000fe20000100800 */
[----:B--2---:R-:W-:-:S05]  /*47bc0*/  IADD3 R233, P5, R16, R12, RZ ;  /* 0x0000000c10e97210 */ /* 0x004fca0007fbe0ff */
[----:B------:R-:W-:Y:S01]  /*47bd0*/  IMAD.X R124, R17, 0x1, R2, P5 ;  /* 0x00000001117c7824 */ /* 0x000fe200028e0602 */
[----:B------:R-:W-:Y:S01]  /*47be0*/  STL [R1+0x2488], R233 ;  /* 0x002488e901007387 */ /* 0x000fe20000100800 */
[----:B---3--:R-:W-:-:S05]  /*47bf0*/  IADD3 R234, P6, R10, R12, RZ ;  /* 0x0000000c0aea7210 */ /* 0x008fca0007fde0ff */
[----:B------:R-:W-:Y:S01]  /*47c00*/  STL [R1+0x248c], R234 ;  /* 0x00248cea01007387 */ /* 0x000fe20000100800 */
[----:B------:R-:W-:-:S03]  /*47c10*/  IMAD.X R125, R11, 0x1, R2, P6 ;  /* 0x000000010b7d7824 */ /* 0x000fc600030e0602 */
[----:B------:R-:W-:Y:S04]  /*47c20*/  STL [R1+0x2490], R124 ;  /* 0x0024907c01007387 */ /* 0x000fe80000100800 */
[----:B------:R-:W2:Y:S04]  /*47c30*/  LDL.LU.64 R16, [R1+0x18f0] ;  /* 0x0018f00001107983 */ /* 0x000ea80000300a00 */
[----:B------:R-:W3:Y:S01]  /*47c40*/  LDL.LU.64 R10, [R1+0x18e8] ;  /* 0x0018e800010a7983 */ /* 0x000ee20000300a00 */
[-C--:B----4-:R-:W-:Y:S02]  /*47c50*/  IADD3 R235, P5, R6, R12.reuse, RZ ;  /* 0x0000000c06eb7210 */ /* 0x090fe40007fbe0ff */
[----:B------:R-:W-:Y:S01]  /*47c60*/  IADD3 R236, P6, R4, R12, RZ ;  /* 0x0000000c04ec7210 */ /* 0x000fe20007fde0ff */
[----:B------:R-:W-:Y:S01]  /*47c70*/  STL [R1+0x2494], R125 ;  /* 0x0024947d01007387 */ /* 0x000fe20000100800 */
[----:B------:R-:W-:-:S03]  /*47c80*/  IADD3.X R204, R7, R2, RZ, P5, !PT ;  /* 0x0000000207cc7210 */ /* 0x000fc60002ffe4ff */
[----:B------:R-:W-:Y:S01]  /*47c90*/  IMAD.X R205, R5, 0x1, R2, P6 ;  /* 0x0000000105cd7824 */ /* 0x000fe200030e0602 */
[----:B------:R-:W4:Y:S04]  /*47ca0*/  LDL.LU.64 R6, [R1+0x18e0] ;  /* 0x0018e00001067983 */ /* 0x000f280000300a00 */
[----:B------:R-:W4:Y:S01]  /*47cb0*/  LDL.LU.64 R4, [R1+0x18d8] ;  /* 0x0018d80001047983 */ /* 0x000f220000300a00 */
[-C--:B------:R-:W-:Y:S02]  /*47cc0*/  IADD3 R237, P5, R20, R12.reuse, RZ ;  /* 0x0000000c14ed7210 */ /* 0x080fe40007fbe0ff */
[----:B------:R-:W-:-:S03]  /*47cd0*/  IADD3 R238, P6, R14, R12, RZ ;  /* 0x0000000c0eee7210 */ /* 0x000fc60007fde0ff */
[--C-:B------:R-:W-:Y:S02]  /*47ce0*/  IMAD.X R206, R21, 0x1, R2.reuse, P5 ;  /* 0x0000000115ce7824 */ /* 0x100fe400028e0602 */
[----:B------:R-:W4:Y:S01]  /*47cf0*/  LDL.LU.64 R20, [R1+0x18d0] ;  /* 0x0018d00001147983 */ /* 0x000f220000300a00 */
[----:B------:R-:W-:-:S03]  /*47d00*/  IMAD.X R207, R15, 0x1, R2, P6 ;  /* 0x000000010fcf7824 */ /* 0x000fc600030e0602 */
[----:B------:R-:W4:Y:S04]  /*47d10*/  LDL.LU.64 R14, [R1+0x18c8] ;  /* 0x0018c800010e7983 */ /* 0x000f280000300a00 */
[----:B------:R-:W-:Y:S04]  /*47d20*/  STL.64 [R1+0x24a0], R206 ;  /* 0x0024a0ce01007387 */ /* 0x000fe80000100a00 */
[----:B------:R-:W-:Y:S04]  /*47d30*/  STL.64 [R1+0x2498], R204 ;  /* 0x002498cc01007387 */ /* 0x000fe80000100a00 */
[----:B------:R-:W4:Y:S01]  /*47d40*/  LDL.LU.64 R32, [R1+0x18c0] ;  /* 0x0018c00001207983 */ /* 0x000f220000300a00 */
[----:B------:R-:W-:-:S05]  /*47d50*/  IADD3 R240, P6, R18, R12, RZ ;  /* 0x0000000c12f07210 */ /* 0x000fca0007fde0ff */
[----:B------:R-:W-:Y:S02]  /*47d60*/  IMAD.X R209, R19, 0x1, R2, P6 ;  /* 0x0000000113d17824 */ /* 0x000fe400030e0602 */
[----:B------:R-:W4:Y:S01]  /*47d70*/  LDL.LU.64 R18, [R1+0x18b8] ;  /* 0x0018b80001127983 */ /* 0x000f220000300a00 */
[----:B------:R-:W-:-:S03]  /*47d80*/  IADD3 R239, P5, R24, R12, RZ ;  /* 0x0000000c18ef7210 */ /* 0x000fc60007fbe0ff */
[----:B------:R-:W4:Y:S02]  /*47d90*/  LDL.LU.64 R30, [R1+0x18b0] ;  /* 0x0018b000011e7983 */ /* 0x000f240000300a00 */
[----:B------:R-:W-:Y:S01]  /*47da0*/  IMAD.X R208, R25, 0x1, R2, P5 ;  /* 0x0000000119d07824 */ /* 0x000fe200028e0602 */
[-C--:B------:R-:W-:Y:S02]  /*47db0*/  IADD3 R241, P5, R8, R12.reuse, RZ ;  /* 0x0000000c08f17210 */ /* 0x080fe40007fbe0ff */
[----:B------:R-:W-:-:S03]  /*47dc0*/  IADD3 R242, P6, R22, R12, RZ ;  /* 0x0000000c16f27210 */ /* 0x000fc60007fde0ff */
[--C-:B------:R-:W-:Y:S02]  /*47dd0*/  IMAD.X R210, R9, 0x1, R2.reuse, P5 ;  /* 0x0000000109d27824 */ /* 0x100fe400028e0602 */
[----:B------:R-:W4:Y:S01]  /*47de0*/  LDL.LU.64 R8, [R1+0x18a8] ;  /* 0x0018a80001087983 */ /* 0x000f220000300a00 */
[----:B------:R-:W-:-:S03]  /*47df0*/  IMAD.X R211, R23, 0x1, R2, P6 ;  /* 0x0000000117d37824 */ /* 0x000fc600030e0602 */
[----:B------:R-:W4:Y:S04]  /*47e00*/  LDL.LU.64 R28, [R1+0x18a0] ;  /* 0x0018a000011c7983 */ /* 0x000f280000300a00 */
[----:B------:R-:W4:Y:S01]  /*47e10*/  LDL.LU.64 R26, [R1+0x1898] ;  /* 0x00189800011a7983 */ /* 0x000f220000300a00 */
[-C--:B--2---:R-:W-:Y:S02]  /*47e20*/  IADD3 R243, P5, R16, R12.reuse, RZ ;  /* 0x0000000c10f37210 */ /* 0x084fe40007fbe0ff */
[----:B---3--:R-:W-:-:S03]  /*47e30*/  IADD3 R0, P6, R10, R12, RZ ;  /* 0x0000000c0a007210 */ /* 0x008fc60007fde0ff */
[--C-:B------:R-:W-:Y:S02]  /*47e40*/  IMAD.X R212, R17, 0x1, R2.reuse, P5 ;  /* 0x0000000111d47824 */ /* 0x100fe400028e0602 */
[----:B------:R2:W-:Y:S01]  /*47e50*/  STL [R1+0x320], R0 ;  /* 0x0003200001007387 */ /* 0x0005e20000100800 */
[----:B------:R-:W-:-:S03]  /*47e60*/  IMAD.X R213, R11, 0x1, R2, P6 ;  /* 0x000000010bd57824 */ /* 0x000fc600030e0602 */
[----:B------:R-:W3:Y:S04]  /*47e70*/  LDL.LU.64 R16, [R1+0x1890] ;  /* 0x0018900001107983 */ /* 0x000ee80000300a00 */
[----:B------:R-:W3:Y:S01]  /*47e80*/  LDL.LU.64 R10, [R1+0x1888] ;  /* 0x00188800010a7983 */ /* 0x000ee20000300a00 */
[-C--:B----4-:R-:W-:Y:S02]  /*47e90*/  IADD3 R13, P5, R6, R12.reuse, RZ ;  /* 0x0000000c060d7210 */ /* 0x090fe40007fbe0ff */
[----:B--2---:R-:W-:Y:S01]  /*47ea0*/  IADD3 R0, P6, R4, R12, RZ ;  /* 0x0000000c04007210 */ /* 0x004fe20007fde0ff */
[----:B------:R-:W2:Y:S04]  /*47eb0*/  LDL.LU.64 R24, [R1+0x1880] ;  /* 0x0018800001187983 */ /* 0x000ea80000300a00 */
[----:B------:R-:W-:Y:S01]  /*47ec0*/  STL [R1+0x324], R13 ;  /* 0x0003240d01007387 */ /* 0x000fe20000100800 */
[----:B------:R-:W-:-:S03]  /*47ed0*/  IMAD.X R214, R7, 0x1, R2, P5 ;  /* 0x0000000107d67824 */ /* 0x000fc600028e0602 */
[----:B------:R4:W-:Y:S04]  /*47ee0*/  STL [R1+0x328], R0 ;  /* 0x0003280001007387 */ /* 0x0009e80000100800 */
[----:B------:R-:W2:Y:S01]  /*47ef0*/  LDL.LU.64 R22, [R1+0x1878] ;  /* 0x0018780001167983 */ /* 0x000ea20000300a00 */
[----:B------:R-:W-:-:S03]  /*47f00*/  IMAD.X R215, R5, 0x1, R2, P6 ;  /* 0x0000000105d77824 */ /* 0x000fc600030e0602 */
[----:B------:R-:W2:Y:S01]  /*47f10*/  LDL.LU.64 R6, [R1+0x1870] ;  /* 0x0018700001067983 */ /* 0x000ea20000300a00 */
[-C--:B------:R-:W-:Y:S02]  /*47f20*/  IADD3 R4, P5, R20, R12.reuse, RZ ;  /* 0x0000000c14047210 */ /* 0x080fe40007fbe0ff */
[----:B----4-:R-:W-:-:S03]  /*47f30*/  IADD3 R0, P6, R14, R12, RZ ;  /* 0x0000000c0e007210 */ /* 0x010fc60007fde0ff */
[----:B------:R4:W-:Y:S01]  /*47f40*/  STL [R1+0x32c], R4 ;  /* 0x00032c0401007387 */ /* 0x0009e20000100800 */
[----:B------:R-:W-:-:S03]  /*47f50*/  IMAD.X R216, R21, 0x1, R2, P5 ;  /* 0x0000000115d87824 */ /* 0x000fc600028e0602 */
[----:B----4-:R-:W4:Y:S04]  /*47f60*/  LDL.LU.64 R4, [R1+0x1868] ;  /* 0x0018680001047983 */ /* 0x010f280000300a00 */
[----:B------:R1:W-:Y:S04]  /*47f70*/  STL [R1+0x3f0], R0 ;  /* 0x0003f00001007387 */ /* 0x0003e80000100800 */
[----:B------:R-:W4:Y:S01]  /*47f80*/  LDL.LU.64 R20, [R1+0x1860] ;  /* 0x0018600001147983 */ /* 0x000f220000300a00 */
[----:B------:R-:W-:-:S03]  /*47f90*/  IMAD.X R217, R15, 0x1, R2, P6 ;  /* 0x000000010fd97824 */ /* 0x000fc600030e0602 */
[----:B------:R-:W4:Y:S01]  /*47fa0*/  LDL.LU.64 R14, [R1+0x1858] ;  /* 0x00185800010e7983 */ /* 0x000f220000300a00 */
[----:B------:R-:W-:-:S05]  /*47fb0*/  IADD3 R13, P5, R32, R12, RZ ;  /* 0x0000000c200d7210 */ /* 0x000fca0007fbe0ff */
[----:B------:R1:W-:Y:S02]  /*47fc0*/  STL [R1+0x3f4], R13 ;  /* 0x0003f40d01007387 */ /* 0x0003e40000100800 */
[----:B-1----:R-:W-:-:S05]  /*47fd0*/  IADD3 R0, P6, R18, R12, RZ ;  /* 0x0000000c12007210 */ /* 0x002fca0007fde0ff */
[--C-:B------:R-:W-:Y:S01]  /*47fe0*/  IMAD.X R219, R19, 0x1, R2.reuse, P6 ;  /* 0x0000000113db7824 */ /* 0x100fe200030e0602 */
[----:B------:R1:W-:Y:S04]  /*47ff0*/  STL [R1+0x3f8], R0 ;  /* 0x0003f80001007387 */ /* 0x0003e80000100800 */
[----:B------:R-:W4:Y:S01]  /*48000*/  LDL.LU.64 R18, [R1+0x1850] ;  /* 0x0018500001127983 */ /* 0x000f220000300a00 */
[----:B------:R-:W-:Y:S01]  /*48010*/  IMAD.X R218, R33, 0x1, R2, P5 ;  /* 0x0000000121da7824 */ /* 0x000fe200028e0602 */
[-C--:B------:R-:W-:Y:S02]  /*48020*/  IADD3 R13, P5, R30, R12.reuse, RZ ;  /* 0x0000000c1e0d7210 */ /* 0x080fe40007fbe0ff */
[----:B-1----:R-:W-:-:S03]  /*48030*/  IADD3 R0, P6, R8, R12, RZ ;  /* 0x0000000c08007210 */ /* 0x002fc60007fde0ff */
[--C-:B------:R-:W-:Y:S01]  /*48040*/  IMAD.X R220, R31, 0x1, R2.reuse, P5 ;  /* 0x000000011fdc7824 */ /* 0x100fe200028e0602 */
[----:B------:R1:W-:Y:S01]  /*48050*/  STL [R1+0x3fc], R13 ;  /* 0x0003fc0d01007387 */ /* 0x0003e20000100800 */
[----:B------:R-:W-:-:S03]  /*48060*/  IMAD.X R221, R9, 0x1, R2, P6 ;  /* 0x0000000109dd7824 */ /* 0x000fc600030e0602 */
[----:B------:R1:W-:Y:S04]  /*48070*/  STL [R1+0x400], R0 ;  /* 0x0004000001007387 */ /* 0x0003e80000100800 */
[----:B------:R-:W4:Y:S01]  /*48080*/  LDL.LU.64 R8, [R1+0x1848] ;  /* 0x0018480001087983 */ /* 0x000f220000300a00 */
[-C--:B-1----:R-:W-:Y:S02]  /*48090*/  IADD3 R13, P5, R28, R12.reuse, RZ ;  /* 0x0000000c1c0d7210 */ /* 0x082fe40007fbe0ff */
[----:B------:R-:W-:-:S03]  /*480a0*/  IADD3 R0, P6, R26, R12, RZ ;  /* 0x0000000c1a007210 */ /* 0x000fc60007fde0ff */
[----:B------:R-:W-:Y:S01]  /*480b0*/  STL [R1+0x404], R13 ;  /* 0x0004040d01007387 */ /* 0x000fe20000100800 */
[----:B------:R-:W-:-:S03]  /*480c0*/  IMAD.X R222, R29, 0x1, R2, P5 ;  /* 0x000000011dde7824 */ /* 0x000fc600028e0602 */
[----:B------:R3:W-:Y:S01]  /*480d0*/  STL [R1+0x408], R0 ;  /* 0x0004080001007387 */ /* 0x0007e20000100800 */
[----:B------:R-:W-:Y:S01]  /*480e0*/  IMAD.X R223, R27, 0x1, R2, P6 ;  /* 0x000000011bdf7824 */ /* 0x000fe200030e0602 */
[-C--:B---3--:R-:W-:Y:S02]  /*480f0*/  IADD3 R0, P5, R16, R12.reuse, RZ ;  /* 0x0000000c10007210 */ /* 0x088fe40007fbe0ff */
[----:B------:R-:W-:-:S03]  /*48100*/  IADD3 R26, P6, R10, R12, RZ ;  /* 0x0000000c0a1a7210 */ /* 0x000fc60007fde0ff */
[----:B------:R-:W-:Y:S01]  /*48110*/  IMAD.X R13, R17, 0x1, R2, P5 ;  /* 0x00000001110d7824 */ /* 0x000fe200028e0602 */
[----:B------:R1:W-:Y:S01]  /*48120*/  STL [R1+0x538], R0 ;  /* 0x0005380001007387 */ /* 0x0003e20000100800 */
[----:B--2---:R-:W-:-:S03]  /*48130*/  IADD3 R10, P5, R24, R12, RZ ;  /* 0x0000000c180a7210 */ /* 0x004fc60007fbe0ff */
[----:B------:R-:W-:Y:S01]  /*48140*/  STL [R1+0x53c], R26 ;  /* 0x00053c1a01007387 */ /* 0x000fe20000100800 */
[----:B-1----:R-:W-:-:S03]  /*48150*/  IMAD.X R0, R11, 0x1, R2, P6 ;  /* 0x000000010b007824 */ /* 0x002fc600030e0602 */
[----:B------:R1:W-:Y:S04]  /*48160*/  STL [R1+0x40c], R13 ;  /* 0x00040c0d01007387 */ /* 0x0003e80000100800 */
[----:B------:R-:W2:Y:S04]  /*48170*/  LDL.LU.64 R16, [R1+0x1840] ;  /* 0x0018400001107983 */ /* 0x000ea80000300a00 */
[----:B------:R3:W-:Y:S01]  /*48180*/  STL [R1+0x410], R0 ;  /* 0x0004100001007387 */ /* 0x0007e20000100800 */
[----:B-1----:R-:W-:-:S03]  /*48190*/  IMAD.X R13, R25, 0x1, R2, P5 ;  /* 0x00000001190d7824 */ /* 0x002fc600028e0602 */
[----:B------:R1:W-:Y:S01]  /*481a0*/  STL [R1+0x570], R10 ;  /* 0x0005700a01007387 */ /* 0x0003e20000100800 */
[----:B---3--:R-:W-:-:S03]  /*481b0*/  IADD3 R0, P6, R22, R12, RZ ;  /* 0x0000000c16007210 */ /* 0x008fc60007fde0ff */
[----:B-1----:R-:W3:Y:S02]  /*481c0*/  LDL.LU.64 R10, [R1+0x1838] ;  /* 0x00183800010a7983 */ /* 0x002ee40000300a00 */
[----:B------:R-:W-:Y:S02]  /*481d0*/  IMAD.X R22, R23, 0x1, R2, P6 ;  /* 0x0000000117167824 */ /* 0x000fe400030e0602 */
[----:B------:R1:W-:Y:S04]  /*481e0*/  STL [R1+0x574], R0 ;  /* 0x0005740001007387 */ /* 0x0003e80000100800 */
[----:B------:R4:W-:Y:S01]  /*481f0*/  STL [R1+0x414], R13 ;  /* 0x0004140d01007387 */ /* 0x0009e20000100800 */
[----:B-1----:R-:W-:-:S03]  /*48200*/  IADD3 R0, P5, R6, R12, RZ ;  /* 0x0000000c06007210 */ /* 0x002fc60007fbe0ff */
[----:B------:R-:W-:Y:S01]  /*48210*/  STL [R1+0x418], R22 ;  /* 0x0004181601007387 */ /* 0x000fe20000100800 */
[-C--:B----4-:R-:W-:Y:S01]  /*48220*/  IADD3 R13, P6, R4, R12.reuse, RZ ;  /* 0x0000000c040d7210 */ /* 0x090fe20007fde0ff */
[----:B------:R-:W-:Y:S02]  /*48230*/  IMAD.X R6, R7, 0x1, R2, P5 ;  /* 0x0000000107067824 */ /* 0x000fe400028e0602 */
[----:B------:R1:W-:Y:S01]  /*48240*/  STL [R1+0x578], R0 ;  /* 0x0005780001007387 */ /* 0x0003e20000100800 */
[----:B------:R-:W-:-:S03]  /*48250*/  IADD3 R4, P5, R20, R12, RZ ;  /* 0x0000000c14047210 */ /* 0x000fc60007fbe0ff */
[----:B------:R-:W-:Y:S04]  /*48260*/  STL [R1+0x57c], R13 ;  /* 0x00057c0d01007387 */ /* 0x000fe80000100800 */
[----:B------:R4:W-:Y:S01]  /*48270*/  STL [R1+0x41c], R6 ;  /* 0x00041c0601007387 */ /* 0x0009e20000100800 */
[----:B-1----:R-:W-:-:S03]  /*48280*/  IMAD.X R0, R5, 0x1, R2, P6 ;  /* 0x0000000105007824 */ /* 0x002fc600030e0602 */
[----:B----4-:R-:W4:Y:S04]  /*48290*/  LDL.LU.64 R6, [R1+0x1830] ;  /* 0x0018300001067983 */ /* 0x010f280000300a00 */
[----:B------:R1:W-:Y:S04]  /*482a0*/  STL [R1+0x420], R0 ;  /* 0x0004200001007387 */ /* 0x0003e80000100800 */
[----:B------:R1:W-:Y:S01]  /*482b0*/  STL [R1+0x580], R4 ;  /* 0x0005800401007387 */ /* 0x0003e20000100800 */
[----:B------:R-:W-:Y:S02]  /*482c0*/  IADD3.X R13, R21, R2, RZ, P5, !PT ;  /* 0x00000002150d7210 */ /* 0x000fe40002ffe4ff */
[-C--:B-1----:R-:W-:Y:S01]  /*482d0*/  IADD3 R0, P6, R14, R12.reuse, RZ ;  /* 0x0000000c0e007210 */ /* 0x082fe20007fde0ff */
[----:B------:R-:W4:Y:S04]  /*482e0*/  LDL.LU.64 R4, [R1+0x1828] ;  /* 0x0018280001047983 */ /* 0x000f280000300a00 */
[----:B------:R1:W-:Y:S04]  /*482f0*/  STL [R1+0x584], R0 ;  /* 0x0005840001007387 */ /* 0x0003e80000100800 */
[----:B------:R1:W-:Y:S01]  /*48300*/  STL [R1+0x424], R13 ;  /* 0x0004240d01007387 */ /* 0x0003e20000100800 */
[----:B------:R-:W-:Y:S01]  /*48310*/  IADD3 R128, P5, R18, R12, RZ ;  /* 0x0000000c12807210 */ /* 0x000fe20007fbe0ff */
[----:B-1----:R-:W-:-:S02]  /*48320*/  IMAD.X R0, R15, 0x1, R2, P6 ;  /* 0x000000010f007824 */ /* 0x002fc400030e0602 */
[----:B------:R-:W4:Y:S04]  /*48330*/  LDL.LU.64 R14, [R1+0x1820] ;  /* 0x00182000010e7983 */ /* 0x000f280000300a00 */
[----:B------:R-:W-:Y:S04]  /*48340*/  STL [R1+0x428], R0 ;  /* 0x0004280001007387 */ /* 0x000fe80000100800 */
[----:B------:R-:W4:Y:S04]  /*48350*/  LDL.LU.64 R12, [R1+0x1818] ;  /* 0x00181800010c7983 */ /* 0x000f280000300a00 */
[----:B------:R1:W-:Y:S02]  /*48360*/  STL [R1+0x2304], R128 ;  /* 0x0023048001007387 */ /* 0x0003e40000100800 */
[----:B-1----:R-:W-:-:S04]  /*48370*/  IMAD.MOV.U32 R128, RZ, RZ, c[0x0][0x18c] ;  /* 0x00006300ff807624 */ /* 0x002fc800078e00ff */
[----:B------:R-:W-:-:S04]  /*48380*/  IMAD.SHL.U32 R128, R128, 0x20, RZ ;  /* 0x0000002080807824 */ /* 0x000fc800078e00ff */
[----:B------:R-:W-:Y:S02]  /*48390*/  IMAD.SHL.U32 R128, R128, 0x4, RZ ;  /* 0x0000000480807824 */ /* 0x000fe400078e00ff */
[----:B------:R-:W-:-:S03]  /*483a0*/  IMAD.X R129, R19, 0x1, R2, P5 ;  /* 0x0000000113817824 */ /* 0x000fc600028e0602 */
[----:B------:R-:W-:-:S05]  /*483b0*/  IADD3 R130, P6, R8, R128, RZ ;  /* 0x0000008008827210 */ /* 0x000fca0007fde0ff */
[----:B------:R-:W-:Y:S01]  /*483c0*/  IMAD.X R131, R9, 0x1, R2, P6 ;  /* 0x0000000109837824 */ /* 0x000fe200030e0602 */
[----:B------:R-:W-:Y:S04]  /*483d0*/  STL [R1+0x2308], R130 ;  /* 0x0023088201007387 */ /* 0x000fe80000100800 */
        /* <DEDUP_REMOVED lines=8> */
[----:B------:R-:W-:Y:S04]  /*48460*/  STL [R1+0x2318], R134 ;  /* 0x0023188601007387 */ /* 0x000fe80000100800 */
[----:B------:R-:W-:Y:S04]  /*48470*/  STL [R1+0x231c], R133 ;  /* 0x00231c8501007387 */ /* 0x000fe80000100800 */
[----:B------:R-:W2:Y:S01]  /*48480*/  LDL.LU.64 R16, [R1+0x1800] ;  /* 0x0018000001107983 */ /* 0x000ea20000300a00 */
[----:B------:R-:W-:-:S03]  /*48490*/  IMAD.X R135, R11, 0x1, R2, P6 ;  /* 0x000000010b877824 */ /* 0x000fc600030e0602 */
[----:B------:R-:W3:Y:S04]  /*484a0*/  LDL.LU.64 R10, [R1+0x17f8] ;  /* 0x0017f800010a7983 */ /* 0x000ee80000300a00 */
[----:B------:R-:W-:Y:S01]  /*484b0*/  STL [R1+0x2320], R135 ;  /* 0x0023208701007387 */ /* 0x000fe20000100800 */
[----:B----4-:R-:W-:-:S05]  /*484c0*/  IADD3 R136, P5, R6, R128, RZ ;  /* 0x0000008006887210 */ /* 0x010fca0007fbe0ff */
[----:B------:R-:W-:Y:S01]  /*484d0*/  IMAD.X R137, R7, 0x1, R2, P5 ;  /* 0x0000000107897824 */ /* 0x000fe200028e0602 */
[----:B------:R-:W-:Y:S01]  /*484e0*/  STL [R1+0x2324], R136 ;  /* 0x0023248801007387 */ /* 0x000fe20000100800 */
[----:B------:R-:W-:-:S05]  /*484f0*/  IADD3 R138, P6, R4, R128, RZ ;  /* 0x00000080048a7210 */ /* 0x000fca0007fde0ff */
[----:B------:R-:W-:Y:S04]  /*48500*/  STL [R1+0x2328], R138 ;  /* 0x0023288a01007387 */ /* 0x000fe80000100800 */
[----:B------:R-:W-:Y:S01]  /*48510*/  STL [R1+0x232c], R137 ;  /* 0x00232c8901007387 */ /* 0x000fe20000100800 */
[----:B------:R-:W-:-:S03]  /*48520*/  IMAD.X R139, R5, 0x1, R2, P6 ;  /* 0x00000001058b7824 */ /* 0x000fc600030e0602 */
[----:B------:R-:W4:Y:S01]  /*48530*/  LDL.LU.64 R6, [R1+0x17f0] ;  /* 0x0017f00001067983 */ /* 0x000f220000300a00 */
[----:B------:R-:W-:-:S03]  /*48540*/  IADD3 R140, P5, R14, R128, RZ ;  /* 0x000000800e8c7210 */ /* 0x000fc60007fbe0ff */
[----:B------:R-:W4:Y:S02]  /*48550*/  LDL.LU.64 R4, [R1+0x17e8] ;  /* 0x0017e80001047983 */ /* 0x000f240000300a00 */
[--C-:B------:R-:W-:Y:S01]  /*48560*/  IMAD.X R141, R15, 0x1, R2.reuse, P5 ;  /* 0x000000010f8d7824 */ /* 0x100fe200028e0602 */
[----:B------:R-:W-:Y:S01]  /*48570*/  IADD3 R142, P6, R12, R128, RZ ;  /* 0x000000800c8e7210 */ /* 0x000fe20007fde0ff */
[----:B------:R-:W-:Y:S04]  /*48580*/  STL [R1+0x2330], R139 ;  /* 0x0023308b01007387 */ /* 0x000fe80000100800 */
[----:B------:R-:W-:Y:S01]  /*48590*/  STL [R1+0x2334], R140 ;  /* 0x0023348c01007387 */ /* 0x000fe20000100800 */
[----:B------:R-:W-:-:S03]  /*485a0*/  IMAD.X R143, R13, 0x1, R2, P6 ;  /* 0x000000010d8f7824 */ /* 0x000fc600030e0602 */
[----:B------:R-:W-:Y:S04]  /*485b0*/  STL [R1+0x2338], R142 ;  /* 0x0023388e01007387 */ /* 0x000fe80000100800 */
[----:B------:R-:W-:Y:S04]  /*485c0*/  STL [R1+0x233c], R141 ;  /* 0x00233c8d01007387 */ /* 0x000fe80000100800 */
[----:B------:R-:W4:Y:S04]  /*485d0*/  LDL.LU.64 R14, [R1+0x17e0] ;  /* 0x0017e000010e7983 */ /* 0x000f280000300a00 */
[----:B------:R-:W4:Y:S04]  /*485e0*/  LDL.LU.64 R12, [R1+0x17d8] ;  /* 0x0017d800010c7983 */ /* 0x000f280000300a00 */
[----:B------:R-:W-:Y:S01]  /*485f0*/  STL [R1+0x2340], R143 ;  /* 0x0023408f01007387 */ /* 0x000fe20000100800 */
[----:B------:R-:W-:-:S02]  /*48600*/  IADD3 R144, P5, R18, R128, RZ ;  /* 0x0000008012907210 */ /* 0x000fc40007fbe0ff */
[----:B------:R-:W-:-:S03]  /*48610*/  IADD3 R146, P6, R8, R128, RZ ;  /* 0x0000008008927210 */ /* 0x000fc60007fde0ff */
[--C-:B------:R-:W-:Y:S01]  /*48620*/  IMAD.X R145, R19, 0x1, R2.reuse, P5 ;  /* 0x0000000113917824 */ /* 0x100fe200028e0602 */
[----:B------:R-:W-:Y:S01]  /*48630*/  STL [R1+0x2344], R144 ;  /* 0x0023449001007387 */ /* 0x000fe20000100800 */
[----:B------:R-:W-:-:S03]  /*48640*/  IMAD.X R147, R9, 0x1, R2, P6 ;  /* 0x0000000109937824 */ /* 0x000fc600030e0602 */
[----:B------:R-:W-:Y:S04]  /*48650*/  STL [R1+0x2348], R146 ;  /* 0x0023489201007387 */ /* 0x000fe80000100800 */
[----:B------:R-:W-:Y:S04]  /*48660*/  STL [R1+0x234c], R145 ;  /* 0x00234c9101007387 */ /* 0x000fe80000100800 */
[----:B------:R-:W4:Y:S04]  /*48670*/  LDL.LU.64 R8, [R1+0x17d0] ;  /* 0x0017d00001087983 */ /* 0x000f280000300a00 */
[----:B------:R-:W-:Y:S01]  /*48680*/  STL [R1+0x2350], R147 ;  /* 0x0023509301007387 */ /* 0x000fe20000100800 */
[----:B--2---:R-:W-:-:S02]  /*48690*/  IADD3 R148, P5, R16, R128, RZ ;  /* 0x0000008010947210 */ /* 0x004fc40007fbe0ff */
[----:B---3--:R-:W-:-:S03]  /*486a0*/  IADD3 R0, P6, R10, R128, RZ ;  /* 0x000000800a007210 */ /* 0x008fc60007fde0ff */
[--C-:B------:R-:W-:Y:S01]  /*486b0*/  IMAD.X R149, R17, 0x1, R2.reuse, P5 ;  /* 0x0000000111957824 */ /* 0x100fe200028e0602 */
[----:B------:R-:W-:Y:S04]  /*486c0*/  STL [R1+0x2354], R148 ;  /* 0x0023549401007387 */ /* 0x000fe80000100800 */
[----:B------:R-:W-:Y:S04]  /*486d0*/  STL [R1+0x2358], R149 ;  /* 0x0023589501007387 */ /* 0x000fe80000100800 */
[----:B------:R1:W-:Y:S02]  /*486e0*/  STL [R1+0x674], R0 ;  /* 0x0006740001007387 */ /* 0x0003e40000100800 */
[----:B-1----:R-:W-:-:S02]  /*486f0*/  IMAD.X R0, R11, 0x1, R2, P6 ;  /* 0x000000010b007824 */ /* 0x002fc400030e0602 */
[----:B------:R-:W2:Y:S04]  /*48700*/  LDL.LU.64 R10, [R1+0x17c8] ;  /* 0x0017c800010a7983 */ /* 0x000ea80000300a00 */
[----:B------:R-:W3:Y:S04]  /*48710*/  LDL.LU R70, [R1+0x1b9c] ;  /* 0x001b9c0001467983 */ /* 0x000ee80000300800 */
[----:B------:R1:W-:Y:S01]  /*48720*/  STL [R1+0x458], R0 ;  /* 0x0004580001007387 */ /* 0x0003e20000100800 */
[-C--:B----4-:R-:W-:Y:S02]  /*48730*/  IADD3 R150, P5, R6, R128.reuse, RZ ;  /* 0x0000008006967210 */ /* 0x090fe40007fbe0ff */
[----:B------:R-:W-:-:S03]  /*48740*/  IADD3 R152, P6, R4, R128, RZ ;  /* 0x0000008004987210 */ /* 0x000fc60007fde0ff */
[--C-:B------:R-:W-:Y:S01]  /*48750*/  IMAD.X R151, R7, 0x1, R2.reuse, P5 ;  /* 0x0000000107977824 */ /* 0x100fe200028e0602 */
[----:B------:R-:W-:Y:S01]  /*48760*/  STL [R1+0x235c], R150 ;  /* 0x00235c9601007387 */ /* 0x000fe20000100800 */
[----:B------:R-:W-:-:S03]  /*48770*/  IMAD.X R153, R5, 0x1, R2, P6 ;  /* 0x0000000105997824 */ /* 0x000fc600030e0602 */
[----:B------:R-:W-:Y:S04]  /*48780*/  STL [R1+0x2360], R152 ;  /* 0x0023609801007387 */ /* 0x000fe80000100800 */
[----:B------:R-:W-:Y:S04]  /*48790*/  STL [R1+0x2364], R151 ;  /* 0x0023649701007387 */ /* 0x000fe80000100800 */
[----:B------:R-:W4:Y:S04]  /*487a0*/  LDL.LU.64 R4, [R1+0x17c0] ;  /* 0x0017c00001047983 */ /* 0x000f280000300a00 */
[----:B------:R-:W4:Y:S04]  /*487b0*/  LDL.LU.64 R6, [R1+0x17b8] ;  /* 0x0017b80001067983 */ /* 0x000f280000300a00 */
[----:B------:R-:W4:Y:S01]  /*487c0*/  LDL.LU R134, [R1+0x1bbc] ;  /* 0x001bbc0001867983 */ /* 0x000f220000300800 */
[----:B------:R-:W-:-:S03]  /*487d0*/  IADD3 R154, P5, R14, R128, RZ ;  /* 0x000000800e9a7210 */ /* 0x000fc60007fbe0ff */
[----:B------:R-:W4:Y:S01]  /*487e0*/  LDL.LU R87, [R1+0x1b98] ;  /* 0x001b980001577983 */ /* 0x000f220000300800 */
[----:B------:R-:W-:-:S03]  /*487f0*/  IADD3 R84, P6, R12, R128, RZ ;  /* 0x000000800c547210 */ /* 0x000fc60007fde0ff */
[----:B------:R-:W4:Y:S04]  /*48800*/  LDL.LU R69, [R1+0x1bdc] ;  /* 0x001bdc0001457983 */ /* 0x000f280000300800 */
[----:B------:R-:W-:Y:S04]  /*48810*/  STL [R1+0x2368], R153 ;  /* 0x0023689901007387 */ /* 0x000fe80000100800 */
[----:B------:R-:W-:Y:S04]  /*48820*/  STL [R1+0x236c], R154 ;  /* 0x00236c9a01007387 */ /* 0x000fe80000100800 */
[----:B------:R-:W-:Y:S04]  /*48830*/  STL [R1+0x2370], R84 ;  /* 0x0023705401007387 */ /* 0x000fe80000100800 */
[----:B------:R-:W4:Y:S04]  /*48840*/  LDL.LU R129, [R1+0x1bb8] ;  /* 0x001bb80001817983 */ /* 0x000f280000300800 */
[----:B------:R-:W4:Y:S01]  /*48850*/  LDL.LU R72, [R1+0x1bd8] ;  /* 0x001bd80001487983 */ /* 0x000f220000300800 */
[----:B------:R-:W-:-:S02]  /*48860*/  IMAD.X R85, R13, 0x1, R2, P6 ;  /* 0x000000010d557824 */ /* 0x000fc400030e0602 */
[----:B------:R-:W-:-:S05]  /*48870*/  IMAD.X R155, R15, 0x1, R2, P5 ;  /* 0x000000010f9b7824 */ /* 0x000fca00028e0602 */
[----:B------:R-:W-:Y:S01]  /*48880*/  STL [R1+0x2374], R155 ;  /* 0x0023749b01007387 */ /* 0x000fe20000100800 */
[----:B------:R-:W-:-:S03]  /*48890*/  IADD3 R12, P6, R8, R128, RZ ;  /* 0x00000080080c7210 */ /* 0x000fc60007fde0ff */
[----:B------:R-:W-:Y:S02]  /*488a0*/  STL [R1+0x2378], R85 ;  /* 0x0023785501007387 */ /* 0x000fe40000100800 */
[----:B-1----:R-:W-:Y:S02]  /*488b0*/  IMAD.X R0, R9, 0x1, R2, P6 ;  /* 0x0000000109007824 */ /* 0x002fe400030e0602 */
[----:B------:R-:W-:Y:S04]  /*488c0*/  STL [R1+0x688], R12 ;  /* 0x0006880c01007387 */ /* 0x000fe80000100800 */
[----:B------:R-:W4:Y:S04]  /*488d0*/  LDL.LU.64 R8, [R1+0x17b0] ;  /* 0x0017b00001087983 */ /* 0x000f280000300a00 */
[----:B------:R-:W4:Y:S04]  /*488e0*/  LDL.LU R71, [R1+0x1c1c] ;  /* 0x001c1c0001477983 */ /* 0x000f280000300800 */
[----:B------:R2:W-:Y:S01]  /*488f0*/  STL [R1+0x46c], R0 ;  /* 0x00046c0001007387 */ /* 0x0005e20000100800 */
[----:B---3--:R-:W-:-:S05]  /*48900*/  IADD3 R70, P5, R70, R128, RZ ;  /* 0x0000008046467210 */ /* 0x008fca0007fbe0ff */
[----:B------:R-:W-:Y:S04]  /*48910*/  STL [R1+0x1b9c], R70 ;  /* 0x001b9c4601007387 */ /* 0x000fe80000100800 */
[----:B------:R-:W3:Y:S01]  /*48920*/  LDL.LU R132, [R1+0x1bfc] ;  /* 0x001bfc0001847983 */ /* 0x000ee20000300800 */
[----:B--2---:R-:W-:-:S03]  /*48930*/  IADD3 R0, P6, R10, R128, RZ ;  /* 0x000000800a007210 */ /* 0x004fc60007fde0ff */
[----:B------:R-:W2:Y:S04]  /*48940*/  LDL.LU R131, [R1+0x1bf8] ;  /* 0x001bf80001837983 */ /* 0x000ea80000300800 */
[----:B------:R1:W-:Y:S02]  /*48950*/  STL [R1+0x68c], R0 ;  /* 0x00068c0001007387 */ /* 0x0003e40000100800 */
[--C-:B-1----:R-:W-:Y:S01]  /*48960*/  IMAD.X R0, R11, 0x1, R2.reuse, P6 ;  /* 0x000000010b007824 */ /* 0x102fe200030e0602 */
[-C--:B----4-:R-:W-:Y:S01]  /*48970*/  IADD3 R12, P6, R4, R128.reuse, RZ ;  /* 0x00000080040c7210 */ /* 0x090fe20007fde0ff */
[----:B------:R-:W-:Y:S01]  /*48980*/  IMAD.X R87, R87, 0x1, R2, P5 ;  /* 0x0000000157577824 */ /* 0x000fe200028e0602 */
[----:B------:R-:W-:-:S04]  /*48990*/  IADD3 R134, P5, R134, R128, RZ ;  /* 0x0000008086867210 */ /* 0x000fc80007fbe0ff */
[----:B------:R-:W-:Y:S04]  /*489a0*/  STL [R1+0x1b98], R87 ;  /* 0x001b985701007387 */ /* 0x000fe80000100800 */
[----:B------:R-:W4:Y:S04]  /*489b0*/  LDL.LU.64 R10, [R1+0x17a8] ;  /* 0x0017a800010a7983 */ /* 0x000f280000300a00 */
[----:B------:R-:W4:Y:S04]  /*489c0*/  LDL.LU R74, [R1+0x1c18] ;  /* 0x001c1800014a7983 */ /* 0x000f280000300800 */
[----:B------:R1:W-:Y:S01]  /*489d0*/  STL [R1+0x470], R0 ;  /* 0x0004700001007387 */ /* 0x0003e20000100800 */
[----:B------:R-:W-:-:S03]  /*489e0*/  IMAD.X R129, R129, 0x1, R2, P5 ;  /* 0x0000000181817824 */ /* 0x000fc600028e0602 */
[----:B------:R-:W-:Y:S01]  /*489f0*/  STL [R1+0x1bbc], R134 ;  /* 0x001bbc8601007387 */ /* 0x000fe20000100800 */
[----:B------:R-:W-:Y:S01]  /*48a00*/  IADD3 R69, P5, R69, R128, RZ ;  /* 0x0000008045457210 */ /* 0x000fe20007fbe0ff */
[----:B-1----:R-:W-:Y:S02]  /*48a10*/  IMAD.X R0, R5, 0x1, R2, P6 ;  /* 0x0000000105007824 */ /* 0x002fe400030e0602 */
[----:B------:R-:W-:Y:S04]  /*48a20*/  STL [R1+0x690], R12 ;  /* 0x0006900c01007387 */ /* 0x000fe80000100800 */
[----:B------:R-:W-:Y:S01]  /*48a30*/  STL [R1+0x1bb8], R129 ;  /* 0x001bb88101007387 */ /* 0x000fe20000100800 */
[----:B------:R-:W-:-:S03]  /*48a40*/  IADD3.X R72, R72, R2, RZ, P5, !PT ;  /* 0x0000000248487210 */ /* 0x000fc60002ffe4ff */
[----:B------:R1:W-:Y:S04]  /*48a50*/  STL [R1+0x474], R0 ;  /* 0x0004740001007387 */ /* 0x0003e80000100800 */
[----:B------:R-:W4:Y:S04]  /*48a60*/  LDL.LU.64 R4, [R1+0x17a0] ;  /* 0x0017a00001047983 */ /* 0x000f280000300a00 */
[----:B------:R-:W4:Y:S01]  /*48a70*/  LDL.LU R130, [R1+0x1c3c] ;  /* 0x001c3c0001827983 */ /* 0x000f220000300800 */
[----:B-1----:R-:W-:-:S05]  /*48a80*/  IADD3 R0, P6, R6, R128, RZ ;  /* 0x0000008006007210 */ /* 0x002fca0007fde0ff */
[----:B------:R1:W-:Y:S04]  /*48a90*/  STL [R1+0x694], R0 ;  /* 0x0006940001007387 */ /* 0x0003e80000100800 */
[----:B------:R-:W-:Y:S04]  /*48aa0*/  STL [R1+0x1bdc], R69 ;  /* 0x001bdc4501007387 */ /* 0x000fe80000100800 */
[----:B------:R-:W-:Y:S04]  /*48ab0*/  STL [R1+0x1bd8], R72 ;  /* 0x001bd84801007387 */ /* 0x000fe80000100800 */
[----:B------:R-:W4:Y:S01]  /*48ac0*/  LDL.LU R68, [R1+0x1c38] ;  /* 0x001c380001447983 */ /* 0x000f220000300800 */
[----:B-1----:R-:W-:Y:S01]  /*48ad0*/  IMAD.X R0, R7, 0x1, R2, P6 ;  /* 0x0000000107007824 */ /* 0x002fe200030e0602 */
[----:B---3--:R-:W-:-:S05]  /*48ae0*/  IADD3 R132, P5, R132, R128, RZ ;  /* 0x0000008084847210 */ /* 0x008fca0007fbe0ff */
[----:B------:R-:W-:Y:S04]  /*48af0*/  STL [R1+0x1bfc], R132 ;  /* 0x001bfc8401007387 */ /* 0x000fe80000100800 */
[----:B------:R1:W-:Y:S01]  /*48b00*/  STL [R1+0x478], R0 ;  /* 0x0004780001007387 */ /* 0x0003e20000100800 */
[----:B--2---:R-:W-:-:S03]  /*48b10*/  IMAD.X R131, R131, 0x1, R2, P5 ;  /* 0x0000000183837824 */ /* 0x004fc600028e0602 */
[----:B------:R-:W2:Y:S04]  /*48b20*/  LDL.LU R73, [R1+0x1c5c] ;  /* 0x001c5c0001497983 */ /* 0x000ea80000300800 */
[----:B------:R-:W3:Y:S01]  /*48b30*/  LDL.LU.64 R6, [R1+0x1798] ;  /* 0x0017980001067983 */ /* 0x000ee20000300a00 */
[----:B-1----:R-:W-:-:S05]  /*48b40*/  IADD3 R0, P6, R8, R128, RZ ;  /* 0x0000008008007210 */ /* 0x002fca0007fde0ff */
[----:B------:R1:W-:Y:S01]  /*48b50*/  STL [R1+0x698], R0 ;  /* 0x0006980001007387 */ /* 0x0003e20000100800 */
[-C--:B------:R-:W-:Y:S01]  /*48b60*/  IADD3 R71, P5, R71, R128.reuse, RZ ;  /* 0x0000008047477210 */ /* 0x080fe20007fbe0ff */
[----:B-1----:R-:W-:Y:S02]  /*48b70*/  IMAD.X R0, R9, 0x1, R2, P6 ;  /* 0x0000000109007824 */ /* 0x002fe400030e0602 */
[----:B------:R-:W3:Y:S04]  /*48b80*/  LDL.LU.64 R8, [R1+0x1790] ;  /* 0x0017900001087983 */ /* 0x000ee80000300a00 */
[----:B------:R-:W-:Y:S04]  /*48b90*/  STL [R1+0x1bf8], R131 ;  /* 0x001bf88301007387 */ /* 0x000fe80000100800 */
[----:B------:R4:W-:Y:S04]  /*48ba0*/  STL [R1+0x47c], R0 ;  /* 0x00047c0001007387 */ /* 0x0009e80000100800 */
[----:B------:R-:W3:Y:S04]  /*48bb0*/  LDL.LU R76, [R1+0x1c58] ;  /* 0x001c5800014c7983 */ /* 0x000ee80000300800 */
[----:B------:R-:W3:Y:S01]  /*48bc0*/  LDL.LU R124, [R1+0x1c7c] ;  /* 0x001c7c00017c7983 */ /* 0x000ee20000300800 */
[----:B----4-:R-:W-:-:S03]  /*48bd0*/  IADD3 R0, P6, R10, R128, RZ ;  /* 0x000000800a007210 */ /* 0x010fc60007fde0ff */
[----:B------:R-:W-:Y:S01]  /*48be0*/  STL [R1+0x1c1c], R71 ;  /* 0x001c1c4701007387 */ /* 0x000fe20000100800 */
[----:B------:R-:W-:-:S03]  /*48bf0*/  IMAD.X R74, R74, 0x1, R2, P5 ;  /* 0x000000014a4a7824 */ /* 0x000fc600028e0602 */
[----:B------:R1:W-:Y:S04]  /*48c00*/  STL [R1+0x237c], R0 ;  /* 0x00237c0001007387 */ /* 0x0003e80000100800 */
[----:B------:R-:W-:Y:S01]  /*48c10*/  STL [R1+0x1c18], R74 ;  /* 0x001c184a01007387 */ /* 0x000fe20000100800 */
[----:B-1----:R-:W-:-:S03]  /*48c20*/  IMAD.X R0, R11, 0x1, R2, P6 ;  /* 0x000000010b007824 */ /* 0x002fc600030e0602 */
[----:B------:R-:W4:Y:S04]  /*48c30*/  LDL.LU.64 R10, [R1+0x1788] ;  /* 0x00178800010a7983 */ /* 0x000f280000300a00 */
[----:B------:R-:W4:Y:S04]  /*48c40*/  LDL.LU R125, [R1+0x1c78] ;  /* 0x001c7800017d7983 */ /* 0x000f280000300800 */
[----:B------:R-:W-:Y:S01]  /*48c50*/  STL [R1+0x530], R0 ;  /* 0x0005300001007387 */ /* 0x000fe20000100800 */
[-C--:B------:R-:W-:Y:S02]  /*48c60*/  IADD3 R86, P6, R4, R128.reuse, RZ ;  /* 0x0000008004567210 */ /* 0x080fe40007fde0ff */
[----:B------:R-:W-:-:S03]  /*48c70*/  IADD3 R130, P5, R130, R128, RZ ;  /* 0x0000008082827210 */ /* 0x000fc60007fbe0ff */
[--C-:B------:R-:W-:Y:S02]  /*48c80*/  IMAD.X R252, R5, 0x1, R2.reuse, P6 ;  /* 0x0000000105fc7824 */ /* 0x100fe400030e0602 */
[----:B------:R-:W-:Y:S04]  /*48c90*/  STL [R1+0x1c3c], R130 ;  /* 0x001c3c8201007387 */ /* 0x000fe80000100800 */
[----:B------:R-:W4:Y:S04]  /*48ca0*/  LDL.LU R75, [R1+0x1c9c] ;  /* 0x001c9c00014b7983 */ /* 0x000f280000300800 */
[----:B------:R-:W-:Y:S01]  /*48cb0*/  STL [R1+0x2380], R86 ;  /* 0x0023805601007387 */ /* 0x000fe20000100800 */
[----:B------:R-:W-:-:S05]  /*48cc0*/  IMAD.X R68, R68, 0x1, R2, P5 ;  /* 0x0000000144447824 */ /* 0x000fca00028e0602 */
[----:B------:R-:W-:Y:S04]  /*48cd0*/  STL [R1+0x1c38], R68 ;  /* 0x001c384401007387 */ /* 0x000fe80000100800 */
[----:B------:R-:W4:Y:S04]  /*48ce0*/  LDL.LU.64 R4, [R1+0x1780] ;  /* 0x0017800001047983 */ /* 0x000f280000300a00 */
[----:B------:R-:W4:Y:S04]  /*48cf0*/  LDL.LU R78, [R1+0x1c98] ;  /* 0x001c9800014e7983 */ /* 0x000f280000300800 */
[----:B------:R-:W4:Y:S01]  /*48d00*/  LDL.LU R233, [R1+0x1cbc] ;  /* 0x001cbc0001e97983 */ /* 0x000f220000300800 */
[----:B--2---:R-:W-:-:S02]  /*48d10*/  IADD3 R73, P5, R73, R128, RZ ;  /* 0x0000008049497210 */ /* 0x004fc40007fbe0ff */
[----:B---3--:R-:W-:-:S03]  /*48d20*/  IADD3 R20, P6, R6, R128, RZ ;  /* 0x0000008006147210 */ /* 0x008fc60007fde0ff */
[----:B------:R-:W-:Y:S04]  /*48d30*/  STL [R1+0x1c5c], R73 ;  /* 0x001c5c4901007387 */ /* 0x000fe80000100800 */
[----:B------:R-:W-:Y:S01]  /*48d40*/  STL [R1+0x2384], R252 ;  /* 0x002384fc01007387 */ /* 0x000fe20000100800 */
[----:B------:R-:W-:-:S03]  /*48d50*/  IMAD.X R21, R7, 0x1, R2, P6 ;  /* 0x0000000107157824 */ /* 0x000fc600030e0602 */
[----:B------:R-:W2:Y:S01]  /*48d60*/  LDL.LU.64 R6, [R1+0x1778] ;  /* 0x0017780001067983 */ /* 0x000ea20000300a00 */
[-C--:B------:R-:W-:Y:S01]  /*48d70*/  IADD3 R22, P6, R8, R128.reuse, RZ ;  /* 0x0000008008167210 */ /* 0x080fe20007fde0ff */
[----:B------:R-:W-:Y:S01]  /*48d80*/  IMAD.X R76, R76, 0x1, R2, P5 ;  /* 0x000000014c4c7824 */ /* 0x000fe200028e0602 */
[----:B------:R-:W-:-:S04]  /*48d90*/  IADD3 R124, P5, R124, R128, RZ ;  /* 0x000000807c7c7210 */ /* 0x000fc80007fbe0ff */
[----:B------:R-:W-:Y:S04]  /*48da0*/  STL [R1+0x1c58], R76 ;  /* 0x001c584c01007387 */ /* 0x000fe80000100800 */
[----:B------:R-:W3:Y:S01]  /*48db0*/  LDL.LU R234, [R1+0x1cb8] ;  /* 0x001cb80001ea7983 */ /* 0x000ee20000300800 */
[----:B------:R-:W-:-:S03]  /*48dc0*/  IMAD.X R23, R9, 0x1, R2, P6 ;  /* 0x0000000109177824 */ /* 0x000fc600030e0602 */
[----:B------:R-:W3:Y:S04]  /*48dd0*/  LDL.LU R77, [R1+0x1cdc] ;  /* 0x001cdc00014d7983 */ /* 0x000ee80000300800 */
[----:B------:R-:W-:Y:S04]  /*48de0*/  STL [R1+0x1c7c], R124 ;  /* 0x001c7c7c01007387 */ /* 0x000fe80000100800 */
[----:B------:R-:W-:Y:S04]  /*48df0*/  STL.64 [R1+0x22b8], R20 ;  /* 0x0022b81401007387 */ /* 0x000fe80000100a00 */
[----:B------:R-:W3:Y:S01]  /*48e00*/  LDL.LU.64 R8, [R1+0x1770] ;  /* 0x0017700001087983 */ /* 0x000ee20000300a00 */
[----:B----4-:R-:W-:Y:S01]  /*48e10*/  IMAD.X R125, R125, 0x1, R2, P5 ;  /* 0x000000017d7d7824 */ /* 0x010fe200028e0602 */
[----:B------:R-:W-:-:S04]  /*48e20*/  IADD3 R24, P6, R10, R128, RZ ;  /* 0x000000800a187210 */ /* 0x000fc80007fde0ff */
[----:B------:R-:W-:Y:S01]  /*48e30*/  STL [R1+0x1c78], R125 ;  /* 0x001c787d01007387 */ /* 0x000fe20000100800 */
[----:B------:R-:W-:-:S03]  /*48e40*/  IMAD.X R25, R11, 0x1, R2, P6 ;  /* 0x000000010b197824 */ /* 0x000fc600030e0602 */
[----:B------:R-:W4:Y:S04]  /*48e50*/  LDL.LU R80, [R1+0x1cd8] ;  /* 0x001cd80001507983 */ /* 0x000f280000300800 */
[----:B------:R-:W4:Y:S01]  /*48e60*/  LDL.LU R120, [R1+0x1cfc] ;  /* 0x001cfc0001787983 */ /* 0x000f220000300800 */
[----:B------:R-:W-:-:S05]  /*48e70*/  IADD3 R75, P5, R75, R128, RZ ;  /* 0x000000804b4b7210 */ /* 0x000fca0007fbe0ff */
[----:B------:R-:W-:Y:S04]  /*48e80*/  STL [R1+0x1c9c], R75 ;  /* 0x001c9c4b01007387 */ /* 0x000fe80000100800 */
[----:B------:R-:W-:Y:S04]  /*48e90*/  STL.64 [R1+0x22c0], R22 ;  /* 0x0022c01601007387 */ /* 0x000fe80000100a00 */
[----:B------:R-:W4:Y:S01]  /*48ea0*/  LDL.LU.64 R10, [R1+0x1768] ;  /* 0x00176800010a7983 */ /* 0x000f220000300a00 */
[----:B------:R-:W-:-:S05]  /*48eb0*/  IMAD.X R78, R78, 0x1, R2, P5 ;  /* 0x000000014e4e7824 */ /* 0x000fca00028e0602 */
[----:B------:R-:W-:Y:S04]  /*48ec0*/  STL [R1+0x1c98], R78 ;  /* 0x001c984e01007387 */ /* 0x000fe80000100800 */
[----:B------:R-:W4:Y:S01]  /*48ed0*/  LDL.LU R121, [R1+0x1cf8] ;  /* 0x001cf80001797983 */ /* 0x000f220000300800 */
[-C--:B------:R-:W-:Y:S02]  /*48ee0*/  IADD3 R233, P5, R233, R128.reuse, RZ ;  /* 0x00000080e9e97210 */ /* 0x080fe40007fbe0ff */
[----:B------:R-:W-:Y:S01]  /*48ef0*/  IADD3 R26, P6, R4, R128, RZ ;  /* 0x00000080041a7210 */ /* 0x000fe20007fde0ff */
[----:B------:R-:W4:Y:S04]  /*48f00*/  LDL.LU R79, [R1+0x1d1c] ;  /* 0x001d1c00014f7983 */ /* 0x000f280000300800 */
[----:B------:R-:W-:Y:S01]  /*48f10*/  STL [R1+0x1cbc], R233 ;  /* 0x001cbce901007387 */ /* 0x000fe20000100800 */
[----:B------:R-:W-:-:S03]  /*48f20*/  IMAD.X R27, R5, 0x1, R2, P6 ;  /* 0x00000001051b7824 */ /* 0x000fc600030e0602 */
[----:B------:R-:W-:Y:S04]  /*48f30*/  STL.64 [R1+0x22c8], R24 ;  /* 0x0022c81801007387 */ /* 0x000fe80000100a00 */
[----:B------:R-:W4:Y:S01]  /*48f40*/  LDL.LU.64 R4, [R1+0x1760] ;  /* 0x0017600001047983 */ /* 0x000f220000300a00 */
[----:B--2---:R-:W-:-:S05]  /*48f50*/  IADD3 R28, P6, R6, R128, RZ ;  /* 0x00000080061c7210 */ /* 0x004fca0007fde0ff */
[--C-:B------:R-:W-:Y:S02]  /*48f60*/  IMAD.X R29, R7, 0x1, R2.reuse, P6 ;  /* 0x00000001071d7824 */ /* 0x100fe400030e0602 */
[----:B---3--:R-:W-:Y:S01]  /*48f70*/  IMAD.X R234, R234, 0x1, R2, P5 ;  /* 0x00000001eaea7824 */ /* 0x008fe200028e0602 */
[----:B------:R-:W-:-:S04]  /*48f80*/  IADD3 R77, P5, R77, R128, RZ ;  /* 0x000000804d4d7210 */ /* 0x000fc80007fbe0ff */
[----:B------:R-:W-:Y:S04]  /*48f90*/  STL [R1+0x1cb8], R234 ;  /* 0x001cb8ea01007387 */ /* 0x000fe80000100800 */
[----:B------:R-:W2:Y:S04]  /*48fa0*/  LDL.LU R82, [R1+0x1d18] ;  /* 0x001d180001527983 */ /* 0x000ea80000300800 */
[----:B------:R-:W3:Y:S04]  /*48fb0*/  LDL.LU R231, [R1+0x1d3c] ;  /* 0x001d3c0001e77983 */ /* 0x000ee80000300800 */
[----:B------:R-:W-:Y:S01]  /*48fc0*/  STL [R1+0x1cdc], R77 ;  /* 0x001cdc4d01007387 */ /* 0x000fe20000100800 */
[----:B------:R-:W-:-:S03]  /*48fd0*/  IADD3 R30, P6, R8, R128, RZ ;  /* 0x00000080081e7210 */ /* 0x000fc60007fde0ff */
[----:B------:R-:W-:Y:S04]  /*48fe0*/  STL.64 [R1+0x22d0], R26 ;  /* 0x0022d01a01007387 */ /* 0x000fe80000100a00 */
[----:B------:R-:W3:Y:S01]  /*48ff0*/  LDL.LU.64 R6, [R1+0x1758] ;  /* 0x0017580001067983 */ /* 0x000ee20000300a00 */
[----:B----4-:R-:W-:Y:S01]  /*49000*/  IMAD.X R80, R80, 0x1, R2, P5 ;  /* 0x0000000150507824 */ /* 0x010fe200028e0602 */
[----:B------:R-:W-:-:S04]  /*49010*/  IADD3 R120, P5, R120, R128, RZ ;  /* 0x0000008078787210 */ /* 0x000fc80007fbe0ff */
[----:B------:R-:W-:Y:S01]  /*49020*/  STL [R1+0x1cd8], R80 ;  /* 0x001cd85001007387 */ /* 0x000fe20000100800 */
[----:B------:R-:W-:-:S03]  /*49030*/  IMAD.X R31, R9, 0x1, R2, P6 ;  /* 0x00000001091f7824 */ /* 0x000fc600030e0602 */
[----:B------:R-:W4:Y:S04]  /*49040*/  LDL.LU R232, [R1+0x1d38] ;  /* 0x001d380001e87983 */ /* 0x000f280000300800 */
[----:B------:R-:W4:Y:S04]  /*49050*/  LDL.LU R52, [R1+0x1d5c] ;  /* 0x001d5c0001347983 */ /* 0x000f280000300800 */
[----:B------:R-:W-:Y:S04]  /*49060*/  STL [R1+0x1cfc], R120 ;  /* 0x001cfc7801007387 */ /* 0x000fe80000100800 */
[----:B------:R-:W-:Y:S04]  /*49070*/  STL.64 [R1+0x22d8], R28 ;  /* 0x0022d81c01007387 */ /* 0x000fe80000100a00 */
[----:B------:R-:W4:Y:S01]  /*49080*/  LDL.LU.64 R8, [R1+0x1750] ;  /* 0x0017500001087983 */ /* 0x000f220000300a00 */
[----:B------:R-:W-:-:S05]  /*49090*/  IMAD.X R121, R121, 0x1, R2, P5 ;  /* 0x0000000179797824 */ /* 0x000fca00028e0602 */
[----:B------:R-:W-:Y:S04]  /*490a0*/  STL [R1+0x1cf8], R121 ;  /* 0x001cf87901007387 */ /* 0x000fe80000100800 */
[----:B------:R-:W4:Y:S01]  /*490b0*/  LDL.LU R81, [R1+0x1d58] ;  /* 0x001d580001517983 */ /* 0x000f220000300800 */
[-C--:B------:R-:W-:Y:S02]  /*490c0*/  IADD3 R79, P5, R79, R128.reuse, RZ ;  /* 0x000000804f4f7210 */ /* 0x080fe40007fbe0ff */
[-C--:B------:R-:W-:Y:S01]  /*490d0*/  IADD3 R32, P6, R10, R128.reuse, RZ ;  /* 0x000000800a207210 */ /* 0x080fe20007fde0ff */
[----:B------:R-:W4:Y:S04]  /*490e0*/  LDL.LU R116, [R1+0x1d7c] ;  /* 0x001d7c0001747983 */ /* 0x000f280000300800 */
[----:B------:R-:W-:Y:S01]  /*490f0*/  STL [R1+0x1d1c], R79 ;  /* 0x001d1c4f01007387 */ /* 0x000fe20000100800 */
[----:B------:R-:W-:Y:S01]  /*49100*/  IMAD.X R33, R11, 0x1, R2, P6 ;  /* 0x000000010b217824 */ /* 0x000fe200030e0602 */
[----:B------:R-:W-:-:S02]  /*49110*/  IADD3 R34, P6, R4, R128, RZ ;  /* 0x0000008004227210 */ /* 0x000fc40007fde0ff */
[----:B------:R-:W-:Y:S03]  /*49120*/  STL.64 [R1+0x22e0], R30 ;  /* 0x0022e01e01007387 */ /* 0x000fe60000100a00 */
[--C-:B------:R-:W-:Y:S02]  /*49130*/  IMAD.X R35, R5, 0x1, R2.reuse, P6 ;  /* 0x0000000105237824 */ /* 0x100fe400030e0602 */
[----:B--2---:R-:W-:Y:S01]  /*49140*/  IMAD.X R82, R82, 0x1, R2, P5 ;  /* 0x0000000152527824 */ /* 0x004fe200028e0602 */
[----:B---3--:R-:W-:-:S04]  /*49150*/  IADD3 R231, P5, R231, R128, RZ ;  /* 0x00000080e7e77210 */ /* 0x008fc80007fbe0ff */
[----:B------:R-:W-:Y:S04]  /*49160*/  STL [R1+0x1d18], R82 ;  /* 0x001d185201007387 */ /* 0x000fe80000100800 */
[----:B------:R-:W2:Y:S04]  /*49170*/  LDL.LU R117, [R1+0x1d78] ;  /* 0x001d780001757983 */ /* 0x000ea80000300800 */
[----:B------:R-:W3:Y:S04]  /*49180*/  LDL.LU R83, [R1+0x1d9c] ;  /* 0x001d9c0001537983 */ /* 0x000ee80000300800 */
[----:B------:R-:W-:Y:S01]  /*49190*/  STL [R1+0x1d3c], R231 ;  /* 0x001d3ce701007387 */ /* 0x000fe20000100800 */
[----:B------:R-:W-:-:S03]  /*491a0*/  IADD3 R4, P6, R6, R128, RZ ;  /* 0x0000008006047210 */ /* 0x000fc60007fde0ff */
[----:B------:R-:W-:Y:S04]  /*491b0*/  STL.64 [R1+0x22e8], R32 ;  /* 0x0022e82001007387 */ /* 0x000fe80000100a00 */
[----:B------:R-:W3:Y:S01]  /*491c0*/  LDL.LU.64 R10, [R1+0x1748] ;  /* 0x00174800010a7983 */ /* 0x000ee20000300a00 */
[----:B----4-:R-:W-:-:S03]  /*491d0*/  IMAD.X R232, R232, 0x1, R2, P5 ;  /* 0x00000001e8e87824 */ /* 0x010fc600028e0602 */
[----:B------:R-:W4:Y:S01]  /*491e0*/  LDL.LU.64 R12, [R1+0x1740] ;  /* 0x00174000010c7983 */ /* 0x000f220000300a00 */
[----:B------:R-:W-:-:S03]  /*491f0*/  IADD3 R52, P5, R52, R128, RZ ;  /* 0x0000008034347210 */ /* 0x000fc60007fbe0ff */
[----:B------:R-:W-:Y:S04]  /*49200*/  STL [R1+0x1d38], R232 ;  /* 0x001d38e801007387 */ /* 0x000fe80000100800 */
[----:B------:R-:W4:Y:S04]  /*49210*/  LDL.LU R230, [R1+0x1d98] ;  /* 0x001d980001e67983 */ /* 0x000f280000300800 */
[----:B------:R-:W4:Y:S04]  /*49220*/  LDL.LU R113, [R1+0x1dbc] ;  /* 0x001dbc0001717983 */ /* 0x000f280000300800 */
[----:B------:R-:W-:Y:S04]  /*49230*/  STL [R1+0x1d5c], R52 ;  /* 0x001d5c3401007387 */ /* 0x000fe80000100800 */
[----:B------:R-:W-:Y:S04]  /*49240*/  STL.64 [R1+0x22f0], R34 ;  /* 0x0022f02201007387 */ /* 0x000fe80000100a00 */
[----:B------:R-:W-:Y:S01]  /*49250*/  STL [R1+0x2388], R4 ;  /* 0x0023880401007387 */ /* 0x000fe20000100800 */
[----:B------:R-:W-:-:S05]  /*49260*/  IMAD.X R81, R81, 0x1, R2, P5 ;  /* 0x0000000151517824 */ /* 0x000fca00028e0602 */
[----:B------:R-:W-:Y:S04]  /*49270*/  STL [R1+0x1d58], R81 ;  /* 0x001d585101007387 */ /* 0x000fe80000100800 */
[----:B------:R-:W4:Y:S04]  /*49280*/  LDL.LU.64 R16, [R1+0x1738] ;  /* 0x0017380001107983 */ /* 0x000f280000300a00 */
[----:B------:R-:W4:Y:S01]  /*49290*/  LDL.LU R229, [R1+0x1db8] ;  /* 0x001db80001e57983 */ /* 0x000f220000300800 */
[-C--:B------:R-:W-:Y:S01]  /*492a0*/  IADD3 R116, P5, R116, R128.reuse, RZ ;  /* 0x0000008074747210 */ /* 0x080fe20007fbe0ff */
[--C-:B------:R-:W-:Y:S01]  /*492b0*/  IMAD.X R5, R7, 0x1, R2.reuse, P6 ;  /* 0x0000000107057824 */ /* 0x100fe200030e0602 */
[----:B------:R-:W-:Y:S01]  /*492c0*/  IADD3 R6, P6, R8, R128, RZ ;  /* 0x0000008008067210 */ /* 0x000fe20007fde0ff */
[----:B------:R-:W4:Y:S04]  /*492d0*/  LDL.LU R53, [R1+0x1ddc] ;  /* 0x001ddc0001357983 */ /* 0x000f280000300800 */
[----:B------:R-:W-:Y:S01]  /*492e0*/  STL [R1+0x1d7c], R116 ;  /* 0x001d7c7401007387 */ /* 0x000fe20000100800 */
[----:B------:R-:W-:-:S03]  /*492f0*/  IMAD.X R7, R9, 0x1, R2, P6 ;  /* 0x0000000109077824 */ /* 0x000fc600030e0602 */
[----:B------:R1:W-:Y:S04]  /*49300*/  STL [R1+0x238c], R5 ;  /* 0x00238c0501007387 */ /* 0x0003e80000100800 */
[----:B------:R-:W-:Y:S01]  /*49310*/  STL [R1+0x2390], R6 ;  /* 0x0023900601007387 */ /* 0x000fe20000100800 */
[----:B--2---:R-:W-:Y:S02]  /*49320*/  IADD3.X R117, R117, R2, RZ, P5, !PT ;  /* 0x0000000275757210 */ /* 0x004fe40002ffe4ff */
[----:B---3--:R-:W-:-:S03]  /*49330*/  IADD3 R83, P5, R83, R128, RZ ;  /* 0x0000008053537210 */ /* 0x008fc60007fbe0ff */
[----:B------:R-:W-:Y:S04]  /*49340*/  STL [R1+0x1d78], R117 ;  /* 0x001d787501007387 */ /* 0x000fe80000100800 */
[----:B------:R-:W2:Y:S04]  /*49350*/  LDL.LU.64 R14, [R1+0x1730] ;  /* 0x00173000010e7983 */ /* 0x000ea80000300a00 */
[----:B------:R-:W3:Y:S01]  /*49360*/  LDL.LU R55, [R1+0x1dd8] ;  /* 0x001dd80001377983 */ /* 0x000ee20000300800 */
[----:B------:R-:W-:-:S03]  /*49370*/  IADD3 R8, P6, R10, R128, RZ ;  /* 0x000000800a087210 */ /* 0x000fc60007fde0ff */
[----:B------:R-:W3:Y:S04]  /*49380*/  LDL.LU R228, [R1+0x1dfc] ;  /* 0x001dfc0001e47983 */ /* 0x000ee80000300800 */
[----:B------:R-:W-:Y:S01]  /*49390*/  STL [R1+0x1d9c], R83 ;  /* 0x001d9c5301007387 */ /* 0x000fe20000100800 */
[----:B------:R-:W-:-:S03]  /*493a0*/  IMAD.X R9, R11, 0x1, R2, P6 ;  /* 0x000000010b097824 */ /* 0x000fc600030e0602 */
[----:B------:R-:W-:Y:S01]  /*493b0*/  STL [R1+0x2394], R7 ;  /* 0x0023940701007387 */ /* 0x000fe20000100800 */
[----:B----4-:R-:W-:-:S03]  /*493c0*/  IMAD.X R230, R230, 0x1, R2, P5 ;  /* 0x00000001e6e67824 */ /* 0x010fc600028e0602 */
[----:B------:R-:W-:Y:S01]  /*493d0*/  STL [R1+0x2398], R8 ;  /* 0x0023980801007387 */ /* 0x000fe20000100800 */
[----:B------:R-:W-:-:S03]  /*493e0*/  IADD3 R113, P5, R113, R128, RZ ;  /* 0x0000008071717210 */ /* 0x000fc60007fbe0ff */
[----:B------:R-:W-:Y:S01]  /*493f0*/  STL [R1+0x1d98], R230 ;  /* 0x001d98e601007387 */ /* 0x000fe20000100800 */
[----:B------:R-:W-:-:S03]  /*49400*/  IADD3 R10, P6, R12, R128, RZ ;  /* 0x000000800c0a7210 */ /* 0x000fc60007fde0ff */
[----:B-1----:R-:W4:Y:S04]  /*49410*/  LDL.LU.64 R4, [R1+0x1728] ;  /* 0x0017280001047983 */ /* 0x002f280000300a00 */
[----:B------:R-:W4:Y:S04]  /*49420*/  LDL.LU R112, [R1+0x1df8] ;  /* 0x001df80001707983 */ /* 0x000f280000300800 */
[----:B------:R-:W4:Y:S01]  /*49430*/  LDL.LU R54, [R1+0x1e1c] ;  /* 0x001e1c0001367983 */ /* 0x000f220000300800 */
[----:B------:R-:W-:-:S03]  /*49440*/  IMAD.X R11, R13, 0x1, R2, P6 ;  /* 0x000000010d0b7824 */ /* 0x000fc600030e0602 */
[----:B------:R-:W-:Y:S04]  /*49450*/  STL [R1+0x1dbc], R113 ;  /* 0x001dbc7101007387 */ /* 0x000fe80000100800 */
[----:B------:R1:W-:Y:S04]  /*49460*/  STL [R1+0x239c], R9 ;  /* 0x00239c0901007387 */ /* 0x0003e80000100800 */
[----:B------:R-:W-:Y:S01]  /*49470*/  STL [R1+0x23a0], R10 ;  /* 0x0023a00a01007387 */ /* 0x000fe20000100800 */
[----:B------:R-:W-:-:S05]  /*49480*/  IMAD.X R229, R229, 0x1, R2, P5 ;  /* 0x00000001e5e57824 */ /* 0x000fca00028e0602 */
[----:B------:R-:W-:Y:S04]  /*49490*/  STL [R1+0x1db8], R229 ;  /* 0x001db8e501007387 */ /* 0x000fe80000100800 */
[----:B------:R-:W4:Y:S04]  /*494a0*/  LDL.LU.64 R12, [R1+0x1720] ;  /* 0x00172000010c7983 */ /* 0x000f280000300a00 */
[----:B------:R-:W4:Y:S01]  /*494b0*/  LDL.LU R57, [R1+0x1e18] ;  /* 0x001e180001397983 */ /* 0x000f220000300800 */
[-C--:B------:R-:W-:Y:S02]  /*494c0*/  IADD3 R53, P5, R53, R128.reuse, RZ ;  /* 0x0000008035357210 */ /* 0x080fe40007fbe0ff */
[----:B------:R-:W-:Y:S01]  /*494d0*/  IADD3 R248, P6, R16, R128, RZ ;  /* 0x0000008010f87210 */ /* 0x000fe20007fde0ff */
[----:B------:R-:W4:Y:S04]  /*494e0*/  LDL.LU R109, [R1+0x1e3c] ;  /* 0x001e3c00016d7983 */ /* 0x000f280000300800 */
[----:B------:R-:W-:Y:S01]  /*494f0*/  STL [R1+0x1ddc], R53 ;  /* 0x001ddc3501007387 */ /* 0x000fe20000100800 */
[----:B------:R-:W-:-:S03]  /*49500*/  IMAD.X R249, R17, 0x1, R2, P6 ;  /* 0x0000000111f97824 */ /* 0x000fc600030e0602 */
[----:B------:R1:W-:Y:S04]  /*49510*/  STL [R1+0x23a4], R11 ;  /* 0x0023a40b01007387 */ /* 0x0003e80000100800 */
[----:B------:R-:W-:Y:S01]  /*49520*/  STL [R1+0x23a8], R248 ;  /* 0x0023a8f801007387 */ /* 0x000fe20000100800 */
[-C--:B--2---:R-:W-:Y:S01]  /*49530*/  IADD3 R250, P6, R14, R128.reuse, RZ ;  /* 0x000000800efa7210 */ /* 0x084fe20007fde0ff */
[----:B---3--:R-:W-:Y:S01]  /*49540*/  IMAD.X R55, R55, 0x1, R2, P5 ;  /* 0x0000000137377824 */ /* 0x008fe200028e0602 */
[----:B------:R-:W-:-:S04]  /*49550*/  IADD3 R228, P5, R228, R128, RZ ;  /* 0x00000080e4e47210 */ /* 0x000fc80007fbe0ff */
[----:B------:R-:W-:Y:S01]  /*49560*/  STL [R1+0x1dd8], R55 ;  /* 0x001dd83701007387 */ /* 0x000fe20000100800 */
[----:B------:R-:W-:-:S03]  /*49570*/  IMAD.X R251, R15, 0x1, R2, P6 ;  /* 0x000000010ffb7824 */ /* 0x000fc600030e0602 */
[----:B------:R-:W2:Y:S04]  /*49580*/  LDL.LU R227, [R1+0x1e38] ;  /* 0x001e380001e37983 */ /* 0x000ea80000300800 */
[----:B------:R-:W3:Y:S04]  /*49590*/  LDL.LU R56, [R1+0x1e5c] ;  /* 0x001e5c0001387983 */ /* 0x000ee80000300800 */
[----:B------:R-:W-:Y:S04]  /*495a0*/  STL [R1+0x1dfc], R228 ;  /* 0x001dfce401007387 */ /* 0x000fe80000100800 */
[----:B------:R-:W-:Y:S01]  /*495b0*/  STL [R1+0x23ac], R249 ;  /* 0x0023acf901007387 */ /* 0x000fe20000100800 */
[----:B----4-:R-:W-:Y:S01]  /*495c0*/  IMAD.X R112, R112, 0x1, R2, P5 ;  /* 0x0000000170707824 */ /* 0x010fe200028e0602 */
[----:B------:R-:W-:-:S02]  /*495d0*/  IADD3 R54, P5, R54, R128, RZ ;  /* 0x0000008036367210 */ /* 0x000fc40007fbe0ff */
[----:B------:R-:W-:Y:S01]  /*495e0*/  STL [R1+0x23b0], R250 ;  /* 0x0023b0fa01007387 */ /* 0x000fe20000100800 */
[----:B------:R-:W-:-:S03]  /*495f0*/  IADD3 R156, P6, R4, R128, RZ ;  /* 0x00000080049c7210 */ /* 0x000fc60007fde0ff */
[----:B------:R-:W-:Y:S04]  /*49600*/  STL [R1+0x1df8], R112 ;  /* 0x001df87001007387 */ /* 0x000fe80000100800 */
[----:B-1----:R-:W4:Y:S04]  /*49610*/  LDL.LU.64 R8, [R1+0x1718] ;  /* 0x0017180001087983 */ /* 0x002f280000300a00 */
[----:B------:R-:W-:Y:S01]  /*49620*/  STL [R1+0x23b4], R251 ;  /* 0x0023b4fb01007387 */ /* 0x000fe20000100800 */
[----:B------:R-:W-:-:S03]  /*49630*/  IMAD.X R157, R5, 0x1, R2, P6 ;  /* 0x00000001059d7824 */ /* 0x000fc600030e0602 */
[----:B------:R-:W-:Y:S04]  /*49640*/  STL [R1+0x1e1c], R54 ;  /* 0x001e1c3601007387 */ /* 0x000fe80000100800 */
[----:B------:R-:W-:Y:S01]  /*49650*/  STL [R1+0x23b8], R156 ;  /* 0x0023b89c01007387 */ /* 0x000fe20000100800 */
[----:B------:R-:W-:-:S05]  /*49660*/  IMAD.X R57, R57, 0x1, R2, P5 ;  /* 0x0000000139397824 */ /* 0x000fca00028e0602 */
[----:B------:R-:W-:Y:S04]  /*49670*/  STL [R1+0x1e18], R57 ;  /* 0x001e183901007387 */ /* 0x000fe80000100800 */
[----:B------:R-:W4:Y:S04]  /*49680*/  LDL.LU.64 R6, [R1+0x1710] ;  /* 0x0017100001067983 */ /* 0x000f280000300a00 */
[----:B------:R-:W4:Y:S04]  /*49690*/  LDL.LU.64 R4, [R1+0x1708] ;  /* 0x0017080001047983 */ /* 0x000f280000300a00 */
[----:B------:R-:W4:Y:S01]  /*496a0*/  LDL.LU R59, [R1+0x1e58] ;  /* 0x001e5800013b7983 */ /* 0x000f220000300800 */
[----:B------:R-:W-:-:S03]  /*496b0*/  IADD3 R109, P5, R109, R128, RZ ;  /* 0x000000806d6d7210 */ /* 0x000fc60007fbe0ff */
[----:B------:R-:W4:Y:S01]  /*496c0*/  LDL.LU R108, [R1+0x1e78] ;  /* 0x001e7800016c7983 */ /* 0x000f220000300800 */
[----:B------:R-:W-:-:S03]  /*496d0*/  IADD3 R158, P6, R12, R128, RZ ;  /* 0x000000800c9e7210 */ /* 0x000fc60007fde0ff */
[----:B------:R-:W-:Y:S04]  /*496e0*/  STL [R1+0x1e3c], R109 ;  /* 0x001e3c6d01007387 */ /* 0x000fe80000100800 */
[----:B------:R-:W4:Y:S04]  /*496f0*/  LDL.LU R226, [R1+0x1e7c] ;  /* 0x001e7c0001e27983 */ /* 0x000f280000300800 */
[----:B------:R-:W4:Y:S04]  /*49700*/  LDL.LU R58, [R1+0x1e9c] ;  /* 0x001e9c00013a7983 */ /* 0x000f280000300800 */
[----:B------:R-:W-:Y:S04]  /*49710*/  STL [R1+0x23bc], R157 ;  /* 0x0023bc9d01007387 */ /* 0x000fe80000100800 */
[----:B------:R-:W-:Y:S01]  /*49720*/  STL [R1+0x23c0], R158 ;  /* 0x0023c09e01007387 */ /* 0x000fe20000100800 */
[----:B------:R-:W-:-:S02]  /*49730*/  IMAD.X R159, R13, 0x1, R2, P6 ;  /* 0x000000010d9f7824 */ /* 0x000fc400030e0602 */
[----:B--2---:R-:W-:Y:S01]  /*49740*/  IMAD.X R227, R227, 0x1, R2, P5 ;  /* 0x00000001e3e37824 */ /* 0x004fe200028e0602 */
[----:B---3--:R-:W-:-:S04]  /*49750*/  IADD3 R56, P5, R56, R128, RZ ;  /* 0x0000008038387210 */ /* 0x008fc80007fbe0ff */
[----:B------:R-:W-:Y:S04]  /*49760*/  STL [R1+0x1e38], R227 ;  /* 0x001e38e301007387 */ /* 0x000fe80000100800 */
[----:B------:R-:W2:Y:S04]  /*49770*/  LDL.LU.64 R10, [R1+0x1700] ;  /* 0x00170000010a7983 */ /* 0x000ea80000300a00 */
[----:B------:R-:W3:Y:S04]  /*49780*/  LDL.LU R225, [R1+0x1e98] ;  /* 0x001e980001e17983 */ /* 0x000ee80000300800 */
[----:B------:R-:W3:Y:S04]  /*49790*/  LDL.LU R105, [R1+0x1eb8] ;  /* 0x001eb80001697983 */ /* 0x000ee80000300800 */
[----:B------:R-:W-:Y:S04]  /*497a0*/  STL [R1+0x1e5c], R56 ;  /* 0x001e5c3801007387 */ /* 0x000fe80000100800 */
[----:B------:R-:W3:Y:S04]  /*497b0*/  LDL.LU R224, [R1+0x1ebc] ;  /* 0x001ebc0001e07983 */ /* 0x000ee80000300800 */
[----:B------:R-:W3:Y:S01]  /*497c0*/  LDL.LU R60, [R1+0x1edc] ;  /* 0x001edc00013c7983 */ /* 0x000ee20000300800 */
[----:B----4-:R-:W-:-:S03]  /*497d0*/  IADD3 R160, P6, R8, R128, RZ ;  /* 0x0000008008a07210 */ /* 0x010fc60007fde0ff */
[----:B------:R-:W-:Y:S04]  /*497e0*/  STL [R1+0x23c4], R159 ;  /* 0x0023c49f01007387 */ /* 0x000fe80000100800 */
[----:B------:R-:W-:Y:S01]  /*497f0*/  STL [R1+0x23c8], R160 ;  /* 0x0023c8a001007387 */ /* 0x000fe20000100800 */
[--C-:B------:R-:W-:Y:S02]  /*49800*/  IMAD.X R161, R9, 0x1, R2.reuse, P6 ;  /* 0x0000000109a17824 */ /* 0x100fe400030e0602 */
[----:B------:R-:W-:-:S05]  /*49810*/  IMAD.X R59, R59, 0x1, R2, P5 ;  /* 0x000000013b3b7824 */ /* 0x000fca00028e0602 */
[----:B------:R-:W-:Y:S04]  /*49820*/  STL [R1+0x1e58], R59 ;  /* 0x001e583b01007387 */ /* 0x000fe80000100800 */
[----:B------:R-:W4:Y:S04]  /*49830*/  LDL.LU.64 R8, [R1+0x16f8] ;  /* 0x0016f80001087983 */ /* 0x000f280000300a00 */
[----:B------:R-:W4:Y:S04]  /*49840*/  LDL.LU R62, [R1+0x1ed8] ;  /* 0x001ed800013e7983 */ /* 0x000f280000300800 */
[----:B------:R-:W4:Y:S01]  /*49850*/  LDL.LU R61, [R1+0x1efc] ;  /* 0x001efc00013d7983 */ /* 0x000f220000300800 */
[----:B------:R-:W-:-:S02]  /*49860*/  IADD3 R226, P5, R226, R128, RZ ;  /* 0x00000080e2e27210 */ /* 0x000fc40007fbe0ff */
[----:B------:R-:W-:-:S03]  /*49870*/  IADD3 R162, P6, R6, R128, RZ ;  /* 0x0000008006a27210 */ /* 0x000fc60007fde0ff */
[--C-:B------:R-:W-:Y:S01]  /*49880*/  IMAD.X R108, R108, 0x1, R2.reuse, P5 ;  /* 0x000000016c6c7824 */ /* 0x100fe200028e0602 */
[-C--:B------:R-:W-:Y:S01]  /*49890*/  IADD3 R58, P5, R58, R128.reuse, RZ ;  /* 0x000000803a3a7210 */ /* 0x080fe20007fbe0ff */
[--C-:B------:R-:W-:Y:S01]  /*498a0*/  IMAD.X R163, R7, 0x1, R2.reuse, P6 ;  /* 0x0000000107a37824 */ /* 0x100fe200030e0602 */
[-C--:B------:R-:W-:Y:S01]  /*498b0*/  IADD3 R168, P6, R4, R128.reuse, RZ ;  /* 0x0000008004a87210 */ /* 0x080fe20007fde0ff */
[----:B------:R-:W-:Y:S04]  /*498c0*/  STL [R1+0x1e7c], R226 ;  /* 0x001e7ce201007387 */ /* 0x000fe80000100800 */
[--C-:B------:R-:W-:Y:S01]  /*498d0*/  IMAD.X R169, R5, 0x1, R2.reuse, P6 ;  /* 0x0000000105a97824 */ /* 0x100fe200030e0602 */
[----:B------:R-:W4:Y:S04]  /*498e0*/  LDL.LU.64 R6, [R1+0x16f0] ;  /* 0x0016f00001067983 */ /* 0x000f280000300a00 */
[----:B------:R-:W-:Y:S04]  /*498f0*/  STL [R1+0x1e78], R108 ;  /* 0x001e786c01007387 */ /* 0x000fe80000100800 */
[----:B------:R-:W-:Y:S04]  /*49900*/  STL.64 [R1+0x23d0], R162 ;  /* 0x0023d0a201007387 */ /* 0x000fe80000100a00 */
[----:B------:R-:W-:Y:S01]  /*49910*/  STL [R1+0x1e9c], R58 ;  /* 0x001e9c3a01007387 */ /* 0x000fe20000100800 */
[----:B--2---:R-:W-:Y:S01]  /*49920*/  IADD3 R170, P6, R10, R128, RZ ;  /* 0x000000800aaa7210 */ /* 0x004fe20007fde0ff */
[----:B---3--:R-:W-:-:S04]  /*49930*/  IMAD.X R225, R225, 0x1, R2, P5 ;  /* 0x00000001e1e17824 */ /* 0x008fc800028e0602 */
[----:B------:R-:W-:Y:S01]  /*49940*/  IMAD.X R171, R11, 0x1, R2, P6 ;  /* 0x000000010bab7824 */ /* 0x000fe200030e0602 */
[----:B------:R-:W-:Y:S04]  /*49950*/  STL [R1+0x1e98], R225 ;  /* 0x001e98e101007387 */ /* 0x000fe80000100800 */
[----:B------:R-:W2:Y:S01]  /*49960*/  LDL.LU.64 R4, [R1+0x16e8] ;  /* 0x0016e80001047983 */ /* 0x000ea20000300a00 */
[----:B------:R-:W-:-:S03]  /*49970*/  IADD3 R224, P5, R224, R128, RZ ;  /* 0x00000080e0e07210 */ /* 0x000fc60007fbe0ff */
[----:B------:R-:W3:Y:S02]  /*49980*/  LDL.LU R63, [R1+0x1ef8] ;  /* 0x001ef800013f7983 */ /* 0x000ee40000300800 */
[--C-:B------:R-:W-:Y:S01]  /*49990*/  IMAD.X R105, R105, 0x1, R2.reuse, P5 ;  /* 0x0000000169697824 */ /* 0x100fe200028e0602 */
[-C--:B------:R-:W-:Y:S01]  /*499a0*/  IADD3 R60, P5, R60, R128.reuse, RZ ;  /* 0x000000803c3c7210 */ /* 0x080fe20007fbe0ff */
[----:B------:R-:W-:Y:S04]  /*499b0*/  STL.64 [R1+0x23d8], R168 ;  /* 0x0023d8a801007387 */ /* 0x000fe80000100a00 */
[----:B------:R-:W-:Y:S04]  /*499c0*/  STL [R1+0x1ebc], R224 ;  /* 0x001ebce001007387 */ /* 0x000fe80000100800 */
[----:B------:R-:W-:Y:S04]  /*499d0*/  STL [R1+0x1eb8], R105 ;  /* 0x001eb86901007387 */ /* 0x000fe80000100800 */
[----:B------:R1:W-:Y:S04]  /*499e0*/  STL.64 [R1+0x23e0], R170 ;  /* 0x0023e0aa01007387 */ /* 0x0003e80000100a00 */
[----:B-1----:R-:W3:Y:S04]  /*499f0*/  LDL.LU R171, [R1+0x1f3c] ;  /* 0x001f3c0001ab7983 */ /* 0x002ee80000300800 */
[----:B------:R-:W-:Y:S01]  /*49a00*/  STL [R1+0x1edc], R60 ;  /* 0x001edc3c01007387 */ /* 0x000fe20000100800 */
[----:B----4-:R-:W-:Y:S01]  /*49a10*/  IADD3 R172, P6, R8, R128, RZ ;  /* 0x0000008008ac7210 */ /* 0x010fe20007fde0ff */
[----:B------:R-:W-:-:S04]  /*49a20*/  IMAD.X R62, R62, 0x1, R2, P5 ;  /* 0x000000013e3e7824 */ /* 0x000fc800028e0602 */
[----:B------:R-:W-:Y:S01]  /*49a30*/  IMAD.X R173, R9, 0x1, R2, P6 ;  /* 0x0000000109ad7824 */ /* 0x000fe200030e0602 */
[-C--:B------:R-:W-:Y:S01]  /*49a40*/  IADD3 R61, P5, R61, R128.reuse, RZ ;  /* 0x000000803d3d7210 */ /* 0x080fe20007fbe0ff */
[----:B------:R-:W4:Y:S04]  /*49a50*/  LDL.LU.64 R8, [R1+0x16e0] ;  /* 0x0016e00001087983 */ /* 0x000f280000300a00 */
[----:B------:R-:W-:Y:S04]  /*49a60*/  STL [R1+0x1ed8], R62 ;  /* 0x001ed83e01007387 */ /* 0x000fe80000100800 */
[----:B------:R-:W4:Y:S04]  /*49a70*/  LDL.LU R170, [R1+0x1f38] ;  /* 0x001f380001aa7983 */ /* 0x000f280000300800 */
[----:B------:R-:W4:Y:S04]  /*49a80*/  LDL.LU R168, [R1+0x1f5c] ;  /* 0x001f5c0001a87983 */ /* 0x000f280000300800 */
[----:B------:R-:W-:Y:S04]  /*49a90*/  STL [R1+0x1efc], R61 ;  /* 0x001efc3d01007387 */ /* 0x000fe80000100800 */
[----:B------:R1:W-:Y:S04]  /*49aa0*/  STL.64 [R1+0x23e8], R172 ;  /* 0x0023e8ac01007387 */ /* 0x0003e80000100a00 */
[----:B-1----:R-:W4:Y:S04]  /*49ab0*/  LDL.LU R172, [R1+0x1f18] ;  /* 0x001f180001ac7983 */ /* 0x002f280000300800 */
[----:B------:R-:W4:Y:S01]  /*49ac0*/  LDL.LU R173, [R1+0x1f1c] ;  /* 0x001f1c0001ad7983 */ /* 0x000f220000300800 */
[----:B------:R-:W-:-:S03]  /*49ad0*/  IADD3 R174, P6, R6, R128, RZ ;  /* 0x0000008006ae7210 */ /* 0x000fc60007fde0ff */
[----:B------:R-:W4:Y:S02]  /*49ae0*/  LDL.LU.64 R10, [R1+0x16d8] ;  /* 0x0016d800010a7983 */ /* 0x000f240000300a00 */
[--C-:B------:R-:W-:Y:S02]  /*49af0*/  IMAD.X R175, R7, 0x1, R2.reuse, P6 ;  /* 0x0000000107af7824 */ /* 0x100fe400030e0602 */
[----:B------:R-:W4:Y:S01]  /*49b00*/  LDL.LU.64 R6, [R1+0x16d0] ;  /* 0x0016d00001067983 */ /* 0x000f220000300a00 */
[----:B--2---:R-:W-:Y:S01]  /*49b10*/  IADD3 R66, P6, R4, R128, RZ ;  /* 0x0000008004427210 */ /* 0x004fe20007fde0ff */
[----:B---3--:R-:W-:-:S05]  /*49b20*/  IMAD.X R63, R63, 0x1, R2, P5 ;  /* 0x000000013f3f7824 */ /* 0x008fca00028e0602 */
[----:B------:R-:W-:Y:S01]  /*49b30*/  STL [R1+0x1ef8], R63 ;  /* 0x001ef83f01007387 */ /* 0x000fe20000100800 */
[----:B------:R-:W-:-:S03]  /*49b40*/  IMAD.X R65, R5, 0x1, R2, P6 ;  /* 0x0000000105417824 */ /* 0x000fc600030e0602 */
[----:B------:R-:W2:Y:S04]  /*49b50*/  LDL.LU R169, [R1+0x1f58] ;  /* 0x001f580001a97983 */ /* 0x000ea80000300800 */
[----:B------:R-:W3:Y:S01]  /*49b60*/  LDL.LU R162, [R1+0x1f7c] ;  /* 0x001f7c0001a27983 */ /* 0x000ee20000300800 */
[----:B----4-:R-:W-:-:S04]  /*49b70*/  IADD3 R173, P5, R173, R128, RZ ;  /* 0x00000080adad7210 */ /* 0x010fc80007fbe0ff */
[----:B------:R-:W-:Y:S01]  /*49b80*/  IADD3.X R172, R172, R2, RZ, P5, !PT ;  /* 0x00000002acac7210 */ /* 0x000fe20002ffe4ff */
[----:B------:R-:W-:Y:S04]  /*49b90*/  STL [R1+0x1f1c], R173 ;  /* 0x001f1cad01007387 */ /* 0x000fe80000100800 */
[----:B------:R-:W-:Y:S04]  /*49ba0*/  STL.64 [R1+0x23f0], R174 ;  /* 0x0023f0ae01007387 */ /* 0x000fe80000100a00 */
[----:B------:R-:W4:Y:S04]  /*49bb0*/  LDL.LU.64 R4, [R1+0x16c8] ;  /* 0x0016c80001047983 */ /* 0x000f280000300a00 */
[----:B------:R-:W-:Y:S04]  /*49bc0*/  STL [R1+0x1f18], R172 ;  /* 0x001f18ac01007387 */ /* 0x000fe80000100800 */
[----:B------:R-:W4:Y:S01]  /*49bd0*/  LDL.LU R163, [R1+0x1f78] ;  /* 0x001f780001a37983 */ /* 0x000f220000300800 */
[----:B------:R-:W-:-:S02]  /*49be0*/  IADD3 R171, P5, R171, R128, RZ ;  /* 0x00000080abab7210 */ /* 0x000fc40007fbe0ff */
[----:B------:R-:W-:Y:S01]  /*49bf0*/  IADD3 R12, P6, R8, R128, RZ ;  /* 0x00000080080c7210 */ /* 0x000fe20007fde0ff */
[----:B------:R-:W4:Y:S02]  /*49c00*/  LDL.LU R64, [R1+0x1f9c] ;  /* 0x001f9c0001407983 */ /* 0x000f240000300800 */
[--C-:B------:R-:W-:Y:S02]  /*49c10*/  IMAD.X R170, R170, 0x1, R2.reuse, P5 ;  /* 0x00000001aaaa7824 */ /* 0x100fe400028e0602 */
[----:B------:R-:W-:Y:S01]  /*49c20*/  STL [R1+0x1f3c], R171 ;  /* 0x001f3cab01007387 */ /* 0x000fe20000100800 */
[----:B------:R-:W-:-:S03]  /*49c30*/  IMAD.X R13, R9, 0x1, R2, P6 ;  /* 0x00000001090d7824 */ /* 0x000fc600030e0602 */
[----:B------:R1:W-:Y:S04]  /*49c40*/  STL [R1+0x23f8], R65 ;  /* 0x0023f84101007387 */ /* 0x0003e80000100800 */
[----:B------:R-:W4:Y:S04]  /*49c50*/  LDL.LU R159, [R1+0x1ba4] ;  /* 0x001ba400019f7983 */ /* 0x000f280000300800 */
[----:B------:R-:W4:Y:S04]  /*49c60*/  LDL.LU.64 R8, [R1+0x16c0] ;  /* 0x0016c00001087983 */ /* 0x000f280000300a00 */
[----:B------:R-:W-:Y:S04]  /*49c70*/  STL [R1+0x1f38], R170 ;  /* 0x001f38aa01007387 */ /* 0x000fe80000100800 */
[----:B-1----:R-:W4:Y:S01]  /*49c80*/  LDL.LU R65, [R1+0x1f98] ;  /* 0x001f980001417983 */ /* 0x002f220000300800 */
[----:B------:R-:W-:-:S02]  /*49c90*/  IADD3 R168, P5, R168, R128, RZ ;  /* 0x00000080a8a87210 */ /* 0x000fc40007fbe0ff */
[----:B------:R-:W-:Y:S01]  /*49ca0*/  IADD3 R36, P6, R10, R128, RZ ;  /* 0x000000800a247210 */ /* 0x000fe20007fde0ff */
[----:B------:R1:W-:Y:S04]  /*49cb0*/  STL.64 [R1+0x2400], R12 ;  /* 0x0024000c01007387 */ /* 0x0003e80000100a00 */
[----:B------:R-:W-:Y:S01]  /*49cc0*/  STL [R1+0x1f5c], R168 ;  /* 0x001f5ca801007387 */ /* 0x000fe20000100800 */
[----:B------:R-:W-:-:S03]  /*49cd0*/  IMAD.X R67, R11, 0x1, R2, P6 ;  /* 0x000000010b437824 */ /* 0x000fc600030e0602 */
[----:B------:R-:W4:Y:S01]  /*49ce0*/  LDL.LU R160, [R1+0x1ba0] ;  /* 0x001ba00001a07983 */ /* 0x000f220000300800 */
[----:B------:R-:W-:-:S03]  /*49cf0*/  IADD3 R38, P6, R6, R128, RZ ;  /* 0x0000008006267210 */ /* 0x000fc60007fde0ff */
[----:B------:R-:W4:Y:S02]  /*49d00*/  LDL.LU R157, [R1+0x1bc4] ;  /* 0x001bc400019d7983 */ /* 0x000f240000300800 */
[--C-:B------:R-:W-:Y:S02]  /*49d10*/  IMAD.X R37, R7, 0x1, R2.reuse, P6 ;  /* 0x0000000107257824 */ /* 0x100fe400030e0602 */
[----:B--2---:R-:W-:Y:S01]  /*49d20*/  IMAD.X R169, R169, 0x1, R2, P5 ;  /* 0x00000001a9a97824 */ /* 0x004fe200028e0602 */
[----:B---3--:R-:W-:-:S04]  /*49d30*/  IADD3 R162, P5, R162, R128, RZ ;  /* 0x00000080a2a27210 */ /* 0x008fc80007fbe0ff */
[----:B------:R-:W-:Y:S04]  /*49d40*/  STL [R1+0x1f58], R169 ;  /* 0x001f58a901007387 */ /* 0x000fe80000100800 */
[----:B------:R-:W-:Y:S04]  /*49d50*/  STL.64 [R1+0x2408], R66 ;  /* 0x0024084201007387 */ /* 0x000fe80000100a00 */
[----:B------:R-:W-:Y:S01]  /*49d60*/  STL [R1+0x1f7c], R162 ;  /* 0x001f7ca201007387 */ /* 0x000fe20000100800 */
[----:B----4-:R-:W-:-:S05]  /*49d70*/  IMAD.X R163, R163, 0x1, R2, P5 ;  /* 0x00000001a3a37824 */ /* 0x010fca00028e0602 */
[----:B------:R-:W-:Y:S04]  /*49d80*/  STL [R1+0x1f78], R163 ;  /* 0x001f78a301007387 */ /* 0x000fe80000100800 */
[----:B------:R-:W2:Y:S04]  /*49d90*/  LDL.LU.64 R6, [R1+0x16b8] ;  /* 0x0016b80001067983 */ /* 0x000ea80000300a00 */
[----:B------:R3:W-:Y:S04]  /*49da0*/  STL.64 [R1+0x2410], R36 ;  /* 0x0024102401007387 */ /* 0x0007e80000100a00 */
[----:B------:R-:W4:Y:S01]  /*49db0*/  LDL.LU R158, [R1+0x1bc0] ;  /* 0x001bc000019e7983 */ /* 0x000f220000300800 */
[----:B------:R-:W-:-:S02]  /*49dc0*/  IADD3 R64, P5, R64, R128, RZ ;  /* 0x0000008040407210 */ /* 0x000fc40007fbe0ff */
[----:B------:R-:W-:-:S03]  /*49dd0*/  IADD3 R40, P6, R4, R128, RZ ;  /* 0x0000008004287210 */ /* 0x000fc60007fde0ff */
[----:B------:R-:W-:Y:S02]  /*49de0*/  STL [R1+0x1f9c], R64 ;  /* 0x001f9c4001007387 */ /* 0x000fe40000100800 */
[--C-:B------:R-:W-:Y:S02]  /*49df0*/  IMAD.X R39, R5, 0x1, R2.reuse, P6 ;  /* 0x0000000105277824 */ /* 0x100fe400030e0602 */
[----:B------:R-:W3:Y:S01]  /*49e00*/  LDL.LU R251, [R1+0x1be4] ;  /* 0x001be40001fb7983 */ /* 0x000ee20000300800 */
[----:B------:R-:W-:-:S03]  /*49e10*/  IMAD.X R65, R65, 0x1, R2, P5 ;  /* 0x0000000141417824 */ /* 0x000fc600028e0602 */
[----:B------:R-:W3:Y:S04]  /*49e20*/  LDL.LU.64 R4, [R1+0x16b0] ;  /* 0x0016b00001047983 */ /* 0x000ee80000300a00 */
[----:B------:R-:W-:Y:S04]  /*49e30*/  STL [R1+0x1f98], R65 ;  /* 0x001f984101007387 */ /* 0x000fe80000100800 */
[----:B------:R1:W-:Y:S04]  /*49e40*/  STL.64 [R1+0x2418], R38 ;  /* 0x0024182601007387 */ /* 0x0003e80000100a00 */
[----:B------:R-:W3:Y:S01]  /*49e50*/  LDL.LU R156, [R1+0x1be0] ;  /* 0x001be000019c7983 */ /* 0x000ee20000300800 */
[----:B------:R-:W-:-:S02]  /*49e60*/  IADD3 R42, P6, R8, R128, RZ ;  /* 0x00000080082a7210 */ /* 0x000fc40007fde0ff */
[-C--:B------:R-:W-:Y:S01]  /*49e70*/  IADD3 R159, P5, R159, R128.reuse, RZ ;  /* 0x000000809f9f7210 */ /* 0x080fe20007fbe0ff */
[----:B------:R-:W3:Y:S02]  /*49e80*/  LDL.LU R249, [R1+0x1c04] ;  /* 0x001c040001f97983 */ /* 0x000ee40000300800 */
[--C-:B------:R-:W-:Y:S02]  /*49e90*/  IMAD.X R41, R9, 0x1, R2.reuse, P6 ;  /* 0x0000000109297824 */ /* 0x100fe400030e0602 */
[----:B------:R-:W-:Y:S01]  /*49ea0*/  IMAD.X R160, R160, 0x1, R2, P5 ;  /* 0x00000001a0a07824 */ /* 0x000fe200028e0602 */
[----:B------:R-:W-:Y:S01]  /*49eb0*/  STL [R1+0x1ba4], R159 ;  /* 0x001ba49f01007387 */ /* 0x000fe20000100800 */
[----:B------:R-:W-:-:S03]  /*49ec0*/  IADD3 R157, P5, R157, R128, RZ ;  /* 0x000000809d9d7210 */ /* 0x000fc60007fbe0ff */
[----:B------:R-:W3:Y:S04]  /*49ed0*/  LDL.LU.64 R14, [R1+0x16a8] ;  /* 0x0016a800010e7983 */ /* 0x000ee80000300a00 */
[----:B-1----:R-:W3:Y:S04]  /*49ee0*/  LDL.LU.64 R12, [R1+0x16a0] ;  /* 0x0016a000010c7983 */ /* 0x002ee80000300a00 */
[----:B------:R1:W-:Y:S04]  /*49ef0*/  STL.64 [R1+0x2420], R40 ;  /* 0x0024202801007387 */ /* 0x0003e80000100a00 */
[----:B------:R-:W-:Y:S04]  /*49f00*/  STL [R1+0x1ba0], R160 ;  /* 0x001ba0a001007387 */ /* 0x000fe80000100800 */
[----:B------:R-:W-:Y:S04]  /*49f10*/  STL.64 [R1+0x2428], R160 ;  /* 0x002428a001007387 */ /* 0x000fe80000100a00 */
[----:B------:R-:W3:Y:S04]  /*49f20*/  LDL.LU R250, [R1+0x1c00] ;  /* 0x001c000001fa7983 */ /* 0x000ee80000300800 */
[----:B------:R-:W3:Y:S04]  /*49f30*/  LDL.LU R248, [R1+0x1c20] ;  /* 0x001c200001f87983 */ /* 0x000ee80000300800 */
[----:B------:R-:W-:Y:S04]  /*49f40*/  STL [R1+0x1bc4], R157 ;  /* 0x001bc49d01007387 */ /* 0x000fe80000100800 */
[----:B------:R-:W3:Y:S04]  /*49f50*/  LDL.LU R11, [R1+0x1c24] ;  /* 0x001c2400010b7983 */ /* 0x000ee80000300800 */
[----:B------:R-:W3:Y:S04]  /*49f60*/  LDL.LU R9, [R1+0x1c44] ;  /* 0x001c440001097983 */ /* 0x000ee80000300800 */
[----:B------:R-:W3:Y:S01]  /*49f70*/  LDL.LU.64 R18, [R1+0x1670] ;  /* 0x0016700001127983 */ /* 0x000ee20000300a00 */
[----:B--2---:R-:W-:-:S05]  /*49f80*/  IADD3 R44, P6, R6, R128, RZ ;  /* 0x00000080062c7210 */ /* 0x004fca0007fde0ff */
[--C-:B------:R-:W-:Y:S02]  /*49f90*/  IMAD.X R43, R7, 0x1, R2.reuse, P6 ;  /* 0x00000001072b7824 */ /* 0x100fe400030e0602 */
[----:B----4-:R-:W-:-:S03]  /*49fa0*/  IMAD.X R158, R158, 0x1, R2, P5 ;  /* 0x000000019e9e7824 */ /* 0x010fc600028e0602 */
[----:B------:R2:W-:Y:S04]  /*49fb0*/  STL.64 [R1+0x2430], R42 ;  /* 0x0024302a01007387 */ /* 0x0005e80000100a00 */
[----:B------:R-:W-:Y:S04]  /*49fc0*/  STL [R1+0x1bc0], R158 ;  /* 0x001bc09e01007387 */ /* 0x000fe80000100800 */
[----:B------:R-:W-:Y:S04]  /*49fd0*/  STL.64 [R1+0x2438], R158 ;  /* 0x0024389e01007387 */ /* 0x000fe80000100a00 */
[----:B------:R-:W4:Y:S01]  /*49fe0*/  LDL.LU R10, [R1+0x1c40] ;  /* 0x001c4000010a7983 */ /* 0x000f220000300800 */
[----:B---3--:R-:W-:-:S03]  /*49ff0*/  IADD3 R251, P5, R251, R128, RZ ;  /* 0x00000080fbfb7210 */ /* 0x008fc60007fbe0ff */
[----:B------:R-:W3:Y:S01]  /*4a000*/  LDL.LU R7, [R1+0x1c64] ;  /* 0x001c640001077983 */ /* 0x000ee20000300800 */
[----:B------:R-:W-:-:S03]  /*4a010*/  IADD3 R46, P6, R4, R128, RZ ;  /* 0x00000080042e7210 */ /* 0x000fc60007fde0ff */
[----:B------:R-:W-:Y:S01]  /*4a020*/  STL [R1+0x1be4], R251 ;  /* 0x001be4fb01007387 */ /* 0x000fe20000100800 */
[----:B------:R-:W-:-:S03]  /*4a030*/  IMAD.X R156, R156, 0x1, R2, P5 ;  /* 0x000000019c9c7824 */ /* 0x000fc600028e0602 */
[----:B------:R-:W2:Y:S01]  /*4a040*/  LDL.LU.64 R16, [R1+0x1668] ;  /* 0x0016680001107983 */ /* 0x000ea20000300a00 */
[----:B------:R-:W-:-:S03]  /*4a050*/  IMAD.X R45, R5, 0x1, R2, P6 ;  /* 0x00000001052d7824 */ /* 0x000fc600030e0602 */
[----:B------:R-:W-:Y:S04]  /*4a060*/  STL [R1+0x1be0], R156 ;  /* 0x001be09c01007387 */ /* 0x000fe80000100800 */
[----:B------:R-:W2:Y:S04]  /*4a070*/  LDL.LU R8, [R1+0x1c60] ;  /* 0x001c600001087983 */ /* 0x000ea80000300800 */
[----:B------:R-:W2:Y:S01]  /*4a080*/  LDL.LU R5, [R1+0x1c84] ;  /* 0x001c840001057983 */ /* 0x000ea20000300800 */
[-C--:B------:R-:W-:Y:S02]  /*4a090*/  IADD3 R249, P5, R249, R128.reuse, RZ ;  /* 0x00000080f9f97210 */ /* 0x080fe40007fbe0ff */
[----:B------:R-:W-:-:S05]  /*4a0a0*/  IADD3 R48, P6, R14, R128, RZ ;  /* 0x000000800e307210 */ /* 0x000fca0007fde0ff */
[--C-:B------:R-:W-:Y:S01]  /*4a0b0*/  IMAD.X R47, R15, 0x1, R2.reuse, P6 ;  /* 0x000000010f2f7824 */ /* 0x100fe200030e0602 */
[-C--:B------:R-:W-:Y:S01]  /*4a0c0*/  IADD3 R50, P6, R12, R128.reuse, RZ ;  /* 0x000000800c327210 */ /* 0x080fe20007fde0ff */
[----:B------:R-:W-:Y:S04]  /*4a0d0*/  STL [R1+0x1c04], R249 ;  /* 0x001c04f901007387 */ /* 0x000fe80000100800 */
[----:B------:R-:W2:Y:S01]  /*4a0e0*/  LDL.LU.64 R14, [R1+0x1660] ;  /* 0x00166000010e7983 */ /* 0x000ea20000300a00 */
[--C-:B------:R-:W-:Y:S02]  /*4a0f0*/  IMAD.X R250, R250, 0x1, R2.reuse, P5 ;  /* 0x00000001fafa7824 */ /* 0x100fe400028e0602 */
[----:B------:R-:W-:Y:S01]  /*4a100*/  IMAD.X R49, R13, 0x1, R2, P6 ;  /* 0x000000010d317824 */ /* 0x000fe200030e0602 */
[----:B------:R-:W-:-:S02]  /*4a110*/  IADD3 R11, P5, R11, R128, RZ ;  /* 0x000000800b0b7210 */ /* 0x000fc40007fbe0ff */
[----:B------:R-:W-:Y:S03]  /*4a120*/  STL [R1+0x1c00], R250 ;  /* 0x001c00fa01007387 */ /* 0x000fe60000100800 */
[----:B------:R-:W-:Y:S01]  /*4a130*/  IMAD.X R248, R248, 0x1, R2, P5 ;  /* 0x00000001f8f87824 */ /* 0x000fe200028e0602 */
[-C--:B------:R-:W-:Y:S01]  /*4a140*/  IADD3 R9, P5, R9, R128.reuse, RZ ;  /* 0x0000008009097210 */ /* 0x080fe20007fbe0ff */
[----:B------:R-:W-:Y:S01]  /*4a150*/  STL [R1+0x1c24], R11 ;  /* 0x001c240b01007387 */ /* 0x000fe20000100800 */
[----:B------:R-:W-:-:S03]  /*4a160*/  IADD3 R98, P6, R18, R128, RZ ;  /* 0x0000008012627210 */ /* 0x000fc60007fde0ff */
[----:B------:R-:W-:Y:S04]  /*4a170*/  STL [R1+0x1c20], R248 ;  /* 0x001c20f801007387 */ /* 0x000fe80000100800 */
[----:B------:R-:W2:Y:S01]  /*4a180*/  LDL.LU.64 R12, [R1+0x1658] ;  /* 0x00165800010c7983 */ /* 0x000ea20000300a00 */
[----:B------:R-:W-:-:S03]  /*4a190*/  IMAD.X R99, R19, 0x1, R2, P6 ;  /* 0x0000000113637824 */ /* 0x000fc600030e0602 */
[----:B------:R-:W2:Y:S04]  /*4a1a0*/  LDL.LU R6, [R1+0x1c80] ;  /* 0x001c800001067983 */ /* 0x000ea80000300800 */
[----:B------:R-:W2:Y:S04]  /*4a1b0*/  LDL.LU R252, [R1+0x1ca4] ;  /* 0x001ca40001fc7983 */ /* 0x000ea80000300800 */
[----:B------:R-:W-:Y:S04]  /*4a1c0*/  STL [R1+0x1c44], R9 ;  /* 0x001c440901007387 */ /* 0x000fe80000100800 */
[----:B------:R-:W2:Y:S01]  /*4a1d0*/  LDL.LU.64 R18, [R1+0x1650] ;  /* 0x0016500001127983 */ /* 0x000ea20000300a00 */
[----:B----4-:R-:W-:-:S05]  /*4a1e0*/  IMAD.X R10, R10, 0x1, R2, P5 ;  /* 0x000000010a0a7824 */ /* 0x010fca00028e0602 */
[----:B------:R-:W-:Y:S04]  /*4a1f0*/  STL [R1+0x1c40], R10 ;  /* 0x001c400a01007387 */ /* 0x000fe80000100800 */
[----:B------:R-:W4:Y:S01]  /*4a200*/  LDL.LU R4, [R1+0x1ca0] ;  /* 0x001ca00001047983 */ /* 0x000f220000300800 */
[----:B---3--:R-:W-:-:S03]  /*4a210*/  IADD3 R7, P5, R7, R128, RZ ;  /* 0x0000008007077210 */ /* 0x008fc60007fbe0ff */
[----:B------:R-:W3:Y:S04]  /*4a220*/  LDL.LU R0, [R1+0x1cc4] ;  /* 0x001cc40001007983 */ /* 0x000ee80000300800 */
[----:B------:R-:W-:Y:S01]  /*4a230*/  STL [R1+0x1c64], R7 ;  /* 0x001c640701007387 */ /* 0x000fe20000100800 */
[----:B--2---:R-:W-:-:S03]  /*4a240*/  IMAD.X R8, R8, 0x1, R2, P5 ;  /* 0x0000000108087824 */ /* 0x004fc600028e0602 */
[----:B------:R-:W2:Y:S01]  /*4a250*/  LDL.LU.64 R24, [R1+0x1648] ;  /* 0x0016480001187983 */ /* 0x000ea20000300a00 */
[----:B------:R-:W-:-:S03]  /*4a260*/  IADD3 R5, P5, R5, R128, RZ ;  /* 0x0000008005057210 */ /* 0x000fc60007fbe0ff */
[----:B------:R-:W-:Y:S04]  /*4a270*/  STL [R1+0x1c60], R8 ;  /* 0x001c600801007387 */ /* 0x000fe80000100800 */
[----:B------:R-:W2:Y:S04]  /*4a280*/  LDL.LU R86, [R1+0x1cc0] ;  /* 0x001cc00001567983 */ /* 0x000ea80000300800 */
[----:B------:R-:W2:Y:S04]  /*4a290*/  LDL.LU R85, [R1+0x1ce0] ;  /* 0x001ce00001557983 */ /* 0x000ea80000300800 */
[----:B------:R-:W-:Y:S04]  /*4a2a0*/  STL [R1+0x1c84], R5 ;  /* 0x001c840501007387 */ /* 0x000fe80000100800 */
[----:B------:R-:W2:Y:S01]  /*4a2b0*/  LDL.LU R155, [R1+0x1ce4] ;  /* 0x001ce400019b7983 */ /* 0x000ea20000300800 */
[----:B------:R-:W-:-:S03]  /*4a2c0*/  IADD3 R100, P6, R16, R128, RZ ;  /* 0x0000008010647210 */ /* 0x000fc60007fde0ff */
[----:B------:R-:W2:Y:S02]  /*4a2d0*/  LDL.LU R154, [R1+0x1d04] ;  /* 0x001d0400019a7983 */ /* 0x000ea40000300800 */
[--C-:B------:R-:W-:Y:S01]  /*4a2e0*/  IMAD.X R101, R17, 0x1, R2.reuse, P6 ;  /* 0x0000000111657824 */ /* 0x100fe200030e0602 */
[-C--:B------:R-:W-:Y:S01]  /*4a2f0*/  IADD3 R102, P6, R14, R128.reuse, RZ ;  /* 0x000000800e667210 */ /* 0x080fe20007fde0ff */
[----:B------:R-:W2:Y:S04]  /*4a300*/  LDL.LU.64 R22, [R1+0x1640] ;  /* 0x0016400001167983 */ /* 0x000ea80000300a00 */
[--C-:B------:R-:W-:Y:S01]  /*4a310*/  IMAD.X R103, R15, 0x1, R2.reuse, P6 ;  /* 0x000000010f677824 */ /* 0x100fe200030e0602 */
[-C--:B------:R-:W-:Y:S01]  /*4a320*/  IADD3 R15, P6, R12, R128.reuse, RZ ;  /* 0x000000800c0f7210 */ /* 0x080fe20007fde0ff */
[----:B------:R-:W-:Y:S01]  /*4a330*/  IMAD.X R6, R6, 0x1, R2, P5 ;  /* 0x0000000106067824 */ /* 0x000fe200028e0602 */
[----:B------:R-:W-:-:S04]  /*4a340*/  IADD3 R252, P5, R252, R128, RZ ;  /* 0x00000080fcfc7210 */ /* 0x000fc80007fbe0ff */
[----:B------:R-:W-:Y:S01]  /*4a350*/  STL [R1+0x1c80], R6 ;  /* 0x001c800601007387 */ /* 0x000fe20000100800 */
[----:B------:R-:W-:-:S03]  /*4a360*/  IMAD.X R14, R13, 0x1, R2, P6 ;  /* 0x000000010d0e7824 */ /* 0x000fc600030e0602 */
[----:B------:R-:W2:Y:S04]  /*4a370*/  LDL.LU R84, [R1+0x1d00] ;  /* 0x001d000001547983 */ /* 0x000ea80000300800 */
[----:B------:R-:W2:Y:S04]  /*4a380*/  LDL.LU R151, [R1+0x1d24] ;  /* 0x001d240001977983 */ /* 0x000ea80000300800 */
[----:B------:R-:W-:Y:S04]  /*4a390*/  STL [R1+0x1ca4], R252 ;  /* 0x001ca4fc01007387 */ /* 0x000fe80000100800 */
[----:B------:R-:W2:Y:S01]  /*4a3a0*/  LDL.LU.64 R12, [R1+0x1638] ;  /* 0x00163800010c7983 */ /* 0x000ea20000300a00 */
[----:B----4-:R-:W-:-:S05]  /*4a3b0*/  IADD3.X R4, R4, R2, RZ, P5, !PT ;  /* 0x0000000204047210 */ /* 0x010fca0002ffe4ff */
[----:B------:R-:W-:Y:S04]  /*4a3c0*/  STL [R1+0x1ca0], R4 ;  /* 0x001ca00401007387 */ /* 0x000fe80000100800 */
[----:B------:R-:W4:Y:S04]  /*4a3d0*/  LDL.LU R153, [R1+0x1d20] ;  /* 0x001d200001997983 */ /* 0x000f280000300800 */
[----:B------:R-:W4:Y:S01]  /*4a3e0*/  LDL.LU R150, [R1+0x1d44] ;  /* 0x001d440001967983 */ /* 0x000f220000300800 */
[-C--:B---3--:R-:W-:Y:S02]  /*4a3f0*/  IADD3 R0, P5, R0, R128.reuse, RZ ;  /* 0x0000008000007210 */ /* 0x088fe40007fbe0ff */
[----:B------:R-:W-:-:S03]  /*4a400*/  IADD3 R17, P6, R18, R128, RZ ;  /* 0x0000008012117210 */ /* 0x000fc60007fde0ff */
[--C-:B--2---:R-:W-:Y:S02]  /*4a410*/  IMAD.X R86, R86, 0x1, R2.reuse, P5 ;  /* 0x0000000156567824 */ /* 0x104fe400028e0602 */
[----:B------:R-:W-:Y:S01]  /*4a420*/  IMAD.X R16, R19, 0x1, R2, P6 ;  /* 0x0000000113107824 */ /* 0x000fe200030e0602 */
[-C--:B------:R-:W-:Y:S01]  /*4a430*/  IADD3 R19, P6, R24, R128.reuse, RZ ;  /* 0x0000008018137210 */ /* 0x080fe20007fde0ff */
[----:B------:R-:W-:Y:S04]  /*4a440*/  STL [R1+0x1cc4], R0 ;  /* 0x001cc40001007387 */ /* 0x000fe80000100800 */
[----:B------:R-:W2:Y:S01]  /*4a450*/  LDL.LU.64 R20, [R1+0x1630] ;  /* 0x0016300001147983 */ /* 0x000ea20000300a00 */
[----:B------:R-:W-:-:S03]  /*4a460*/  IADD3 R155, P5, R155, R128, RZ ;  /* 0x000000809b9b7210 */ /* 0x000fc60007fbe0ff */
[----:B------:R-:W-:Y:S02]  /*4a470*/  STL [R1+0x1cc0], R86 ;  /* 0x001cc05601007387 */ /* 0x000fe40000100800 */
[--C-:B------:R-:W-:Y:S02]  /*4a480*/  IMAD.X R85, R85, 0x1, R2.reuse, P5 ;  /* 0x0000000155557824 */ /* 0x100fe400028e0602 */
[----:B------:R-:W-:Y:S01]  /*4a490*/  STL [R1+0x1ce4], R155 ;  /* 0x001ce49b01007387 */ /* 0x000fe20000100800 */
[----:B------:R-:W-:-:S03]  /*4a4a0*/  IMAD.X R18, R25, 0x1, R2, P6 ;  /* 0x0000000119127824 */ /* 0x000fc600030e0602 */
[----:B------:R-:W-:Y:S04]  /*4a4b0*/  STL [R1+0x1ce0], R85 ;  /* 0x001ce05501007387 */ /* 0x000fe80000100800 */
[----:B------:R-:W3:Y:S04]  /*4a4c0*/  LDL.LU.64 R24, [R1+0x1628] ;  /* 0x0016280001187983 */ /* 0x000ee80000300a00 */
[----:B------:R-:W3:Y:S01]  /*4a4d0*/  LDL.LU R152, [R1+0x1d40] ;  /* 0x001d400001987983 */ /* 0x000ee20000300800 */
[-C--:B------:R-:W-:Y:S02]  /*4a4e0*/  IADD3 R154, P5, R154, R128.reuse, RZ ;  /* 0x000000809a9a7210 */ /* 0x080fe40007fbe0ff */
[-C--:B------:R-:W-:Y:S01]  /*4a4f0*/  IADD3 R177, P6, R22, R128.reuse, RZ ;  /* 0x0000008016b17210 */ /* 0x080fe20007fde0ff */
[----:B------:R-:W3:Y:S04]  /*4a500*/  LDL.LU R148, [R1+0x1d64] ;  /* 0x001d640001947983 */ /* 0x000ee80000300800 */
[--C-:B------:R-:W-:Y:S01]  /*4a510*/  IMAD.X R176, R23, 0x1, R2.reuse, P6 ;  /* 0x0000000117b07824 */ /* 0x100fe200030e0602 */
[----:B------:R-:W-:Y:S04]  /*4a520*/  STL [R1+0x1d04], R154 ;  /* 0x001d049a01007387 */ /* 0x000fe80000100800 */
[----:B------:R-:W3:Y:S01]  /*4a530*/  LDL.LU.64 R22, [R1+0x1620] ;  /* 0x0016200001167983 */ /* 0x000ee20000300a00 */
[----:B------:R-:W-:Y:S01]  /*4a540*/  IMAD.X R84, R84, 0x1, R2, P5 ;  /* 0x0000000154547824 */ /* 0x000fe200028e0602 */
[----:B------:R-:W-:-:S04]  /*4a550*/  IADD3 R151, P5, R151, R128, RZ ;  /* 0x0000008097977210 */ /* 0x000fc80007fbe0ff */
[----:B------:R-:W-:Y:S04]  /*4a560*/  STL [R1+0x1d00], R84 ;  /* 0x001d005401007387 */ /* 0x000fe80000100800 */
[----:B------:R-:W3:Y:S01]  /*4a570*/  LDL.LU R149, [R1+0x1d60] ;  /* 0x001d600001957983 */ /* 0x000ee20000300800 */
[----:B------:R-:W-:-:S03]  /*4a580*/  IADD3 R179, P6, R12, R128, RZ ;  /* 0x000000800cb37210 */ /* 0x000fc60007fde0ff */
[----:B------:R-:W3:Y:S04]  /*4a590*/  LDL.LU R145, [R1+0x1d84] ;  /* 0x001d840001917983 */ /* 0x000ee80000300800 */
[----:B------:R-:W-:Y:S01]  /*4a5a0*/  STL [R1+0x1d24], R151 ;  /* 0x001d249701007387 */ /* 0x000fe20000100800 */
[----:B------:R-:W-:-:S03]  /*4a5b0*/  IMAD.X R178, R13, 0x1, R2, P6 ;  /* 0x000000010db27824 */ /* 0x000fc600030e0602 */
[----:B------:R-:W3:Y:S01]  /*4a5c0*/  LDL.LU.64 R12, [R1+0x1618] ;  /* 0x00161800010c7983 */ /* 0x000ee20000300a00 */
[----:B----4-:R-:W-:Y:S01]  /*4a5d0*/  IMAD.X R153, R153, 0x1, R2, P5 ;  /* 0x0000000199997824 */ /* 0x010fe200028e0602 */
[----:B------:R-:W-:-:S04]  /*4a5e0*/  IADD3 R150, P5, R150, R128, RZ ;  /* 0x0000008096967210 */ /* 0x000fc80007fbe0ff */
[----:B------:R-:W-:Y:S04]  /*4a5f0*/  STL [R1+0x1d20], R153 ;  /* 0x001d209901007387 */ /* 0x000fe80000100800 */
[----:B------:R-:W4:Y:S04]  /*4a600*/  LDL.LU R147, [R1+0x1d80] ;  /* 0x001d800001937983 */ /* 0x000f280000300800 */
[----:B------:R-:W4:Y:S04]  /*4a610*/  LDL.LU R146, [R1+0x1da0] ;  /* 0x001da00001927983 */ /* 0x000f280000300800 */
[----:B------:R-:W-:Y:S04]  /*4a620*/  STL [R1+0x1d44], R150 ;  /* 0x001d449601007387 */ /* 0x000fe80000100800 */
[----:B------:R-:W4:Y:S01]  /*4a630*/  LDL.LU R144, [R1+0x1da4] ;  /* 0x001da40001907983 */ /* 0x000f220000300800 */
[----:B--2---:R-:W-:-:S03]  /*4a640*/  IADD3 R181, P6, R20, R128, RZ ;  /* 0x0000008014b57210 */ /* 0x004fc60007fde0ff */
[----:B------:R-:W2:Y:S02]  /*4a650*/  LDL.LU R141, [R1+0x1dc4] ;  /* 0x001dc400018d7983 */ /* 0x000ea40000300800 */
[--C-:B------:R-:W-:Y:S02]  /*4a660*/  IMAD.X R180, R21, 0x1, R2.reuse, P6 ;  /* 0x0000000115b47824 */ /* 0x100fe400030e0602 */
[----:B------:R-:W2:Y:S01]  /*4a670*/  LDL.LU.64 R20, [R1+0x1610] ;  /* 0x0016100001147983 */ /* 0x000ea20000300a00 */
[----:B---3--:R-:W-:-:S05]  /*4a680*/  IMAD.X R152, R152, 0x1, R2, P5 ;  /* 0x0000000198987824 */ /* 0x008fca00028e0602 */
[----:B------:R-:W-:Y:S04]  /*4a690*/  STL [R1+0x1d40], R152 ;  /* 0x001d409801007387 */ /* 0x000fe80000100800 */
[----:B------:R-:W3:Y:S01]  /*4a6a0*/  LDL.LU R143, [R1+0x1dc0] ;  /* 0x001dc000018f7983 */ /* 0x000ee20000300800 */
[-C--:B------:R-:W-:Y:S02]  /*4a6b0*/  IADD3 R148, P5, R148, R128.reuse, RZ ;  /* 0x0000008094947210 */ /* 0x080fe40007fbe0ff */
[-C--:B------:R-:W-:Y:S01]  /*4a6c0*/  IADD3 R183, P6, R24, R128.reuse, RZ ;  /* 0x0000008018b77210 */ /* 0x080fe20007fde0ff */
[----:B------:R-:W3:Y:S04]  /*4a6d0*/  LDL.LU R140, [R1+0x1de4] ;  /* 0x001de400018c7983 */ /* 0x000ee80000300800 */
[----:B------:R-:W-:Y:S01]  /*4a6e0*/  STL [R1+0x1d64], R148 ;  /* 0x001d649401007387 */ /* 0x000fe20000100800 */
[----:B------:R-:W-:Y:S01]  /*4a6f0*/  IMAD.X R182, R25, 0x1, R2, P6 ;  /* 0x0000000119b67824 */ /* 0x000fe200030e0602 */
[----:B------:R-:W-:-:S02]  /*4a700*/  IADD3 R185, P6, R22, R128, RZ ;  /* 0x0000008016b97210 */ /* 0x000fc40007fde0ff */
[----:B------:R-:W3:Y:S01]  /*4a710*/  LDL.LU.64 R24, [R1+0x1608] ;  /* 0x0016080001187983 */ /* 0x000ee20000300a00 */
[----:B------:R-:W-:Y:S01]  /*4a720*/  IMAD.X R149, R149, 0x1, R2, P5 ;  /* 0x0000000195957824 */ /* 0x000fe200028e0602 */
[----:B------:R-:W-:-:S04]  /*4a730*/  IADD3 R145, P5, R145, R128, RZ ;  /* 0x0000008091917210 */ /* 0x000fc80007fbe0ff */
[----:B------:R-:W-:Y:S04]  /*4a740*/  STL [R1+0x1d60], R149 ;  /* 0x001d609501007387 */ /* 0x000fe80000100800 */
[----:B------:R-:W3:Y:S01]  /*4a750*/  LDL.LU R142, [R1+0x1de0] ;  /* 0x001de000018e7983 */ /* 0x000ee20000300800 */
[----:B------:R-:W-:-:S03]  /*4a760*/  IMAD.X R184, R23, 0x1, R2, P6 ;  /* 0x0000000117b87824 */ /* 0x000fc600030e0602 */
[----:B------:R-:W3:Y:S01]  /*4a770*/  LDL.LU R137, [R1+0x1e04] ;  /* 0x001e040001897983 */ /* 0x000ee20000300800 */
[----:B------:R-:W-:-:S03]  /*4a780*/  IADD3 R187, P6, R12, R128, RZ ;  /* 0x000000800cbb7210 */ /* 0x000fc60007fde0ff */
[----:B------:R-:W-:Y:S04]  /*4a790*/  STL [R1+0x1d84], R145 ;  /* 0x001d849101007387 */ /* 0x000fe80000100800 */
[----:B------:R-:W3:Y:S01]  /*4a7a0*/  LDL.LU.64 R22, [R1+0x1600] ;  /* 0x0016000001167983 */ /* 0x000ee20000300a00 */
[--C-:B------:R-:W-:Y:S02]  /*4a7b0*/  IMAD.X R186, R13, 0x1, R2.reuse, P6 ;  /* 0x000000010dba7824 */ /* 0x100fe400030e0602 */
[----:B----4-:R-:W-:Y:S01]  /*4a7c0*/  IMAD.X R147, R147, 0x1, R2, P5 ;  /* 0x0000000193937824 */ /* 0x010fe200028e0602 */
[----:B------:R-:W-:-:S04]  /*4a7d0*/  IADD3 R144, P5, R144, R128, RZ ;  /* 0x0000008090907210 */ /* 0x000fc80007fbe0ff */
[----:B------:R-:W-:Y:S01]  /*4a7e0*/  STL [R1+0x1d80], R147 ;  /* 0x001d809301007387 */ /* 0x000fe20000100800 */
[----:B------:R-:W-:-:S03]  /*4a7f0*/  IMAD.X R146, R146, 0x1, R2, P5 ;  /* 0x0000000192927824 */ /* 0x000fc600028e0602 */
[----:B------:R-:W-:Y:S04]  /*4a800*/  STL [R1+0x1da4], R144 ;  /* 0x001da49001007387 */ /* 0x000fe80000100800 */
[----:B------:R-:W-:Y:S04]  /*4a810*/  STL [R1+0x1da0], R146 ;  /* 0x001da09201007387 */ /* 0x000fe80000100800 */
[----:B------:R-:W4:Y:S04]  /*4a820*/  LDL.LU.64 R12, [R1+0x15f8] ;  /* 0x0015f800010c7983 */ /* 0x000f280000300a00 */
[----:B------:R-:W4:Y:S04]  /*4a830*/  LDL.LU R139, [R1+0x1e00] ;  /* 0x001e0000018b7983 */ /* 0x000f280000300800 */
[----:B------:R-:W4:Y:S01]  /*4a840*/  LDL.LU R136, [R1+0x1e24] ;  /* 0x001e240001887983 */ /* 0x000f220000300800 */
[----:B--2---:R-:W-:-:S02]  /*4a850*/  IADD3 R141, P5, R141, R128, RZ ;  /* 0x000000808d8d7210 */ /* 0x004fc40007fbe0ff */
[----:B------:R-:W-:-:S03]  /*4a860*/  IADD3 R189, P6, R20, R128, RZ ;  /* 0x0000008014bd7210 */ /* 0x000fc60007fde0ff */
[--C-:B---3--:R-:W-:Y:S01]  /*4a870*/  IMAD.X R143, R143, 0x1, R2.reuse, P5 ;  /* 0x000000018f8f7824 */ /* 0x108fe200028e0602 */
[----:B------:R-:W-:Y:S01]  /*4a880*/  STL [R1+0x1dc4], R141 ;  /* 0x001dc48d01007387 */ /* 0x000fe20000100800 */
[----:B------:R-:W-:-:S03]  /*4a890*/  IMAD.X R188, R21, 0x1, R2, P6 ;  /* 0x0000000115bc7824 */ /* 0x000fc600030e0602 */
[----:B------:R-:W2:Y:S04]  /*4a8a0*/  LDL.LU.64 R20, [R1+0x15f0] ;  /* 0x0015f00001147983 */ /* 0x000ea80000300a00 */
[----:B------:R-:W-:Y:S04]  /*4a8b0*/  STL [R1+0x1dc0], R143 ;  /* 0x001dc08f01007387 */ /* 0x000fe80000100800 */
[----:B------:R-:W3:Y:S04]  /*4a8c0*/  LDL.LU R138, [R1+0x1e20] ;  /* 0x001e2000018a7983 */ /* 0x000ee80000300800 */
[----:B------:R-:W2:Y:S01]  /*4a8d0*/  LDL.LU R34, [R1+0x1e44] ;  /* 0x001e440001227983 */ /* 0x000ea20000300800 */
[----:B------:R-:W-:-:S02]  /*4a8e0*/  IADD3 R140, P5, R140, R128, RZ ;  /* 0x000000808c8c7210 */ /* 0x000fc40007fbe0ff */
[----:B------:R-:W-:-:S03]  /*4a8f0*/  IADD3 R191, P6, R24, R128, RZ ;  /* 0x0000008018bf7210 */ /* 0x000fc60007fde0ff */
[----:B------:R-:W-:Y:S02]  /*4a900*/  STL [R1+0x1de4], R140 ;  /* 0x001de48c01007387 */ /* 0x000fe40000100800 */
[--C-:B------:R-:W-:Y:S02]  /*4a910*/  IMAD.X R190, R25, 0x1, R2.reuse, P6 ;  /* 0x0000000119be7824 */ /* 0x100fe400030e0602 */
[----:B------:R-:W2:Y:S01]  /*4a920*/  LDL.LU.64 R24, [R1+0x15e8] ;  /* 0x0015e80001187983 */ /* 0x000ea20000300a00 */
[----:B------:R-:W-:Y:S01]  /*4a930*/  IMAD.X R142, R142, 0x1, R2, P5 ;  /* 0x000000018e8e7824 */ /* 0x000fe200028e0602 */
[----:B------:R-:W-:-:S04]  /*4a940*/  IADD3 R137, P5, R137, R128, RZ ;  /* 0x0000008089897210 */ /* 0x000fc80007fbe0ff */
[----:B------:R-:W-:Y:S04]  /*4a950*/  STL [R1+0x1de0], R142 ;  /* 0x001de08e01007387 */ /* 0x000fe80000100800 */
[----:B------:R-:W2:Y:S04]  /*4a960*/  LDL.LU R35, [R1+0x1e40] ;  /* 0x001e400001237983 */ /* 0x000ea80000300800 */
[----:B------:R-:W2:Y:S01]  /*4a970*/  LDL.LU R33, [R1+0x1e60] ;  /* 0x001e600001217983 */ /* 0x000ea20000300800 */
[----:B------:R-:W-:-:S03]  /*4a980*/  IADD3 R89, P6, R22, R128, RZ ;  /* 0x0000008016597210 */ /* 0x000fc60007fde0ff */
[----:B------:R-:W-:Y:S04]  /*4a990*/  STL [R1+0x1e04], R137 ;  /* 0x001e048901007387 */ /* 0x000fe80000100800 */
[----:B------:R-:W2:Y:S01]  /*4a9a0*/  LDL.LU R32, [R1+0x1e64] ;  /* 0x001e640001207983 */ /* 0x000ea20000300800 */
[----:B------:R-:W-:-:S03]  /*4a9b0*/  IMAD.X R88, R23, 0x1, R2, P6 ;  /* 0x0000000117587824 */ /* 0x000fc600030e0602 */
[----:B------:R-:W2:Y:S01]  /*4a9c0*/  LDL.LU R30, [R1+0x1e84] ;  /* 0x001e8400011e7983 */ /* 0x000ea20000300800 */
[-C--:B----4-:R-:W-:Y:S01]  /*4a9d0*/  IADD3 R91, P6, R12, R128.reuse, RZ ;  /* 0x000000800c5b7210 */ /* 0x090fe20007fde0ff */
[----:B------:R-:W-:Y:S01]  /*4a9e0*/  IMAD.X R139, R139, 0x1, R2, P5 ;  /* 0x000000018b8b7824 */ /* 0x000fe200028e0602 */
[----:B------:R-:W-:-:S04]  /*4a9f0*/  IADD3 R136, P5, R136, R128, RZ ;  /* 0x0000008088887210 */ /* 0x000fc80007fbe0ff */
[----:B------:R-:W-:Y:S01]  /*4aa00*/  STL [R1+0x1e00], R139 ;  /* 0x001e008b01007387 */ /* 0x000fe20000100800 */
[----:B------:R-:W-:-:S03]  /*4aa10*/  IMAD.X R90, R13, 0x1, R2, P6 ;  /* 0x000000010d5a7824 */ /* 0x000fc600030e0602 */
[----:B------:R-:W4:Y:S04]  /*4aa20*/  LDL.LU R31, [R1+0x1e80] ;  /* 0x001e8000011f7983 */ /* 0x000f280000300800 */
[----:B------:R-:W4:Y:S04]  /*4aa30*/  LDL.LU R28, [R1+0x1ea4] ;  /* 0x001ea400011c7983 */ /* 0x000f280000300800 */
[----:B------:R-:W-:Y:S04]  /*4aa40*/  STL [R1+0x1e24], R136 ;  /* 0x001e248801007387 */ /* 0x000fe80000100800 */
[----:B------:R-:W4:Y:S01]  /*4aa50*/  LDL.LU.64 R12, [R1+0x15e0] ;  /* 0x0015e000010c7983 */ /* 0x000f220000300a00 */
[----:B---3--:R-:W-:-:S03]  /*4aa60*/  IMAD.X R138, R138, 0x1, R2, P5 ;  /* 0x000000018a8a7824 */ /* 0x008fc600028e0602 */
[----:B------:R-:W3:Y:S01]  /*4aa70*/  LDL.LU.64 R36, [R1+0x15d8] ;  /* 0x0015d80001247983 */ /* 0x000ee20000300a00 */
[----:B--2---:R-:W-:-:S03]  /*4aa80*/  IADD3 R34, P5, R34, R128, RZ ;  /* 0x0000008022227210 */ /* 0x004fc60007fbe0ff */
[----:B------:R-:W-:Y:S04]  /*4aa90*/  STL [R1+0x1e20], R138 ;  /* 0x001e208a01007387 */ /* 0x000fe80000100800 */
[----:B------:R-:W2:Y:S04]  /*4aaa0*/  LDL.LU R29, [R1+0x1ea0] ;  /* 0x001ea000011d7983 */ /* 0x000ea80000300800 */
[----:B------:R-:W2:Y:S04]  /*4aab0*/  LDL.LU R27, [R1+0x1ec0] ;  /* 0x001ec000011b7983 */ /* 0x000ea80000300800 */
[----:B------:R-:W-:Y:S04]  /*4aac0*/  STL [R1+0x1e44], R34 ;  /* 0x001e442201007387 */ /* 0x000fe80000100800 */
[----:B------:R-:W2:Y:S04]  /*4aad0*/  LDL.LU R26, [R1+0x1ec4] ;  /* 0x001ec400011a7983 */ /* 0x000ea80000300800 */
[----:B------:R-:W2:Y:S04]  /*4aae0*/  LDL.LU R200, [R1+0xba0] ;  /* 0x000ba00001c87983 */ /* 0x000ea80000300800 */
[----:B------:R-:W2:Y:S04]  /*4aaf0*/  LDL.LU R201, [R1+0xba4] ;  /* 0x000ba40001c97983 */ /* 0x000ea80000300800 */
[----:B------:R-:W2:Y:S04]  /*4ab00*/  LDL.LU R202, [R1+0xba8] ;  /* 0x000ba80001ca7983 */ /* 0x000ea80000300800 */
[----:B------:R-:W2:Y:S01]  /*4ab10*/  LDL.LU R203, [R1+0xbac] ;  /* 0x000bac0001cb7983 */ /* 0x000ea20000300800 */
[----:B------:R-:W-:-:S02]  /*4ab20*/  IADD3.X R35, R35, R2, RZ, P5, !PT ;  /* 0x0000000223237210 */ /* 0x000fc40002ffe4ff */
[-C--:B------:R-:W-:Y:S01]  /*4ab30*/  IADD3 R93, P6, R20, R128.reuse, RZ ;  /* 0x00000080145d7210 */ /* 0x080fe20007fde0ff */
[----:B------:R-:W2:Y:S01]  /*4ab40*/  LDL.LU.64 R22, [R1+0x15d0] ;  /* 0x0015d00001167983 */ /* 0x000ea20000300a00 */
[----:B------:R-:W-:-:S03]  /*4ab50*/  IADD3 R32, P5, R32, R128, RZ ;  /* 0x0000008020207210 */ /* 0x000fc60007fbe0ff */
[--C-:B------:R-:W-:Y:S01]  /*4ab60*/  IMAD.X R92, R21, 0x1, R2.reuse, P6 ;  /* 0x00000001155c7824 */ /* 0x100fe200030e0602 */
[-C--:B------:R-:W-:Y:S01]  /*4ab70*/  IADD3 R95, P6, R24, R128.reuse, RZ ;  /* 0x00000080185f7210 */ /* 0x080fe20007fde0ff */
[----:B------:R-:W-:Y:S01]  /*4ab80*/  IMAD.X R33, R33, 0x1, R2, P5 ;  /* 0x0000000121217824 */ /* 0x000fe200028e0602 */
[----:B------:R-:W2:Y:S01]  /*4ab90*/  LDL.LU.64 R20, [R1+0x15c8] ;  /* 0x0015c80001147983 */ /* 0x000ea20000300a00 */
[----:B------:R-:W-:-:S03]  /*4aba0*/  IADD3 R30, P5, R30, R128, RZ ;  /* 0x000000801e1e7210 */ /* 0x000fc60007fbe0ff */
[----:B------:R-:W-:Y:S01]  /*4abb0*/  STL [R1+0x1e40], R35 ;  /* 0x001e402301007387 */ /* 0x000fe20000100800 */
[----:B------:R-:W-:-:S03]  /*4abc0*/  IMAD.X R94, R25, 0x1, R2, P6 ;  /* 0x00000001195e7824 */ /* 0x000fc600030e0602 */
[----:B------:R-:W-:Y:S04]  /*4abd0*/  STL [R1+0x1e64], R32 ;  /* 0x001e642001007387 */ /* 0x000fe80000100800 */
[----:B------:R-:W-:Y:S04]  /*4abe0*/  STL [R1+0x1e60], R33 ;  /* 0x001e602101007387 */ /* 0x000fe80000100800 */
[----:B------:R-:W2:Y:S04]  /*4abf0*/  LDL.LU R244, [R1+0xb90] ;  /* 0x000b900001f47983 */ /* 0x000ea80000300800 */
[----:B------:R-:W2:Y:S04]  /*4ac00*/  LDL.LU R245, [R1+0xb94] ;  /* 0x000b940001f57983 */ /* 0x000ea80000300800 */
[----:B------:R-:W2:Y:S04]  /*4ac10*/  LDL.LU R246, [R1+0xb98] ;  /* 0x000b980001f67983 */ /* 0x000ea80000300800 */
[----:B------:R-:W2:Y:S04]  /*4ac20*/  LDL.LU R247, [R1+0xb9c] ;  /* 0x000b9c0001f77983 */ /* 0x000ea80000300800 */
[----:B------:R-:W2:Y:S04]  /*4ac30*/  LDL.LU R24, [R1+0x1ee4] ;  /* 0x001ee40001187983 */ /* 0x000ea80000300800 */
[----:B------:R-:W-:Y:S01]  /*4ac40*/  STL [R1+0x1e84], R30 ;  /* 0x001e841e01007387 */ /* 0x000fe20000100800 */
[----:B----4-:R-:W-:-:S05]  /*4ac50*/  IMAD.X R31, R31, 0x1, R2, P5 ;  /* 0x000000011f1f7824 */ /* 0x010fca00028e0602 */
[----:B------:R-:W-:Y:S01]  /*4ac60*/  STL [R1+0x1e80], R31 ;  /* 0x001e801f01007387 */ /* 0x000fe20000100800 */
[----:B------:R-:W-:-:S05]  /*4ac70*/  IADD3 R193, P6, R12, R128, RZ ;  /* 0x000000800cc17210 */ /* 0x000fca0007fde0ff */
[--C-:B------:R-:W-:Y:S02]  /*4ac80*/  IMAD.X R192, R13, 0x1, R2.reuse, P6 ;  /* 0x000000010dc07824 */ /* 0x100fe400030e0602 */
[----:B------:R-:W4:Y:S01]  /*4ac90*/  LDL.LU.64 R12, [R1+0x15c0] ;  /* 0x0015c000010c7983 */ /* 0x000f220000300a00 */
[-C--:B---3--:R-:W-:Y:S02]  /*4aca0*/  IADD3 R195, P6, R36, R128.reuse, RZ ;  /* 0x0000008024c37210 */ /* 0x088fe40007fde0ff */
[-C--:B------:R-:W-:Y:S01]  /*4acb0*/  IADD3 R28, P5, R28, R128.reuse, RZ ;  /* 0x000000801c1c7210 */ /* 0x080fe20007fbe0ff */
[----:B------:R-:W3:Y:S02]  /*4acc0*/  LDL.LU R25, [R1+0x1ee0] ;  /* 0x001ee00001197983 */ /* 0x000ee40000300800 */
[--C-:B------:R-:W-:Y:S02]  /*4acd0*/  IMAD.X R194, R37, 0x1, R2.reuse, P6 ;  /* 0x0000000125c27824 */ /* 0x100fe400030e0602 */
[----:B--2---:R-:W-:Y:S01]  /*4ace0*/  IMAD.X R29, R29, 0x1, R2, P5 ;  /* 0x000000011d1d7824 */ /* 0x004fe200028e0602 */
[----:B------:R-:W-:Y:S04]  /*4acf0*/  STL [R1+0x1ea4], R28 ;  /* 0x001ea41c01007387 */ /* 0x000fe80000100800 */
[----:B------:R-:W-:Y:S04]  /*4ad00*/  STL [R1+0x1ea0], R29 ;  /* 0x001ea01d01007387 */ /* 0x000fe80000100800 */
[----:B------:R-:W2:Y:S04]  /*4ad10*/  LDL.LU R204, [R1+0xb80] ;  /* 0x000b800001cc7983 */ /* 0x000ea80000300800 */
[----:B------:R-:W2:Y:S01]  /*4ad20*/  LDL.LU R205, [R1+0xb84] ;  /* 0x000b840001cd7983 */ /* 0x000ea20000300800 */
[----:B------:R-:W-:-:S03]  /*4ad30*/  IADD3 R26, P5, R26, R128, RZ ;  /* 0x000000801a1a7210 */ /* 0x000fc60007fbe0ff */
[----:B------:R-:W2:Y:S04]  /*4ad40*/  LDL.LU R206, [R1+0xb88] ;  /* 0x000b880001ce7983 */ /* 0x000ea80000300800 */
[----:B------:R-:W2:Y:S01]  /*4ad50*/  LDL.LU R207, [R1+0xb8c] ;  /* 0x000b8c0001cf7983 */ /* 0x000ea20000300800 */
[----:B------:R-:W-:Y:S01]  /*4ad60*/  HMMA.1688.F32.TF32 R36, R164, R126, R200 ;  /* 0x0000007ea424723c */ /* 0x000fe200000810c8 */
[----:B------:R-:W-:Y:S02]  /*4ad70*/  IMAD.X R27, R27, 0x1, R2, P5 ;  /* 0x000000011b1b7824 */ /* 0x000fe400028e0602 */
[----:B------:R-:W-:Y:S01]  /*4ad80*/  STL [R1+0x1ec4], R26 ;  /* 0x001ec41a01007387 */ /* 0x000fe20000100800 */
[----:B------:R-:W-:-:S03]  /*4ad90*/  IADD3 R197, P5, R22, R128, RZ ;  /* 0x0000008016c57210 */ /* 0x000fc60007fbe0ff */
[----:B------:R-:W-:Y:S01]  /*4ada0*/  STL [R1+0x1ec0], R27 ;  /* 0x001ec01b01007387 */ /* 0x000fe20000100800 */
[----:B------:R-:W-:Y:S01]  /*4adb0*/  IADD3 R199, P6, R20, R128, RZ ;  /* 0x0000008014c77210 */ /* 0x000fe20007fde0ff */
[----:B------:R-:W-:-:S04]  /*4adc0*/  IMAD.X R196, R23, 0x1, R2, P5 ;  /* 0x0000000117c47824 */ /* 0x000fc800028e0602 */
[----:B------:R-:W-:-:S10]  /*4add0*/  IMAD.X R198, R21, 0x1, R2, P6 ;  /* 0x0000000115c67824 */ /* 0x000fd400030e0602 */
[----:B------:R-:W-:Y:S04]  /*4ade0*/  STL.64 [R1+0x5c0], R36 ;  /* 0x0005c02401007387 */ /* 0x000fe80000100a00 */
[----:B------:R1:W-:Y:S04]  /*4adf0*/  STL.64 [R1+0x5c8], R38 ;  /* 0x0005c82601007387 */ /* 0x0003e80000100a00 */
[----:B------:R-:W2:Y:S04]  /*4ae00*/  LDL.LU.64 R20, [R1+0x15b8] ;  /* 0x0015b80001147983 */ /* 0x000ea80000300a00 */
[----:B-1----:R-:W2:Y:S04]  /*4ae10*/  LDL.LU R40, [R1+0xb70] ;  /* 0x000b700001287983 */ /* 0x002ea80000300800 */
[----:B------:R-:W2:Y:S04]  /*4ae20*/  LDL.LU R41, [R1+0xb74] ;  /* 0x000b740001297983 */ /* 0x000ea80000300800 */
[----:B------:R-:W2:Y:S04]  /*4ae30*/  LDL.LU R42, [R1+0xb78] ;  /* 0x000b7800012a7983 */ /* 0x000ea80000300800 */
[----:B------:R-:W2:Y:S04]  /*4ae40*/  LDL.LU R43, [R1+0xb7c] ;  /* 0x000b7c00012b7983 */ /* 0x000ea80000300800 */
[----:B------:R-:W2:Y:S01]  /*4ae50*/  LDL.LU.64 R38, [R1+0x15b0] ;  /* 0x0015b00001267983 */ /* 0x000ea20000300a00 */
[----:B----4-:R-:W-:-:S05]  /*4ae60*/  IADD3 R201, P5, R12, R128, RZ ;  /* 0x000000800cc97210 */ /* 0x010fca0007fbe0ff */
[--C-:B------:R-:W-:Y:S02]  /*4ae70*/  IMAD.X R200, R13, 0x1, R2.reuse, P5 ;  /* 0x000000010dc87824 */ /* 0x100fe400028e0602 */
[----:B------:R-:W4:Y:S01]  /*4ae80*/  LDL.LU.64 R12, [R1+0x15a8] ;  /* 0x0015a800010c7983 */ /* 0x000f220000300a00 */
[C---:B------:R-:W-:Y:S01]  /*4ae90*/  HMMA.1688.F32.TF32 R244, R164.reuse, R122, R244 ;  /* 0x0000007aa4f4723c */ /* 0x040fe200000810f4 */
[----:B------:R-:W-:Y:S02]  /*4aea0*/  IADD3 R24, P6, R24, R128, RZ ;  /* 0x0000008018187210 */ /* 0x000fe40007fde0ff */
[----:B------:R-:W-:Y:S01]  /*4aeb0*/  LOP3.LUT R37, R104, 0x1f, RZ, 0xc0, !PT ;  /* 0x0000001f68257812 */ /* 0x000fe200078ec0ff */
[----:B------:R-:W4:Y:S02]  /*4aec0*/  LDL.LU.64 R66, [R1+0x15a0] ;  /* 0x0015a00001427983 */ /* 0x000f240000300a00 */
[----:B---3--:R-:W-:Y:S02]  /*4aed0*/  IMAD.X R25, R25, 0x1, R2, P6 ;  /* 0x0000000119197824 */ /* 0x008fe400030e0602 */
[----:B--2---:R-:W-:Y:S01]  /*4aee0*/  HMMA.1688.F32.TF32 R204, R164, R118, R204 ;  /* 0x00000076a4cc723c */ /* 0x004fe200000810cc */
[----:B------:R-:W-:Y:S11]  /*4aef0*/  ISETP.GE.AND P5, PT, R37, R3, PT ;  /* 0x000000032500720c */ /* 0x000ff60003fa6270 */
[----:B------:R-:W-:Y:S03]  /*4af00*/  @!UPT UIADD3 URZ, URZ, URZ, URZ ;  /* 0x0000003f3f3ff290 */ /* 0x000fe6000fffe03f */
[----:B------:R1:W-:Y:S04]  /*4af10*/  STL.64 [R1+0x610], R244 ;  /* 0x000610f401007387 */ /* 0x0003e80000100a00 */
[----:B------:R-:W-:Y:S01]  /*4af20*/  STL.64 [R1+0x618], R246 ;  /* 0x000618f601007387 */ /* 0x000fe20000100a00 */
[----:B------:R-:W-:-:S03]  /*4af30*/  SEL R3, RZ, 0x4, P5 ;  /* 0x00000004ff037807 */ /* 0x000fc60002800000 */
[----:B------:R-:W2:Y:S04]  /*4af40*/  LDL.LU R22, [R1+0x1f04] ;  /* 0x001f040001167983 */ /* 0x000ea80000300800 */
[----:B------:R-:W-:Y:S04]  /*4af50*/  STL [R1+0x1ee4], R24 ;  /* 0x001ee41801007387 */ /* 0x000fe80000100800 */
[----:B------:R-:W-:Y:S04]  /*4af60*/  STL [R1+0x1ee0], R25 ;  /* 0x001ee01901007387 */ /* 0x000fe80000100800 */
[----:B------:R-:W3:Y:S01]  /*4af70*/  LDL.LU R23, [R1+0x1f00] ;  /* 0x001f000001177983 */ /* 0x000ee20000300800 */
[----:B------:R-:W-:-:S03]  /*4af80*/  IADD3 R203, P6, R20, R128, RZ ;  /* 0x0000008014cb7210 */ /* 0x000fc60007fde0ff */
[----:B------:R-:W3:Y:S04]  /*4af90*/  LDL.LU R20, [R1+0x1f24] ;  /* 0x001f240001147983 */ /* 0x000ee80000300800 */
[----:B------:R-:W3:Y:S01]  /*4afa0*/  LDL.LU R133, [R1+0x1f44] ;  /* 0x001f440001857983 */ /* 0x000ee20000300800 */
[----:B------:R-:W-:-:S03]  /*4afb0*/  IMAD.X R202, R21, 0x1, R2, P6 ;  /* 0x0000000115ca7824 */ /* 0x000fc600030e0602 */
[----:B------:R1:W-:Y:S04]  /*4afc0*/  STL.64 [R1+0x640], R204 ;  /* 0x000640cc01007387 */ /* 0x0003e80000100a00 */
[----:B------:R1:W-:Y:S04]  /*4afd0*/  STL.64 [R1+0x648], R206 ;  /* 0x000648ce01007387 */ /* 0x0003e80000100a00 */
[----:B------:R-:W3:Y:S01]  /*4afe0*/  LDL.LU R21, [R1+0x1f20] ;  /* 0x001f200001157983 */ /* 0x000ee20000300800 */
[----:B-1----:R-:W-:-:S05]  /*4aff0*/  IADD3 R245, P5, R38, R128, RZ ;  /* 0x0000008026f57210 */ /* 0x002fca0007fbe0ff */
[----:B------:R-:W-:Y:S02]  /*4b000*/  IMAD.X R244, R39, 0x1, R2, P5 ;  /* 0x0000000127f47824 */ /* 0x000fe400028e0602 */
[----:B------:R-:W3:Y:S04]  /*4b010*/  LDL.LU.64 R38, [R1+0x1698] ;  /* 0x0016980001267983 */ /* 0x000ee80000300a00 */
[----:B------:R-:W3:Y:S04]  /*4b020*/  LDL.LU R204, [R1+0xb60] ;  /* 0x000b600001cc7983 */ /* 0x000ee80000300800 */
[----:B------:R-:W3:Y:S04]  /*4b030*/  LDL.LU R205, [R1+0xb64] ;  /* 0x000b640001cd7983 */ /* 0x000ee80000300800 */
[----:B------:R-:W3:Y:S04]  /*4b040*/  LDL.LU R206, [R1+0xb68] ;  /* 0x000b680001ce7983 */ /* 0x000ee80000300800 */
[----:B------:R-:W3:Y:S01]  /*4b050*/  LDL.LU R207, [R1+0xb6c] ;  /* 0x000b6c0001cf7983 */ /* 0x000ee20000300800 */
[----:B----4-:R-:W-:-:S05]  /*4b060*/  IADD3 R247, P6, R12, R128, RZ ;  /* 0x000000800cf77210 */ /* 0x010fca0007fde0ff */
[----:B------:R-:W-:Y:S02]  /*4b070*/  IMAD.X R246, R13, 0x1, R2, P6 ;  /* 0x000000010df67824 */ /* 0x000fe400030e0602 */
[----:B------:R-:W4:Y:S01]  /*4b080*/  LDL.LU.64 R12, [R1+0x1690] ;  /* 0x00169000010c7983 */ /* 0x000f220000300a00 */
[----:B------:R-:W-:Y:S03]  /*4b090*/  HMMA.1688.F32.TF32 R40, R164, R114, R40 ;  /* 0x00000072a428723c */ /* 0x000fe60000081028 */
[----:B------:R-:W4:Y:S01]  /*4b0a0*/  LDL.LU R135, [R1+0x1f40] ;  /* 0x001f400001877983 */ /* 0x000f220000300800 */
[----:B------:R-:W-:Y:S01]  /*4b0b0*/  IMAD.MOV.U32 R175, RZ, RZ, R132 ;  /* 0x000000ffffaf7224 */ /* 0x000fe200078e0084 */
[----:B------:R-:W-:Y:S11]  /*4b0c0*/  SEL R3, R3, RZ, !P2 ;  /* 0x000000ff03037207 */ /* 0x000ff60005000000 */
[----:B------:R-:W-:Y:S07]  /*4b0d0*/  @!UPT UIADD3 URZ, URZ, URZ, URZ ;  /* 0x0000003f3f3ff290 */ /* 0x000fee000fffe03f */
[----:B------:R1:W-:Y:S01]  /*4b0e0*/  STL.64 [R1+0x6b0], R40 ;  /* 0x0006b02801007387 */ /* 0x0003e20000100a00 */
[----:B--2---:R-:W-:-:S03]  /*4b0f0*/  IADD3 R22, P6, R22, R128, RZ ;  /* 0x0000008016167210 */ /* 0x004fc60007fde0ff */
[----:B------:R2:W-:Y:S04]  /*4b100*/  STL.64 [R1+0x6b8], R42 ;  /* 0x0006b82a01007387 */ /* 0x0005e80000100a00 */
[----:B-1----:R-:W4:Y:S01]  /*4b110*/  LDL.LU R40, [R1+0xb40] ;  /* 0x000b400001287983 */ /* 0x002f220000300800 */
[----:B---3--:R-:W-:-:S03]  /*4b120*/  IMAD.X R23, R23, 0x1, R2, P6 ;  /* 0x0000000117177824 */ /* 0x008fc600030e0602 */
[----:B------:R-:W3:Y:S04]  /*4b130*/  LDL.LU R41, [R1+0xb44] ;  /* 0x000b440001297983 */ /* 0x000ee80000300800 */
[----:B--2---:R-:W3:Y:S04]  /*4b140*/  LDL.LU R42, [R1+0xb48] ;  /* 0x000b4800012a7983 */ /* 0x004ee80000300800 */
[----:B------:R-:W3:Y:S04]  /*4b150*/  LDL.LU R43, [R1+0xb4c] ;  /* 0x000b4c00012b7983 */ /* 0x000ee80000300800 */
[----:B------:R-:W2:Y:S04]  /*4b160*/  LDL.LU.64 R158, [R1+0x1688] ;  /* 0x00168800019e7983 */ /* 0x000ea80000300a00 */
[----:B------:R-:W2:Y:S04]  /*4b170*/  LDL.LU R132, [R1+0x1f64] ;  /* 0x001f640001847983 */ /* 0x000ea80000300800 */
[----:B------:R-:W-:Y:S04]  /*4b180*/  STL [R1+0x1f04], R22 ;  /* 0x001f041601007387 */ /* 0x000fe80000100800 */
[----:B------:R-:W-:Y:S01]  /*4b190*/  STL [R1+0x1f00], R23 ;  /* 0x001f001701007387 */ /* 0x000fe20000100800 */
[----:B------:R-:W-:-:S05]  /*4b1a0*/  IADD3 R127, P6, R38, R128, RZ ;  /* 0x00000080267f7210 */ /* 0x000fca0007fde0ff */
[----:B------:R-:W-:Y:S02]  /*4b1b0*/  IMAD.X R119, R39, 0x1, R2, P6 ;  /* 0x0000000127777824 */ /* 0x000fe400030e0602 */
[----:B------:R-:W2:Y:S01]  /*4b1c0*/  LDL.LU.64 R38, [R1+0x1680] ;  /* 0x0016800001267983 */ /* 0x000ea20000300a00 */
[----:B----4-:R-:W-:-:S05]  /*4b1d0*/  IADD3 R123, P2, R12, R128, RZ ;  /* 0x000000800c7b7210 */ /* 0x010fca0007f5e0ff */
[----:B------:R-:W-:Y:S02]  /*4b1e0*/  IMAD.X R122, R13, 0x1, R2, P2 ;  /* 0x000000010d7a7824 */ /* 0x000fe400010e0602 */
[----:B------:R-:W4:Y:S01]  /*4b1f0*/  LDL.LU.64 R12, [R1+0x1678] ;  /* 0x00167800010c7983 */ /* 0x000f220000300a00 */
[----:B------:R-:W-:Y:S01]  /*4b200*/  HMMA.1688.F32.TF32 R204, R164, R110, R204 ;  /* 0x0000006ea4cc723c */ /* 0x000fe200000810cc */
[----:B------:R-:W-:-:S05]  /*4b210*/  IADD3 R97, P5, R66, R128, RZ ;  /* 0x0000008042617210 */ /* 0x000fca0007fbe0ff */
[----:B------:R-:W-:Y:S01]  /*4b220*/  IMAD.X R96, R67, 0x1, R2, P5 ;  /* 0x0000000143607824 */ /* 0x000fe200028e0602 */
[-C--:B------:R-:W-:Y:S02]  /*4b230*/  IADD3 R20, P5, R20, R128.reuse, RZ ;  /* 0x0000008014147210 */ /* 0x080fe40007fbe0ff */
[----:B------:R-:W-:-:S03]  /*4b240*/  IADD3 R133, P6, R133, R128, RZ ;  /* 0x0000008085857210 */ /* 0x000fc60007fde0ff */
[--C-:B------:R-:W-:Y:S01]  /*4b250*/  IMAD.X R21, R21, 0x1, R2.reuse, P5 ;  /* 0x0000000115157824 */ /* 0x100fe200028e0602 */
[----:B------:R-:W-:Y:S01]  /*4b260*/  STL [R1+0x1f24], R20 ;  /* 0x001f241401007387 */ /* 0x000fe20000100800 */
[----:B------:R-:W-:-:S03]  /*4b270*/  IMAD.X R135, R135, 0x1, R2, P6 ;  /* 0x0000000187877824 */ /* 0x000fc600030e0602 */
[----:B------:R-:W-:Y:S04]  /*4b280*/  STL [R1+0x1f44], R133 ;  /* 0x001f448501007387 */ /* 0x000fe80000100800 */
[----:B------:R-:W-:Y:S01]  /*4b290*/  STL [R1+0x1f20], R21 ;  /* 0x001f201501007387 */ /* 0x000fe20000100800 */
[----:B------:R-:W-:-:S03]  /*4b2a0*/  IMAD.MOV.U32 R67, RZ, RZ, R134 ;  /* 0x000000ffff437224 */ /* 0x000fc600078e0086 */
[----:B------:R-:W-:Y:S04]  /*4b2b0*/  STL.64 [R1+0x840], R204 ;  /* 0x000840cc01007387 */ /* 0x000fe80000100a00 */
[----:B------:R1:W-:Y:S01]  /*4b2c0*/  STL.64 [R1+0x848], R206 ;  /* 0x000848ce01007387 */ /* 0x0003e20000100a00 */
[----:B------:R-:W-:Y:S01]  /*4b2d0*/  IMAD.MOV.U32 R66, RZ, RZ, R129 ;  /* 0x000000ffff427224 */ /* 0x000fe200078e0081 */
[----:B---3--:R-:W-:Y:S02]  /*4b2e0*/  HMMA.1688.F32.TF32 R40, R164, R106, R40 ;  /* 0x0000006aa428723c */ /* 0x008fe40000081028 */
[----:B-1----:R-:W3:Y:S01]  /*4b2f0*/  LDL.LU.64 R206, [R1+0x24a0] ;  /* 0x0024a00001ce7983 */ /* 0x002ee20000300a00 */
[----:B--2---:R-:W-:-:S03]  /*4b300*/  IADD3 R126, P2, R158, R128, RZ ;  /* 0x000000809e7e7210 */ /* 0x004fc60007f5e0ff */
[----:B------:R-:W2:Y:S04]  /*4b310*/  LDL.LU.64 R204, [R1+0x2498] ;  /* 0x0024980001cc7983 */ /* 0x000ea80000300a00 */
[----:B------:R-:W2:Y:S01]  /*4b320*/  LDL.LU R134, [R1+0x1f60] ;  /* 0x001f600001867983 */ /* 0x000ea20000300800 */
[----:B------:R-:W-:-:S03]  /*4b330*/  IMAD.X R110, R159, 0x1, R2, P2 ;  /* 0x000000019f6e7824 */ /* 0x000fc600010e0602 */
[----:B------:R-:W-:Y:S04]  /*4b340*/  STL [R1+0x1f40], R135 ;  /* 0x001f408701007387 */ /* 0x000fe80000100800 */
[----:B------:R-:W3:Y:S01]  /*4b350*/  LDL.LU R129, [R1+0x1f84] ;  /* 0x001f840001817983 */ /* 0x000ee20000300800 */
[----:B------:R-:W-:Y:S01]  /*4b360*/  IMAD.MOV.U32 R174, RZ, RZ, R68 ;  /* 0x000000ffffae7224 */ /* 0x000fe200078e0044 */
[----:B------:R-:W-:-:S04]  /*4b370*/  IADD3 R115, P6, R38, R128, RZ ;  /* 0x0000008026737210 */ /* 0x000fc80007fde0ff */
[----:B------:R-:W-:Y:S02]  /*4b380*/  IADD3.X R111, R39, R2, RZ, P6, !PT ;  /* 0x00000002276f7210 */ /* 0x000fe400037fe4ff */
[-C--:B------:R-:W-:Y:S02]  /*4b390*/  IADD3 R132, P6, R132, R128.reuse, RZ ;  /* 0x0000008084847210 */ /* 0x080fe40007fde0ff */
[----:B----4-:R-:W-:Y:S01]  /*4b3a0*/  IADD3 R118, P2, R12, R128, RZ ;  /* 0x000000800c767210 */ /* 0x010fe20007f5e0ff */
[----:B------:R-:W-:Y:S01]  /*4b3b0*/  IMAD.MOV.U32 R12, RZ, RZ, R131 ;  /* 0x000000ffff0c7224 */ /* 0x000fe200078e0083 */
[----:B------:R-:W4:Y:S04]  /*4b3c0*/  LDL.LU R128, [R1+0x1fa4] ;  /* 0x001fa40001807983 */ /* 0x000f280000300800 */
[----:B------:R-:W4:Y:S01]  /*4b3d0*/  LDL.LU R131, [R1+0x1f80] ;  /* 0x001f800001837983 */ /* 0x000f220000300800 */
[----:B------:R-:W-:-:S02]  /*4b3e0*/  IMAD.X R114, R13, 0x1, R2, P2 ;  /* 0x000000010d727824 */ /* 0x000fc400010e0602 */
[----:B------:R-:W-:Y:S01]  /*4b3f0*/  IMAD.MOV.U32 R13, RZ, RZ, R175 ;  /* 0x000000ffff0d7224 */ /* 0x000fe200078e00af */
[----:B------:R-:W-:Y:S01]  /*4b400*/  STL [R1+0x1f64], R132 ;  /* 0x001f648401007387 */ /* 0x000fe20000100800 */
[----:B------:R-:W-:-:S03]  /*4b410*/  IMAD.MOV.U32 R175, RZ, RZ, R130 ;  /* 0x000000ffffaf7224 */ /* 0x000fc600078e0082 */
[----:B------:R-:W-:Y:S04]  /*4b420*/  STL.64 [R1+0x880], R40 ;  /* 0x0008802801007387 */ /* 0x000fe80000100a00 */
[----:B------:R1:W-:Y:S04]  /*4b430*/  STL.64 [R1+0x888], R42 ;  /* 0x0008882a01007387 */ /* 0x0003e80000100a00 */
[----:B------:R-:W4:Y:S04]  /*4b440*/  LDL.LU R130, [R1+0x1fa0] ;  /* 0x001fa00001827983 */ /* 0x000f280000300800 */
[----:B------:R-:W4:Y:S01]  /*4b450*/  LDL.LU R68, [R1+0x1bac] ;  /* 0x001bac0001447983 */ /* 0x000f220000300800 */
[----:B------:R-:W-:Y:S01]  /*4b460*/  SHF.R.S32.HI R36, RZ, 0x5, R104 ;  /* 0x00000005ff247819 */ /* 0x000fe20000011468 */
[----:B------:R-:W-:Y:S01]  /*4b470*/  IMAD.MOV.U32 R167, RZ, RZ, c[0x0][0x18c] ;  /* 0x00006300ffa77624 */ /* 0x000fe200078e00ff */
[----:B------:R-:W-:Y:S01]  /*4b480*/  ISETP.NE.U32.AND P5, PT, R3, RZ, PT ;  /* 0x000000ff0300720c */ /* 0x000fe20003fa5070 */
[----:B------:R-:W-:Y:S01]  /*4b490*/  IMAD.SHL.U32 R3, R37, 0x4, RZ ;  /* 0x0000000425037824 */ /* 0x000fe200078e00ff */
[----:B------:R-:W-:Y:S01]  /*4b4a0*/  SGXT R36, R36, 0x1 ;  /* 0x000000012424781a */ /* 0x000fe20000000200 */
[----:B------:R-:W-:-:S03]  /*4b4b0*/  IMAD.SHL.U32 R167, R167, 0x20, RZ ;  /* 0x00000020a7a77824 */ /* 0x000fc600078e00ff */
[----:B------:R-:W-:Y:S01]  /*4b4c0*/  LOP3.LUT R3, R3, 0x90, R36, 0x78, !PT ;  /* 0x0000009003037812 */ /* 0x000fe200078e7824 */
[----:B------:R-:W-:Y:S02]  /*4b4d0*/  IMAD.SHL.U32 R167, R167, 0x4, RZ ;  /* 0x00000004a7a77824 */ /* 0x000fe400078e00ff */
[----:B------:R-:W-:Y:S02]  /*4b4e0*/  IMAD.MOV.U32 R106, RZ, RZ, R70 ;  /* 0x000000ffff6a7224 */ /* 0x000fe400078e0046 */
[----:B------:R-:W-:Y:S02]  /*4b4f0*/  IMAD R104, R51, 0x10000, R3 ;  /* 0x0001000033687824 */ /* 0x000fe400078e0203 */
[----:B------:R-:W-:Y:S02]  /*4b500*/  IMAD.MOV.U32 R107, RZ, RZ, R87 ;  /* 0x000000ffff6b7224 */ /* 0x000fe400078e0057 */
[----:B------:R-:W4:Y:S04]  /*4b510*/  LDL.LU R87, [R1+0x1ba8] ;  /* 0x001ba80001577983 */ /* 0x000f280000300800 */
[----:B------:R1:W-:Y:S01]  /*4b520*/  LDGSTS.E [R104], [R106.64], P5 ;  /* 0x000000006a687fae */ /* 0x0003e2000a921844 */
[----:B--2---:R-:W-:Y:S01]  /*4b530*/  IMAD.X R134, R134, 0x1, R2, P6 ;  /* 0x0000000186867824 */ /* 0x004fe200030e0602 */
[----:B---3--:R-:W-:-:S04]  /*4b540*/  IADD3 R129, P2, R129, R167, RZ ;  /* 0x000000a781817210 */ /* 0x008fc80007f5e0ff */
[----:B------:R-:W-:Y:S01]  /*4b550*/  STL [R1+0x1f60], R134 ;  /* 0x001f608601007387 */ /* 0x000fe20000100800 */
[----:B-1----:R-:W-:Y:S02]  /*4b560*/  IMAD.MOV.U32 R106, RZ, RZ, R67 ;  /* 0x000000ffff6a7224 */ /* 0x002fe400078e0043 */
[----:B------:R-:W-:Y:S01]  /*4b570*/  IMAD.MOV.U32 R107, RZ, RZ, R66 ;  /* 0x000000ffff6b7224 */ /* 0x000fe200078e0042 */
[----:B------:R-:W2:Y:S04]  /*4b580*/  LDL.LU R70, [R1+0x1bcc] ;  /* 0x001bcc0001467983 */ /* 0x000ea80000300800 */
[----:B------:R-:W-:Y:S04]  /*4b590*/  STL [R1+0x1f84], R129 ;  /* 0x001f848101007387 */ /* 0x000fe80000100800 */
[----:B------:R1:W-:Y:S02]  /*4b5a0*/  LDGSTS.E [R104+0x400], [R106.64], P5 ;  /* 0x004000006a687fae */ /* 0x0003e4000a921844 */
[----:B-1----:R-:W-:-:S02]  /*4b5b0*/  IMAD.MOV.U32 R106, RZ, RZ, R69 ;  /* 0x000000ffff6a7224 */ /* 0x002fc400078e0045 */
[----:B------:R-:W-:-:S05]  /*4b5c0*/  IMAD.MOV.U32 R107, RZ, RZ, R72 ;  /* 0x000000ffff6b7224 */ /* 0x000fca00078e0048 */
[----:B------:R1:W-:Y:S02]  /*4b5d0*/  LDGSTS.E [R104+0x800], [R106.64], P5 ;  /* 0x008000006a687fae */ /* 0x0003e4000a921844 */
[----:B-1----:R-:W-:Y:S02]  /*4b5e0*/  IMAD.MOV.U32 R106, RZ, RZ, R13 ;  /* 0x000000ffff6a7224 */ /* 0x002fe400078e000d */
[----:B------:R-:W-:-:S05]  /*4b5f0*/  IMAD.MOV.U32 R107, RZ, RZ, R12 ;  /* 0x000000ffff6b7224 */ /* 0x000fca00078e000c */
[----:B------:R1:W-:Y:S02]  /*4b600*/  LDGSTS.E [R104+0xc00], [R106.64], P5 ;  /* 0x00c000006a687fae */ /* 0x0003e4000a921844 */
[----:B-1----:R-:W-:Y:S02]  /*4b610*/  IMAD.MOV.U32 R106, RZ, RZ, R71 ;  /* 0x000000ffff6a7224 */ /* 0x002fe400078e0047 */
[----:B------:R-:W-:-:S05]  /*4b620*/  IMAD.MOV.U32 R107, RZ, RZ, R74 ;  /* 0x000000ffff6b7224 */ /* 0x000fca00078e004a */
[----:B------:R1:W-:Y:S01]  /*4b630*/  LDGSTS.E [R104+0x1000], [R106.64], P5 ;  /* 0x010000006a687fae */ /* 0x0003e2000a921844 */
[----:B----4-:R-:W-:Y:S01]  /*4b640*/  IMAD.X R131, R131, 0x1, R2, P2 ;  /* 0x0000000183837824 */ /* 0x010fe200010e0602 */
[----:B------:R-:W-:-:S04]  /*4b650*/  IADD3 R128, P2, R128, R167, RZ ;  /* 0x000000a780807210 */ /* 0x000fc80007f5e0ff */
[----:B------:R-:W-:Y:S04]  /*4b660*/  STL [R1+0x1f80], R131 ;  /* 0x001f808301007387 */ /* 0x000fe80000100800 */
[----:B------:R-:W-:Y:S04]  /*4b670*/  STL [R1+0x1fa4], R128 ;  /* 0x001fa48001007387 */ /* 0x000fe80000100800 */
[----:B------:R-:W3:Y:S04]  /*4b680*/  LDL.LU R69, [R1+0x1bc8] ;  /* 0x001bc80001457983 */ /* 0x000ee80000300800 */
[----:B------:R-:W4:Y:S01]  /*4b690*/  LDL.LU R72, [R1+0x1bec] ;  /* 0x001bec0001487983 */ /* 0x000f220000300800 */
[----:B------:R-:W-:Y:S01]  /*4b6a0*/  IMAD.X R130, R130, 0x1, R2, P2 ;  /* 0x0000000182827824 */ /* 0x000fe200010e0602 */
[----:B------:R-:W-:-:S04]  /*4b6b0*/  IADD3 R68, P2, R68, R167, RZ ;  /* 0x000000a744447210 */ /* 0x000fc80007f5e0ff */
[----:B------:R-:W-:Y:S04]  /*4b6c0*/  STL [R1+0x1fa0], R130 ;  /* 0x001fa08201007387 */ /* 0x000fe80000100800 */
[----:B------:R-:W-:Y:S04]  /*4b6d0*/  STL [R1+0x1bac], R68 ;  /* 0x001bac4401007387 */ /* 0x000fe80000100800 */
[----:B------:R-:W4:Y:S04]  /*4b6e0*/  LDL.LU R71, [R1+0x1be8] ;  /* 0x001be80001477983 */ /* 0x000f280000300800 */
[----:B------:R-:W4:Y:S01]  /*4b6f0*/  LDL.LU R74, [R1+0x1c0c] ;  /* 0x001c0c00014a7983 */ /* 0x000f220000300800 */
[----:B-1----:R-:W-:Y:S01]  /*4b700*/  IMAD.MOV.U32 R106, RZ, RZ, R175 ;  /* 0x000000ffff6a7224 */ /* 0x002fe200078e00af */
[----:B------:R-:W-:Y:S01]  /*4b710*/  MOV R107, R174 ;  /* 0x000000ae006b7202 */ /* 0x000fe20000000f00 */
[----:B------:R-:W-:-:S04]  /*4b720*/  IMAD.X R87, R87, 0x1, R2, P2 ;  /* 0x0000000157577824 */ /* 0x000fc800010e0602 */
[----:B------:R1:W-:Y:S04]  /*4b730*/  LDGSTS.E [R104+0x1400], [R106.64], P5 ;  /* 0x014000006a687fae */ /* 0x0003e8000a921844 */
[----:B------:R-:W-:Y:S01]  /*4b740*/  STL [R1+0x1ba8], R87 ;  /* 0x001ba85701007387 */ /* 0x000fe20000100800 */
[----:B-1----:R-:W-:Y:S02]  /*4b750*/  IMAD.MOV.U32 R106, RZ, RZ, R73 ;  /* 0x000000ffff6a7224 */ /* 0x002fe400078e0049 */
[----:B------:R-:W-:Y:S01]  /*4b760*/  IMAD.MOV.U32 R107, RZ, RZ, R76 ;  /* 0x000000ffff6b7224 */ /* 0x000fe200078e004c */
[----:B--2---:R-:W-:-:S04]  /*4b770*/  IADD3 R70, P2, R70, R167, RZ ;  /* 0x000000a746467210 */ /* 0x004fc80007f5e0ff */
[----:B------:R1:W-:Y:S04]  /*4b780*/  LDGSTS.E [R104+0x1800], [R106.64], P5 ;  /* 0x018000006a687fae */ /* 0x0003e8000a921844 */
[----:B------:R-:W-:Y:S04]  /*4b790*/  STL [R1+0x1bcc], R70 ;  /* 0x001bcc4601007387 */ /* 0x000fe80000100800 */
[----:B------:R-:W2:Y:S01]  /*4b7a0*/  LDL.LU R73, [R1+0x1c08] ;  /* 0x001c080001497983 */ /* 0x000ea20000300800 */
[----:B-1----:R-:W-:-:S03]  /*4b7b0*/  IMAD.MOV.U32 R106, RZ, RZ, R124 ;  /* 0x000000ffff6a7224 */ /* 0x002fc600078e007c */
[----:B------:R-:W2:Y:S01]  /*4b7c0*/  LDL.LU R76, [R1+0x1c2c] ;  /* 0x001c2c00014c7983 */ /* 0x000ea20000300800 */
[----:B------:R-:W-:-:S03]  /*4b7d0*/  IMAD.MOV.U32 R107, RZ, RZ, R125 ;  /* 0x000000ffff6b7224 */ /* 0x000fc600078e007d */
[----:B------:R-:W2:Y:S04]  /*4b7e0*/  LDL.LU R125, [R1+0x2494] ;  /* 0x00249400017d7983 */ /* 0x000ea80000300800 */
[----:B------:R-:W2:Y:S04]  /*4b7f0*/  LDL.LU R124, [R1+0x2490] ;  /* 0x00249000017c7983 */ /* 0x000ea80000300800 */
        /* <DEDUP_REMOVED lines=10> */
[----:B---3--:R-:W-:Y:S01]  /*4b8a0*/  IMAD.X R69, R69, 0x1, R2, P2 ;  /* 0x0000000145457824 */ /* 0x008fe200010e0602 */
[----:B----4-:R-:W-:-:S04]  /*4b8b0*/  IADD3 R72, P2, R72, R167, RZ ;  /* 0x000000a748487210 */ /* 0x010fc80007f5e0ff */
[----:B------:R-:W-:Y:S04]  /*4b8c0*/  STL [R1+0x1bc8], R69 ;  /* 0x001bc84501007387 */ /* 0x000fe80000100800 */
[----:B------:R-:W-:Y:S04]  /*4b8d0*/  STL [R1+0x1bec], R72 ;  /* 0x001bec4801007387 */ /* 0x000fe80000100800 */
[----:B------:R-:W3:Y:S04]  /*4b8e0*/  LDL.LU R75, [R1+0x1c28] ;  /* 0x001c2800014b7983 */ /* 0x000ee80000300800 */
[----:B------:R-:W4:Y:S01]  /*4b8f0*/  LDL.LU R78, [R1+0x1c4c] ;  /* 0x001c4c00014e7983 */ /* 0x000f220000300800 */
[----:B------:R-:W-:-:S03]  /*4b900*/  IMAD.X R71, R71, 0x1, R2, P2 ;  /* 0x0000000147477824 */ /* 0x000fc600010e0602 */
[----:B------:R-:W4:Y:S01]  /*4b910*/  LDL.LU R234, [R1+0x248c] ;  /* 0x00248c0001ea7983 */ /* 0x000f220000300800 */
[----:B------:R-:W-:-:S03]  /*4b920*/  IADD3 R74, P2, R74, R167, RZ ;  /* 0x000000a74a4a7210 */ /* 0x000fc60007f5e0ff */
[----:B------:R-:W4:Y:S04]  /*4b930*/  LDL.LU R233, [R1+0x2488] ;  /* 0x0024880001e97983 */ /* 0x000f280000300800 */
[----:B------:R-:W-:Y:S04]  /*4b940*/  STL [R1+0x1be8], R71 ;  /* 0x001be84701007387 */ /* 0x000fe80000100800 */
[----:B------:R-:W-:Y:S04]  /*4b950*/  STL [R1+0x1c0c], R74 ;  /* 0x001c0c4a01007387 */ /* 0x000fe80000100800 */
[----:B------:R-:W4:Y:S04]  /*4b960*/  LDL.LU R77, [R1+0x1c48] ;  /* 0x001c4800014d7983 */ /* 0x000f280000300800 */
[----:B------:R-:W4:Y:S01]  /*4b970*/  LDL.LU R80, [R1+0x1c6c] ;  /* 0x001c6c0001507983 */ /* 0x000f220000300800 */
[----:B-1----:R-:W-:-:S02]  /*4b980*/  IMAD.MOV.U32 R106, RZ, RZ, R120 ;  /* 0x000000ffff6a7224 */ /* 0x002fc400078e0078 */
[----:B------:R-:W-:Y:S02]  /*4b990*/  IMAD.MOV.U32 R107, RZ, RZ, R121 ;  /* 0x000000ffff6b7224 */ /* 0x000fe400078e0079 */
[----:B------:R-:W4:Y:S04]  /*4b9a0*/  LDL.LU R121, [R1+0x2484] ;  /* 0x0024840001797983 */ /* 0x000f280000300800 */
[----:B------:R1:W-:Y:S04]  /*4b9b0*/  LDGSTS.E [R104+0x2c00], [R106.64], P5 ;  /* 0x02c000006a687fae */ /* 0x0003e8000a921844 */
[----:B------:R-:W4:Y:S01]  /*4b9c0*/  LDL.LU R120, [R1+0x2480] ;  /* 0x0024800001787983 */ /* 0x000f220000300800 */
[----:B--2---:R-:W-:Y:S01]  /*4b9d0*/  IMAD.X R73, R73, 0x1, R2, P2 ;  /* 0x0000000149497824 */ /* 0x004fe200010e0602 */
[----:B------:R-:W-:Y:S01]  /*4b9e0*/  IADD3 R76, P2, R76, R167, RZ ;  /* 0x000000a74c4c7210 */ /* 0x000fe20007f5e0ff */
[----:B-1----:R-:W-:-:S02]  /*4b9f0*/  IMAD.MOV.U32 R106, RZ, RZ, R79 ;  /* 0x000000ffff6a7224 */ /* 0x002fc400078e004f */
[----:B------:R-:W-:Y:S01]  /*4ba00*/  IMAD.MOV.U32 R107, RZ, RZ, R82 ;  /* 0x000000ffff6b7224 */ /* 0x000fe200078e0052 */
[----:B------:R-:W-:Y:S04]  /*4ba10*/  STL [R1+0x1c08], R73 ;  /* 0x001c084901007387 */ /* 0x000fe80000100800 */
        /* <DEDUP_REMOVED lines=15> */
[----:B-1----:R-:W-:Y:S01]  /*4bb10*/  IMAD.MOV.U32 R107, RZ, RZ, R230 ;  /* 0x000000ffff6b7224 */ /* 0x002fe200078e00e6 */
[----:B------:R-:W-:-:S05]  /*4bb20*/  MOV R106, R83 ;  /* 0x00000053006a7202 */ /* 0x000fca0000000f00 */
[----:B------:R1:W-:Y:S01]  /*4bb30*/  LDGSTS.E [R104+0x4000], [R106.64], P5 ;  /* 0x040000006a687fae */ /* 0x0003e2000a921844 */
[----:B---3--:R-:W-:Y:S01]  /*4bb40*/  IMAD.X R75, R75, 0x1, R2, P2 ;  /* 0x000000014b4b7824 */ /* 0x008fe200010e0602 */
[----:B----4-:R-:W-:-:S04]  /*4bb50*/  IADD3 R78, P2, R78, R167, RZ ;  /* 0x000000a74e4e7210 */ /* 0x010fc80007f5e0ff */
[----:B------:R-:W-:Y:S04]  /*4bb60*/  STL [R1+0x1c28], R75 ;  /* 0x001c284b01007387 */ /* 0x000fe80000100800 */
[----:B------:R-:W-:Y:S04]  /*4bb70*/  STL [R1+0x1c4c], R78 ;  /* 0x001c4c4e01007387 */ /* 0x000fe80000100800 */
[----:B------:R-:W3:Y:S04]  /*4bb80*/  LDL.LU R81, [R1+0x1c88] ;  /* 0x001c880001517983 */ /* 0x000ee80000300800 */
[----:B------:R-:W4:Y:S04]  /*4bb90*/  LDL.LU R52, [R1+0x1cac] ;  /* 0x001cac0001347983 */ /* 0x000f280000300800 */
[----:B------:R-:W4:Y:S01]  /*4bba0*/  LDL.LU R117, [R1+0x2474] ;  /* 0x0024740001757983 */ /* 0x000f220000300800 */
[----:B------:R-:W-:-:S03]  /*4bbb0*/  IMAD.X R77, R77, 0x1, R2, P2 ;  /* 0x000000014d4d7824 */ /* 0x000fc600010e0602 */
[----:B------:R-:W4:Y:S01]  /*4bbc0*/  LDL.LU R116, [R1+0x2470] ;  /* 0x0024700001747983 */ /* 0x000f220000300800 */
[----:B------:R-:W-:-:S03]  /*4bbd0*/  IADD3 R80, P2, R80, R167, RZ ;  /* 0x000000a750507210 */ /* 0x000fc60007f5e0ff */
[----:B------:R-:W-:Y:S04]  /*4bbe0*/  STL [R1+0x1c48], R77 ;  /* 0x001c484d01007387 */ /* 0x000fe80000100800 */
[----:B------:R-:W4:Y:S04]  /*4bbf0*/  LDL.LU R230, [R1+0x246c] ;  /* 0x00246c0001e67983 */ /* 0x000f280000300800 */
        /* <DEDUP_REMOVED lines=8> */
[----:B--2---:R-:W-:-:S02]  /*4bc80*/  IMAD.X R79, R79, 0x1, R2, P2 ;  /* 0x000000014f4f7824 */ /* 0x004fc400010e0602 */
[----:B-1----:R-:W-:Y:S02]  /*4bc90*/  IMAD.MOV.U32 R106, RZ, RZ, R53 ;  /* 0x000000ffff6a7224 */ /* 0x002fe400078e0035 */
[----:B------:R-:W-:Y:S01]  /*4bca0*/  IMAD.MOV.U32 R107, RZ, RZ, R55 ;  /* 0x000000ffff6b7224 */ /* 0x000fe200078e0037 */
[----:B------:R-:W-:Y:S01]  /*4bcb0*/  IADD3 R82, P2, R82, R167, RZ ;  /* 0x000000a752527210 */ /* 0x000fe20007f5e0ff */
[----:B------:R-:W-:Y:S04]  /*4bcc0*/  STL [R1+0x1c68], R79 ;  /* 0x001c684f01007387 */ /* 0x000fe80000100800 */
[----:B------:R-:W-:Y:S04]  /*4bcd0*/  STL [R1+0x1c8c], R82 ;  /* 0x001c8c5201007387 */ /* 0x000fe80000100800 */
[----:B------:R1:W-:Y:S04]  /*4bce0*/  LDGSTS.E [R104+0x4800], [R106.64], P5 ;  /* 0x048000006a687fae */ /* 0x0003e8000a921844 */
[----:B------:R-:W2:Y:S04]  /*4bcf0*/  LDL.LU R53, [R1+0x1cc8] ;  /* 0x001cc80001357983 */ /* 0x000ea80000300800 */
[----:B------:R-:W2:Y:S01]  /*4bd00*/  LDL.LU R55, [R1+0x1cec] ;  /* 0x001cec0001377983 */ /* 0x000ea20000300800 */
[----:B-1----:R-:W-:-:S02]  /*4bd10*/  IMAD.MOV.U32 R106, RZ, RZ, R228 ;  /* 0x000000ffff6a7224 */ /* 0x002fc400078e00e4 */
[----:B------:R-:W-:Y:S02]  /*4bd20*/  IMAD.MOV.U32 R107, RZ, RZ, R112 ;  /* 0x000000ffff6b7224 */ /* 0x000fe400078e0070 */
        /* <DEDUP_REMOVED lines=10> */
[----:B---3--:R-:W-:Y:S01]  /*4bdd0*/  IMAD.X R81, R81, 0x1, R2, P2 ;  /* 0x0000000151517824 */ /* 0x008fe200010e0602 */
[----:B----4-:R-:W-:-:S04]  /*4bde0*/  IADD3 R52, P2, R52, R167, RZ ;  /* 0x000000a734347210 */ /* 0x010fc80007f5e0ff */
[----:B------:R-:W-:Y:S04]  /*4bdf0*/  STL [R1+0x1c88], R81 ;  /* 0x001c885101007387 */ /* 0x000fe80000100800 */
[----:B------:R-:W-:Y:S04]  /*4be00*/  STL [R1+0x1cac], R52 ;  /* 0x001cac3401007387 */ /* 0x000fe80000100800 */
[----:B------:R-:W3:Y:S04]  /*4be10*/  LDL.LU R54, [R1+0x1ce8] ;  /* 0x001ce80001367983 */ /* 0x000ee80000300800 */
[----:B------:R-:W4:Y:S04]  /*4be20*/  LDL.LU R57, [R1+0x1d0c] ;  /* 0x001d0c0001397983 */ /* 0x000f280000300800 */
[----:B------:R-:W4:Y:S04]  /*4be30*/  LDL.LU R227, [R1+0x2458] ;  /* 0x0024580001e37983 */ /* 0x000f280000300800 */
[----:B------:R-:W4:Y:S01]  /*4be40*/  LDL.LU R109, [R1+0x2454] ;  /* 0x00245400016d7983 */ /* 0x000f220000300800 */
[----:B------:R-:W-:Y:S01]  /*4be50*/  IMAD.X R83, R83, 0x1, R2, P2 ;  /* 0x0000000153537824 */ /* 0x000fe200010e0602 */
[----:B------:R-:W-:-:S04]  /*4be60*/  IADD3 R166, P2, R166, R167, RZ ;  /* 0x000000a7a6a67210 */ /* 0x000fc80007f5e0ff */
[----:B------:R-:W-:Y:S04]  /*4be70*/  STL [R1+0x1ca8], R83 ;  /* 0x001ca85301007387 */ /* 0x000fe80000100800 */
[----:B------:R-:W-:Y:S04]  /*4be80*/  STL [R1+0x1ccc], R166 ;  /* 0x001ccca601007387 */ /* 0x000fe80000100800 */
[----:B------:R-:W4:Y:S01]  /*4be90*/  LDL.LU R56, [R1+0x1d08] ;  /* 0x001d080001387983 */ /* 0x000f220000300800 */
[----:B------:R-:W-:-:S03]  /*4bea0*/  IMAD.MOV.U32 R107, RZ, RZ, R59 ;  /* 0x000000ffff6b7224 */ /* 0x000fc600078e003b */
[----:B------:R-:W4:Y:S04]  /*4beb0*/  LDL.LU R59, [R1+0x1d2c] ;  /* 0x001d2c00013b7983 */ /* 0x000f280000300800 */
[----:B------:R1:W-:Y:S02]  /*4bec0*/  LDGSTS.E [R104+0x5800], [R106.64], P5 ;  /* 0x058000006a687fae */ /* 0x0003e4000a921844 */
[----:B-1----:R-:W-:Y:S02]  /*4bed0*/  IMAD.MOV.U32 R106, RZ, RZ, R226 ;  /* 0x000000ffff6a7224 */ /* 0x002fe400078e00e2 */
[----:B------:R-:W-:Y:S02]  /*4bee0*/  IMAD.MOV.U32 R107, RZ, RZ, R108 ;  /* 0x000000ffff6b7224 */ /* 0x000fe400078e006c */
[----:B------:R-:W4:Y:S01]  /*4bef0*/  LDL.LU R108, [R1+0x2450] ;  /* 0x00245000016c7983 */ /* 0x000f220000300800 */
[----:B--2---:R-:W-:-:S03]  /*4bf00*/  IMAD.X R53, R53, 0x1, R2, P2 ;  /* 0x0000000135357824 */ /* 0x004fc600010e0602 */
[----:B------:R1:W-:Y:S01]  /*4bf10*/  LDGSTS.E [R104+0x5c00], [R106.64], P5 ;  /* 0x05c000006a687fae */ /* 0x0003e2000a921844 */
[----:B------:R-:W-:-:S03]  /*4bf20*/  IADD3 R55, P2, R55, R167, RZ ;  /* 0x000000a737377210 */ /* 0x000fc60007f5e0ff */
[----:B------:R-:W2:Y:S04]  /*4bf30*/  LDL.LU R226, [R1+0x244c] ;  /* 0x00244c0001e27983 */ /* 0x000ea80000300800 */
[----:B------:R-:W-:Y:S01]  /*4bf40*/  STL [R1+0x1cc8], R53 ;  /* 0x001cc83501007387 */ /* 0x000fe20000100800 */
[----:B-1----:R-:W-:Y:S02]  /*4bf50*/  IMAD.MOV.U32 R106, RZ, RZ, R58 ;  /* 0x000000ffff6a7224 */ /* 0x002fe400078e003a */
[----:B------:R-:W-:Y:S02]  /*4bf60*/  IMAD.MOV.U32 R107, RZ, RZ, R225 ;  /* 0x000000ffff6b7224 */ /* 0x000fe400078e00e1 */
[----:B------:R-:W2:Y:S04]  /*4bf70*/  LDL.LU R225, [R1+0x2448] ;  /* 0x0024480001e17983 */ /* 0x000ea80000300800 */
        /* <DEDUP_REMOVED lines=9> */
[----:B-1----:R-:W-:Y:S01]  /*4c010*/  IMAD.MOV.U32 R106, RZ, RZ, R60 ;  /* 0x000000ffff6a7224 */ /* 0x002fe200078e003c */
[----:B------:R-:W-:-:S05]  /*4c020*/  MOV R107, R62 ;  /* 0x0000003e006b7202 */ /* 0x000fca0000000f00 */
        /* <DEDUP_REMOVED lines=11> */
[----:B------:R-:W-:-:S05]  /*4c0e0*/  IMAD.X R56, R56, 0x1, R2, P2 ;  /* 0x0000000138387824 */ /* 0x000fca00010e0602 */
[----:B------:R-:W-:Y:S04]  /*4c0f0*/  STL [R1+0x1d08], R56 ;  /* 0x001d083801007387 */ /* 0x000fe80000100800 */
[----:B------:R-:W4:Y:S01]  /*4c100*/  LDL.LU R63, [R1+0x1d8c] ;  /* 0x001d8c00013f7983 */ /* 0x000f220000300800 */
[----:B-1----:R-:W-:Y:S02]  /*4c110*/  IMAD.MOV.U32 R106, RZ, RZ, R173 ;  /* 0x000000ffff6a7224 */ /* 0x002fe400078e00ad */
[----:B------:R-:W-:-:S05]  /*4c120*/  IMAD.MOV.U32 R107, RZ, RZ, R172 ;  /* 0x000000ffff6b7224 */ /* 0x000fca00078e00ac */
[----:B------:R1:W-:Y:S01]  /*4c130*/  LDGSTS.E [R104+0x7000], [R106.64], P5 ;  /* 0x070000006a687fae */ /* 0x0003e2000a921844 */
[----:B------:R-:W-:Y:S01]  /*4c140*/  IADD3 R59, P2, R59, R167, RZ ;  /* 0x000000a73b3b7210 */ /* 0x000fe20007f5e0ff */
[----:B-1----:R-:W-:Y:S02]  /*4c150*/  IMAD.MOV.U32 R106, RZ, RZ, R171 ;  /* 0x000000ffff6a7224 */ /* 0x002fe400078e00ab */
[----:B------:R-:W-:-:S05]  /*4c160*/  IMAD.MOV.U32 R107, RZ, RZ, R170 ;  /* 0x000000ffff6b7224 */ /* 0x000fca00078e00aa */
[----:B------:R1:W-:Y:S02]  /*4c170*/  LDGSTS.E [R104+0x7400], [R106.64], P5 ;  /* 0x074000006a687fae */ /* 0x0003e4000a921844 */
[----:B-1----:R-:W-:Y:S02]  /*4c180*/  IMAD.MOV.U32 R106, RZ, RZ, R168 ;  /* 0x000000ffff6a7224 */ /* 0x002fe400078e00a8 */
[----:B------:R-:W-:-:S05]  /*4c190*/  IMAD.MOV.U32 R107, RZ, RZ, R169 ;  /* 0x000000ffff6b7224 */ /* 0x000fca00078e00a9 */
[----:B------:R1:W-:Y:S01]  /*4c1a0*/  LDGSTS.E [R104+0x7800], [R106.64], P5 ;  /* 0x078000006a687fae */ /* 0x0003e2000a921844 */
[----:B--2---:R-:W-:Y:S01]  /*4c1b0*/  IMAD.X R58, R58, 0x1, R2, P2 ;  /* 0x000000013a3a7824 */ /* 0x004fe200010e0602 */
[----:B------:R-:W-:Y:S01]  /*4c1c0*/  IADD3 R164, P2, R164, R167, RZ ;  /* 0x000000a7a4a47210 */ /* 0x000fe20007f5e0ff */
[----:B-1----:R-:W-:Y:S02]  /*4c1d0*/  IMAD.MOV.U32 R106, RZ, RZ, R162 ;  /* 0x000000ffff6a7224 */ /* 0x002fe400078e00a2 */
[----:B------:R-:W-:Y:S01]  /*4c1e0*/  IMAD.MOV.U32 R107, RZ, RZ, R163 ;  /* 0x000000ffff6b7224 */ /* 0x000fe200078e00a3 */
[----:B------:R-:W-:Y:S04]  /*4c1f0*/  STL [R1+0x1d2c], R59 ;  /* 0x001d2c3b01007387 */ /* 0x000fe80000100800 */
[----:B------:R1:W-:Y:S04]  /*4c200*/  LDGSTS.E [R104+0x7c00], [R106.64], P5 ;  /* 0x07c000006a687fae */ /* 0x0003e8000a921844 */
[----:B------:R-:W-:Y:S04]  /*4c210*/  STL [R1+0x1d28], R58 ;  /* 0x001d283a01007387 */ /* 0x000fe80000100800 */
[----:B------:R-:W-:Y:S01]  /*4c220*/  STL [R1+0x1d4c], R164 ;  /* 0x001d4ca401007387 */ /* 0x000fe20000100800 */
[----:B-1----:R-:W-:-:S02]  /*4c230*/  IMAD.MOV.U32 R106, RZ, RZ, R64 ;  /* 0x000000ffff6a7224 */ /* 0x002fc400078e0040 */
[----:B------:R-:W-:Y:S02]  /*4c240*/  IMAD.MOV.U32 R107, RZ, RZ, R65 ;  /* 0x000000ffff6b7224 */ /* 0x000fe400078e0041 */
[----:B------:R-:W-:-:S03]  /*4c250*/  IMAD.MOV.U32 R158, RZ, RZ, R224 ;  /* 0x000000ffff9e7224 */ /* 0x000fc600078e00e0 */
[----:B------:R1:W-:Y:S01]  /*4c260*/  LDGSTS.E [R104+0x8000], [R106.64], P5 ;  /* 0x080000006a687fae */ /* 0x0003e2000a921844 */
[----:B------:R-:W-:Y:S02]  /*4c270*/  IMAD.MOV.U32 R159, RZ, RZ, R105 ;  /* 0x000000ffff9f7224 */ /* 0x000fe400078e0069 */
[----:B------:R-:W-:Y:S02]  /*4c280*/  IMAD.MOV.U32 R43, RZ, RZ, R108 ;  /* 0x000000ffff2b7224 */ /* 0x000fe400078e006c */
[----:B------:R-:W-:Y:S01]  /*4c290*/  IMAD.MOV.U32 R42, RZ, RZ, R225 ;  /* 0x000000ffff2a7224 */ /* 0x000fe200078e00e1 */
[----:B------:R-:W-:Y:S01]  /*4c2a0*/  MOV R39, R113 ;  /* 0x0000007100277202 */ /* 0x000fe20000000f00 */
[----:B------:R-:W-:Y:S01]  /*4c2b0*/  IMAD.MOV.U32 R161, RZ, RZ, R109 ;  /* 0x000000ffffa17224 */ /* 0x000fe200078e006d */
[----:B------:R2:W-:Y:S01]  /*4c2c0*/  LDGSTS.E [R104+0x8400], [R158.64], P5 ;  /* 0x084000009e687fae */ /* 0x0005e2000a921844 */
[----:B------:R-:W-:Y:S02]  /*4c2d0*/  IMAD.MOV.U32 R160, RZ, RZ, R226 ;  /* 0x000000ffffa07224 */ /* 0x000fe400078e00e2 */
[----:B------:R-:W-:Y:S01]  /*4c2e0*/  IMAD.MOV.U32 R41, RZ, RZ, R112 ;  /* 0x000000ffff297224 */ /* 0x000fe200078e0070 */
[----:B------:R1:W-:Y:S01]  /*4c2f0*/  LDGSTS.E [R104+0x8800], [R42.64], P5 ;  /* 0x088000002a687fae */ /* 0x0003e2000a921844 */
[----:B------:R-:W-:-:S02]  /*4c300*/  IMAD.MOV.U32 R37, RZ, RZ, R116 ;  /* 0x000000ffff257224 */ /* 0x000fc400078e0074 */
[----:B---3--:R-:W-:Y:S01]  /*4c310*/  IMAD.X R60, R60, 0x1, R2, P2 ;  /* 0x000000013c3c7824 */ /* 0x008fe200010e0602 */
[----:B------:R3:W-:Y:S01]  /*4c320*/  LDGSTS.E [R104+0x8c00], [R160.64], P5 ;  /* 0x08c00000a0687fae */ /* 0x0007e2000a921844 */
[----:B----4-:R-:W-:-:S03]  /*4c330*/  IADD3 R62, P2, R62, R167, RZ ;  /* 0x000000a73e3e7210 */ /* 0x010fc60007f5e0ff */
[----:B------:R-:W-:Y:S04]  /*4c340*/  STL [R1+0x1d48], R60 ;  /* 0x001d483c01007387 */ /* 0x000fe80000100800 */
[----:B------:R-:W4:Y:S01]  /*4c350*/  LDL.LU R3, [R1+0x400] ;  /* 0x0004000001037983 */ /* 0x000f220000300800 */
[----:B------:R-:W-:-:S03]  /*4c360*/  IMAD.X R61, R61, 0x1, R2, P2 ;  /* 0x000000013d3d7824 */ /* 0x000fc600010e0602 */
[----:B------:R-:W2:Y:S04]  /*4c370*/  LDL.LU R165, [R1+0x408] ;  /* 0x0004080001a57983 */ /* 0x000ea80000300800 */
[----:B------:R-:W-:Y:S04]  /*4c380*/  STL [R1+0x1d6c], R62 ;  /* 0x001d6c3e01007387 */ /* 0x000fe80000100800 */
[----:B-1----:R-:W2:Y:S04]  /*4c390*/  LDL.LU R107, [R1+0x3fc] ;  /* 0x0003fc00016b7983 */ /* 0x002ea80000300800 */
[----:B------:R-:W2:Y:S01]  /*4c3a0*/  LDL.LU R106, [R1+0x404] ;  /* 0x00040400016a7983 */ /* 0x000ea20000300800 */
[----:B------:R-:W-:-:S03]  /*4c3b0*/  IADD3 R63, P2, R63, R167, RZ ;  /* 0x000000a73f3f7210 */ /* 0x000fc60007f5e0ff */
[----:B------:R-:W2:Y:S04]  /*4c3c0*/  LDL.LU R224, [R1+0x320] ;  /* 0x0003200001e07983 */ /* 0x000ea80000300800 */
[----:B------:R-:W3:Y:S04]  /*4c3d0*/  LDL.LU R105, [R1+0x3f8] ;  /* 0x0003f80001697983 */ /* 0x000ee80000300800 */
[----:B------:R-:W4:Y:S04]  /*4c3e0*/  LDL.LU R108, [R1+0x3f4] ;  /* 0x0003f400016c7983 */ /* 0x000f280000300800 */
[----:B------:R-:W-:Y:S04]  /*4c3f0*/  STL [R1+0x1d68], R61 ;  /* 0x001d683d01007387 */ /* 0x000fe80000100800 */
[----:B------:R-:W4:Y:S04]  /*4c400*/  LDL.LU R109, [R1+0x3f0] ;  /* 0x0003f000016d7983 */ /* 0x000f280000300800 */
[----:B------:R1:W-:Y:S04]  /*4c410*/  STL.64 [R1+0x1988], R158 ;  /* 0x0019889e01007387 */ /* 0x0003e80000100a00 */
[----:B------:R-:W-:Y:S04]  /*4c420*/  STL [R1+0x1d8c], R63 ;  /* 0x001d8c3f01007387 */ /* 0x000fe80000100800 */
[----:B------:R1:W-:Y:S04]  /*4c430*/  STL.64 [R1+0x1980], R42 ;  /* 0x0019802a01007387 */ /* 0x0003e80000100a00 */
[----:B------:R-:W4:Y:S04]  /*4c440*/  LDL.LU R112, [R1+0x32c] ;  /* 0x00032c0001707983 */ /* 0x000f280000300800 */
[----:B------:R-:W4:Y:S04]  /*4c450*/  LDL.LU R113, [R1+0x328] ;  /* 0x0003280001717983 */ /* 0x000f280000300800 */
[----:B------:R1:W-:Y:S04]  /*4c460*/  STL.64 [R1+0x1978], R160 ;  /* 0x001978a001007387 */ /* 0x0003e80000100a00 */
[----:B------:R-:W4:Y:S01]  /*4c470*/  LDL.LU R116, [R1+0x324] ;  /* 0x0003240001747983 */ /* 0x000f220000300800 */
[----:B------:R-:W-:-:S02]  /*4c480*/  IMAD.MOV.U32 R40, RZ, RZ, R227 ;  /* 0x000000ffff287224 */ /* 0x000fc400078e00e3 */
[----:B------:R-:W-:Y:S02]  /*4c490*/  IMAD.MOV.U32 R38, RZ, RZ, R228 ;  /* 0x000000ffff267224 */ /* 0x000fe400078e00e4 */
[----:B------:R-:W-:Y:S02]  /*4c4a0*/  IMAD.MOV.U32 R171, RZ, RZ, R204 ;  /* 0x000000ffffab7224 */ /* 0x000fe400078e00cc */
[----:B------:R-:W-:Y:S02]  /*4c4b0*/  IMAD.MOV.U32 R36, RZ, RZ, R229 ;  /* 0x000000ffff247224 */ /* 0x000fe400078e00e5 */
[----:B------:R-:W-:Y:S02]  /*4c4c0*/  IMAD.MOV.U32 R66, RZ, RZ, R230 ;  /* 0x000000ffff427224 */ /* 0x000fe400078e00e6 */
[----:B------:R-:W-:Y:S01]  /*4c4d0*/  IMAD.MOV.U32 R67, RZ, RZ, R117 ;  /* 0x000000ffff437224 */ /* 0x000fe200078e0075 */
[----:B------:R1:W-:Y:S01]  /*4c4e0*/  STL.64 [R1+0x1970], R40 ;  /* 0x0019702801007387 */ /* 0x0003e20000100a00 */
[----:B------:R-:W-:-:S02]  /*4c4f0*/  IMAD.MOV.U32 R12, RZ, RZ, R231 ;  /* 0x000000ffff0c7224 */ /* 0x000fc400078e00e7 */
[----:B------:R-:W-:Y:S01]  /*4c500*/  IMAD.MOV.U32 R13, RZ, RZ, R120 ;  /* 0x000000ffff0d7224 */ /* 0x000fe200078e0078 */
[----:B------:R1:W-:Y:S01]  /*4c510*/  STL.64 [R1+0x1968], R38 ;  /* 0x0019682601007387 */ /* 0x0003e20000100a00 */
[----:B------:R-:W-:Y:S02]  /*4c520*/  IMAD.MOV.U32 R64, RZ, RZ, R232 ;  /* 0x000000ffff407224 */ /* 0x000fe400078e00e8 */
[----:B------:R-:W-:Y:S01]  /*4c530*/  IMAD.MOV.U32 R65, RZ, RZ, R121 ;  /* 0x000000ffff417224 */ /* 0x000fe200078e0079 */
[----:B------:R1:W-:Y:S01]  /*4c540*/  STL.64 [R1+0x1960], R36 ;  /* 0x0019602401007387 */ /* 0x0003e20000100a00 */
        /* <DEDUP_REMOVED lines=18> */
[----:B------:R-:W-:Y:S01]  /*4c670*/  IMAD.MOV.U32 R235, RZ, RZ, R208 ;  /* 0x000000ffffeb7224 */ /* 0x000fe200078e00d0 */
[----:B------:R-:W-:Y:S01]  /*4c680*/  MOV R231, R210 ;  /* 0x000000d200e77202 */ /* 0x000fe20000000f00 */
[----:B------:R-:W-:Y:S01]  /*4c690*/  IMAD.MOV.U32 R232, RZ, RZ, R240 ;  /* 0x000000ffffe87224 */ /* 0x000fe200078e00f0 */
[----:B------:R1:W-:Y:S01]  /*4c6a0*/  STL.64 [R1+0x1928], R168 ;  /* 0x001928a801007387 */ /* 0x0003e20000100a00 */
[----:B------:R-:W-:-:S02]  /*4c6b0*/  IMAD.MOV.U32 R233, RZ, RZ, R209 ;  /* 0x000000ffffe97224 */ /* 0x000fc400078e00d1 */
[----:B------:R-:W-:Y:S01]  /*4c6c0*/  IMAD.MOV.U32 R230, RZ, RZ, R241 ;  /* 0x000000ffffe67224 */ /* 0x000fe200078e00f1 */
[----:B------:R1:W-:Y:S01]  /*4c6d0*/  STL.64 [R1+0x1920], R162 ;  /* 0x001920a201007387 */ /* 0x0003e20000100a00 */
[----:B------:R-:W-:Y:S02]  /*4c6e0*/  IMAD.MOV.U32 R228, RZ, RZ, R242 ;  /* 0x000000ffffe47224 */ /* 0x000fe400078e00f2 */
[----:B------:R-:W-:Y:S01]  /*4c6f0*/  IMAD.MOV.U32 R229, RZ, RZ, R211 ;  /* 0x000000ffffe57224 */ /* 0x000fe200078e00d3 */
[----:B------:R-:W-:Y:S01]  /*4c700*/  STL.64 [R1+0x1918], R236 ;  /* 0x001918ec01007387 */ /* 0x000fe20000100a00 */
[----:B------:R-:W-:Y:S02]  /*4c710*/  IMAD.MOV.U32 R226, RZ, RZ, R243 ;  /* 0x000000ffffe27224 */ /* 0x000fe400078e00f3 */
[----:B------:R-:W-:Y:S01]  /*4c720*/  IMAD.MOV.U32 R227, RZ, RZ, R212 ;  /* 0x000000ffffe37224 */ /* 0x000fe200078e00d4 */
[----:B------:R-:W-:Y:S01]  /*4c730*/  STL.64 [R1+0x1910], R234 ;  /* 0x001910ea01007387 */ /* 0x000fe20000100a00 */
[----:B------:R-:W-:-:S02]  /*4c740*/  IMAD.MOV.U32 R225, RZ, RZ, R213 ;  /* 0x000000ffffe17224 */ /* 0x000fc400078e00d5 */
[----:B------:R-:W-:Y:S01]  /*4c750*/  IMAD.MOV.U32 R205, RZ, RZ, R214 ;  /* 0x000000ffffcd7224 */ /* 0x000fe200078e00d6 */
[----:B------:R-:W-:Y:S01]  /*4c760*/  STL.64 [R1+0x1908], R232 ;  /* 0x001908e801007387 */ /* 0x000fe20000100a00 */
[----:B------:R-:W-:Y:S02]  /*4c770*/  IMAD.MOV.U32 R211, RZ, RZ, R215 ;  /* 0x000000ffffd37224 */ /* 0x000fe400078e00d7 */
[----:B------:R-:W-:Y:S01]  /*4c780*/  IMAD.MOV.U32 R209, RZ, RZ, R216 ;  /* 0x000000ffffd17224 */ /* 0x000fe200078e00d8 */
[----:B------:R-:W-:Y:S01]  /*4c790*/  STL.64 [R1+0x1900], R230 ;  /* 0x001900e601007387 */ /* 0x000fe20000100a00 */
[----:B------:R-:W-:-:S03]  /*4c7a0*/  IMAD.MOV.U32 R207, RZ, RZ, R217 ;  /* 0x000000ffffcf7224 */ /* 0x000fc600078e00d9 */
[----:B------:R-:W-:Y:S01]  /*4c7b0*/  STL.64 [R1+0x18f8], R228 ;  /* 0x0018f8e401007387 */ /* 0x000fe20000100a00 */
[----:B------:R-:W-:-:S03]  /*4c7c0*/  IMAD.MOV.U32 R125, RZ, RZ, R218 ;  /* 0x000000ffff7d7224 */ /* 0x000fc600078e00da */
[----:B------:R-:W-:Y:S01]  /*4c7d0*/  STL.64 [R1+0x18f0], R226 ;  /* 0x0018f0e201007387 */ /* 0x000fe20000100a00 */
[----:B------:R-:W-:Y:S02]  /*4c7e0*/  IMAD.MOV.U32 R121, RZ, RZ, R219 ;  /* 0x000000ffff797224 */ /* 0x000fe400078e00db */
[----:B------:R-:W-:Y:S01]  /*4c7f0*/  IMAD.MOV.U32 R117, RZ, RZ, R220 ;  /* 0x000000ffff757224 */ /* 0x000fe200078e00dc */
        /* <DEDUP_REMOVED lines=17> */
[----:B--2---:R-:W-:Y:S01]  /*4c910*/  STL.64 [R1+0x18e8], R224 ;  /* 0x0018e8e001007387 */ /* 0x004fe20000100a00 */
[----:B---3--:R-:W-:-:S03]  /*4c920*/  IMAD.MOV.U32 R120, RZ, RZ, R105 ;  /* 0x000000ffff787224 */ /* 0x008fc600078e0069 */
[----:B------:R2:W-:Y:S01]  /*4c930*/  LDGSTS.E [R104+0xd400], [R224.64], P5 ;  /* 0x0d400000e0687fae */ /* 0x0005e2000a921844 */
[----:B----4-:R-:W-:Y:S02]  /*4c940*/  IMAD.MOV.U32 R124, RZ, RZ, R108 ;  /* 0x000000ffff7c7224 */ /* 0x010fe400078e006c */
[----:B------:R-:W-:Y:S02]  /*4c950*/  IMAD.MOV.U32 R108, RZ, RZ, R106 ;  /* 0x000000ffff6c7224 */ /* 0x000fe400078e006a */
[----:B------:R-:W-:Y:S02]  /*4c960*/  IMAD.MOV.U32 R206, RZ, RZ, R109 ;  /* 0x000000ffffce7224 */ /* 0x000fe400078e006d */
[----:B------:R-:W-:Y:S02]  /*4c970*/  IMAD.MOV.U32 R109, RZ, RZ, R222 ;  /* 0x000000ffff6d7224 */ /* 0x000fe400078e00de */
[----:B------:R-:W-:Y:S02]  /*4c980*/  IMAD.MOV.U32 R204, RZ, RZ, R116 ;  /* 0x000000ffffcc7224 */ /* 0x000fe400078e0074 */
[----:B------:R-:W-:-:S02]  /*4c990*/  IMAD.MOV.U32 R116, RZ, RZ, R107 ;  /* 0x000000ffff747224 */ /* 0x000fc400078e006b */
[----:B------:R-:W3:Y:S01]  /*4c9a0*/  S2R R107, SR_TID.X ;  /* 0x00000000006b7919 */ /* 0x000ee20000002100 */
[----:B------:R-:W-:Y:S02]  /*4c9b0*/  IMAD.MOV.U32 R210, RZ, RZ, R113 ;  /* 0x000000ffffd27224 */ /* 0x000fe400078e0071 */
[----:B------:R-:W-:Y:S01]  /*4c9c0*/  IMAD.MOV.U32 R208, RZ, RZ, R112 ;  /* 0x000000ffffd07224 */ /* 0x000fe200078e0070 */
[----:B------:R4:W-:Y:S01]  /*4c9d0*/  STL.64 [R1+0x18e0], R204 ;  /* 0x0018e0cc01007387 */ /* 0x0009e20000100a00 */
[----:B------:R-:W-:Y:S02]  /*4c9e0*/  IMAD.MOV.U32 R112, RZ, RZ, R3 ;  /* 0x000000ffff707224 */ /* 0x000fe400078e0003 */
[----:B------:R-:W-:Y:S01]  /*4c9f0*/  IMAD.MOV.U32 R113, RZ, RZ, R221 ;  /* 0x000000ffff717224 */ /* 0x000fe200078e00dd */
[----:B------:R-:W-:Y:S04]  /*4ca00*/  STL.64 [R1+0x18d8], R210 ;  /* 0x0018d8d201007387 */ /* 0x000fe80000100a00 */
[----:B------:R-:W-:Y:S01]  /*4ca10*/  STL.64 [R1+0x18d0], R208 ;  /* 0x0018d0d001007387 */ /* 0x000fe20000100a00 */
[----:B------:R-:W-:-:S03]  /*4ca20*/  IMAD.MOV.U32 R106, RZ, RZ, R165 ;  /* 0x000000ffff6a7224 */ /* 0x000fc600078e00a5 */
[----:B------:R-:W-:Y:S04]  /*4ca30*/  STL.64 [R1+0x18c8], R206 ;  /* 0x0018c8ce01007387 */ /* 0x000fe80000100a00 */
[----:B------:R1:W-:Y:S01]  /*4ca40*/  STL.64 [R1+0x18c0], R124 ;  /* 0x0018c07c01007387 */ /* 0x0003e20000100a00 */
[----:B---3--:R-:W-:-:S03]  /*4ca50*/  LOP3.LUT R3, R107, 0x1f, RZ, 0xc0, !PT ;  /* 0x0000001f6b037812 */ /* 0x008fc600078ec0ff */
[----:B------:R3:W-:Y:S01]  /*4ca60*/  STL.64 [R1+0x18b8], R120 ;  /* 0x0018b87801007387 */ /* 0x0007e20000100a00 */
[----:B------:R-:W-:Y:S02]  /*4ca70*/  SHF.R.S32.HI R105, RZ, 0x5, R107 ;  /* 0x00000005ff697819 */ /* 0x000fe4000001146b */
[----:B------:R-:W-:Y:S01]  /*4ca80*/  MOV R107, R223 ;  /* 0x000000df006b7202 */ /* 0x000fe20000000f00 */
[----:B------:R2:W-:Y:S04]  /*4ca90*/  STL.64 [R1+0x18b0], R116 ;  /* 0x0018b07401007387 */ /* 0x0005e80000100a00 */
[----:B------:R2:W-:Y:S04]  /*4caa0*/  STL.64 [R1+0x18a8], R112 ;  /* 0x0018a87001007387 */ /* 0x0005e80000100a00 */
[----:B-1----:R-:W2:Y:S04]  /*4cab0*/  LDL.LU.64 R158, [R1+0x2438] ;  /* 0x00243800019e7983 */ /* 0x002ea80000300a00 */
[----:B------:R1:W-:Y:S04]  /*4cac0*/  STL.64 [R1+0x18a0], R108 ;  /* 0x0018a06c01007387 */ /* 0x0003e80000100a00 */
[----:B------:R-:W3:Y:S04]  /*4cad0*/  LDL.LU.64 R42, [R1+0x2430] ;  /* 0x00243000012a7983 */ /* 0x000ee80000300a00 */
[----:B------:R1:W-:Y:S04]  /*4cae0*/  STL.64 [R1+0x1898], R106 ;  /* 0x0018986a01007387 */ /* 0x0003e80000100a00 */
[----:B------:R-:W3:Y:S04]  /*4caf0*/  LDL.LU.64 R160, [R1+0x2428] ;  /* 0x0024280001a07983 */ /* 0x000ee80000300a00 */
        /* <DEDUP_REMOVED lines=10> */
[----:B------:R-:W3:Y:S04]  /*4cba0*/  LDL.LU.64 R162, [R1+0x23d0] ;  /* 0x0023d00001a27983 */ /* 0x000ee80000300a00 */
[----:B------:R4:W-:Y:S01]  /*4cbb0*/  LDGSTS.E [R104+0xd800], [R204.64], P5 ;  /* 0x0d800000cc687fae */ /* 0x0009e2000a921844 */
[----:B------:R-:W-:Y:S01]  /*4cbc0*/  IMAD.SHL.U32 R3, R3, 0x4, RZ ;  /* 0x0000000403037824 */ /* 0x000fe200078e00ff */
[----:B------:R-:W-:-:S02]  /*4cbd0*/  SGXT R105, R105, 0x1 ;  /* 0x000000016969781a */ /* 0x000fc40000000200 */
[----:B------:R2:W-:Y:S04]  /*4cbe0*/  LDGSTS.E [R104+0xdc00], [R210.64], P5 ;  /* 0x0dc00000d2687fae */ /* 0x0005e8000a921844 */
[----:B----4-:R-:W4:Y:S04]  /*4cbf0*/  LDL.LU R204, [R1+0x1d88] ;  /* 0x001d880001cc7983 */ /* 0x010f280000300800 */
[----:B------:R-:W4:Y:S04]  /*4cc00*/  LDL.LU R243, [R1+0x1dac] ;  /* 0x001dac0001f37983 */ /* 0x000f280000300800 */
[----:B------:R-:W4:Y:S04]  /*4cc10*/  LDL.LU R165, [R1+0x1dcc] ;  /* 0x001dcc0001a57983 */ /* 0x000f280000300800 */
[----:B------:R-:W4:Y:S01]  /*4cc20*/  LDL.LU R64, [R1+0x1da8] ;  /* 0x001da80001407983 */ /* 0x000f220000300800 */
[----:B------:R-:W-:-:S03]  /*4cc30*/  LOP3.LUT R3, R3, 0x90, R105, 0x78, !PT ;  /* 0x0000009003037812 */ /* 0x000fc600078e7869 */
[----:B------:R2:W-:Y:S01]  /*4cc40*/  LDGSTS.E [R104+0xe000], [R208.64], P5 ;  /* 0x0e000000d0687fae */ /* 0x0005e2000a921844 */
[----:B------:R-:W-:-:S03]  /*4cc50*/  LOP3.LUT R3, R3, 0x20, RZ, 0x3c, !PT ;  /* 0x0000002003037812 */ /* 0x000fc600078e3cff */
[----:B------:R2:W-:Y:S04]  /*4cc60*/  LDGSTS.E [R104+0xe400], [R206.64], P5 ;  /* 0x0e400000ce687fae */ /* 0x0005e8000a921844 */
[----:B------:R2:W-:Y:S04]  /*4cc70*/  LDGSTS.E [R104+0xe800], [R124.64], P5 ;  /* 0x0e8000007c687fae */ /* 0x0005e8000a921844 */
[----:B------:R2:W-:Y:S04]  /*4cc80*/  LDGSTS.E [R104+0xec00], [R120.64], P5 ;  /* 0x0ec0000078687fae */ /* 0x0005e8000a921844 */
[----:B------:R2:W-:Y:S01]  /*4cc90*/  LDGSTS.E [R104+0xf000], [R116.64], P5 ;  /* 0x0f00000074687fae */ /* 0x0005e2000a921844 */
[----:B------:R-:W-:-:S03]  /*4cca0*/  IMAD R3, R51, 0x10000, R3 ;  /* 0x0001000033037824 */ /* 0x000fc600078e0203 */
[----:B------:R2:W-:Y:S04]  /*4ccb0*/  LDGSTS.E [R104+0xf400], [R112.64], P5 ;  /* 0x0f40000070687fae */ /* 0x0005e8000a921844 */
[----:B------:R2:W-:Y:S04]  /*4ccc0*/  LDGSTS.E [R104+0xf800], [R108.64], P5 ;  /* 0x0f8000006c687fae */ /* 0x0005e8000a921844 */
[----:B------:R2:W-:Y:S02]  /*4ccd0*/  LDGSTS.E [R104+0xfc00], [R106.64], P5 ;  /* 0x0fc000006a687fae */ /* 0x0005e4000a921844 */
[----:B--2---:R-:W-:-:S02]  /*4cce0*/  IMAD.MOV.U32 R104, RZ, RZ, R159 ;  /* 0x000000ffff687224 */ /* 0x004fc400078e009f */
[----:B---3--:R-:W-:Y:S02]  /*4ccf0*/  IMAD.MOV.U32 R105, RZ, RZ, R160 ;  /* 0x000000ffff697224 */ /* 0x008fe400078e00a0 */
[----:B------:R-:W2:Y:S04]  /*4cd00*/  LDL.LU R160, [R1+0x23c8] ;  /* 0x0023c80001a07983 */ /* 0x000ea80000300800 */
[----:B------:R3:W-:Y:S04]  /*4cd10*/  LDGSTS.E [R3+0x100], [R104.64], P5 ;  /* 0x0010000068037fae */ /* 0x0007e8000a921844 */
[----:B------:R-:W2:Y:S04]  /*4cd20*/  LDL.LU R159, [R1+0x23c4] ;  /* 0x0023c400019f7983 */ /* 0x000ea80000300800 */
[----:B------:R-:W2:Y:S01]  /*4cd30*/  LDL.LU R217, [R1+0x1dc8] ;  /* 0x001dc80001d97983 */ /* 0x000ea20000300800 */
[----:B---3--:R-:W-:-:S03]  /*4cd40*/  IMAD.MOV.U32 R104, RZ, RZ, R157 ;  /* 0x000000ffff687224 */ /* 0x008fc600078e009d */
[----:B------:R-:W3:Y:S01]  /*4cd50*/  LDL.LU R241, [R1+0x1dec] ;  /* 0x001dec0001f17983 */ /* 0x000ee20000300800 */
[----:B------:R-:W-:-:S03]  /*4cd60*/  IMAD.MOV.U32 R105, RZ, RZ, R158 ;  /* 0x000000ffff697224 */ /* 0x000fc600078e009e */
[----:B------:R-:W3:Y:S04]  /*4cd70*/  LDL.LU R158, [R1+0x23c0] ;  /* 0x0023c000019e7983 */ /* 0x000ee80000300800 */
[----:B------:R-:W3:Y:S04]  /*4cd80*/  LDL.LU R157, [R1+0x23bc] ;  /* 0x0023bc00019d7983 */ /* 0x000ee80000300800 */
[----:B------:R1:W-:Y:S02]  /*4cd90*/  LDGSTS.E [R3+0x500], [R104.64], P5 ;  /* 0x0050000068037fae */ /* 0x0003e4000a921844 */
[----:B-1----:R-:W-:-:S02]  /*4cda0*/  IMAD.MOV.U32 R105, RZ, RZ, R156 ;  /* 0x000000ffff697224 */ /* 0x002fc400078e009c */
[----:B------:R-:W-:-:S05]  /*4cdb0*/  IMAD.MOV.U32 R104, RZ, RZ, R251 ;  /* 0x000000ffff687224 */ /* 0x000fca00078e00fb */
[----:B------:R1:W-:Y:S01]  /*4cdc0*/  LDGSTS.E [R3+0x900], [R104.64], P5 ;  /* 0x0090000068037fae */ /* 0x0003e2000a921844 */
[----:B----4-:R-:W-:Y:S01]  /*4cdd0*/  IMAD.X R204, R204, 0x1, R2, P2 ;  /* 0x00000001cccc7824 */ /* 0x010fe200010e0602 */
[----:B------:R-:W-:-:S04]  /*4cde0*/  IADD3 R243, P2, R243, R167, RZ ;  /* 0x000000a7f3f37210 */ /* 0x000fc80007f5e0ff */
[----:B------:R-:W-:Y:S04]  /*4cdf0*/  STL [R1+0x1d88], R204 ;  /* 0x001d88cc01007387 */ /* 0x000fe80000100800 */
[----:B------:R-:W4:Y:S04]  /*4ce00*/  LDL.LU R156, [R1+0x23b8] ;  /* 0x0023b800019c7983 */ /* 0x000f280000300800 */
[----:B------:R-:W4:Y:S04]  /*4ce10*/  LDL.LU R251, [R1+0x23b4] ;  /* 0x0023b40001fb7983 */ /* 0x000f280000300800 */
[----:B------:R-:W-:Y:S04]  /*4ce20*/  STL [R1+0x1dac], R243 ;  /* 0x001dacf301007387 */ /* 0x000fe80000100800 */
[----:B------:R-:W4:Y:S04]  /*4ce30*/  LDL.LU R242, [R1+0x1de8] ;  /* 0x001de80001f27983 */ /* 0x000f280000300800 */
[----:B------:R-:W4:Y:S01]  /*4ce40*/  LDL.LU R124, [R1+0x1e0c] ;  /* 0x001e0c00017c7983 */ /* 0x000f220000300800 */
[----:B-1----:R-:W-:-:S02]  /*4ce50*/  IMAD.MOV.U32 R104, RZ, RZ, R249 ;  /* 0x000000ffff687224 */ /* 0x002fc400078e00f9 */
[----:B------:R-:W-:Y:S02]  /*4ce60*/  IMAD.MOV.U32 R105, RZ, RZ, R250 ;  /* 0x000000ffff697224 */ /* 0x000fe400078e00fa */
[----:B------:R-:W-:Y:S01]  /*4ce70*/  IMAD.X R64, R64, 0x1, R2, P2 ;  /* 0x0000000140407824 */ /* 0x000fe200010e0602 */
[----:B------:R-:W-:Y:S01]  /*4ce80*/  IADD3 R165, P2, R165, R167, RZ ;  /* 0x000000a7a5a57210 */ /* 0x000fe20007f5e0ff */
[----:B------:R-:W4:Y:S04]  /*4ce90*/  LDL.LU R250, [R1+0x23b0] ;  /* 0x0023b00001fa7983 */ /* 0x000f280000300800 */
[----:B------:R-:W4:Y:S04]  /*4cea0*/  LDL.LU R249, [R1+0x23ac] ;  /* 0x0023ac0001f97983 */ /* 0x000f280000300800 */
[----:B------:R1:W-:Y:S04]  /*4ceb0*/  LDGSTS.E [R3+0xd00], [R104.64], P5 ;  /* 0x00d0000068037fae */ /* 0x0003e8000a921844 */
[----:B------:R-:W-:Y:S01]  /*4cec0*/  STL [R1+0x1da8], R64 ;  /* 0x001da84001007387 */ /* 0x000fe20000100800 */
[----:B-1----:R-:W-:-:S02]  /*4ced0*/  IMAD.MOV.U32 R105, RZ, RZ, R248 ;  /* 0x000000ffff697224 */ /* 0x002fc400078e00f8 */
[----:B------:R-:W-:Y:S01]  /*4cee0*/  IMAD.MOV.U32 R104, RZ, RZ, R11 ;  /* 0x000000ffff687224 */ /* 0x000fe200078e000b */
[----:B------:R-:W4:Y:S04]  /*4cef0*/  LDL.LU R248, [R1+0x23a8] ;  /* 0x0023a80001f87983 */ /* 0x000f280000300800 */
[----:B------:R-:W4:Y:S04]  /*4cf00*/  LDL.LU R11, [R1+0x23a4] ;  /* 0x0023a400010b7983 */ /* 0x000f280000300800 */
[----:B------:R-:W-:Y:S04]  /*4cf10*/  STL [R1+0x1dcc], R165 ;  /* 0x001dcca501007387 */ /* 0x000fe80000100800 */
[----:B------:R-:W4:Y:S04]  /*4cf20*/  LDL.LU R215, [R1+0x1e08] ;  /* 0x001e080001d77983 */ /* 0x000f280000300800 */
[----:B------:R-:W4:Y:S04]  /*4cf30*/  LDL.LU R239, [R1+0x1e2c] ;  /* 0x001e2c0001ef7983 */ /* 0x000f280000300800 */
[----:B------:R1:W-:Y:S02]  /*4cf40*/  LDGSTS.E [R3+0x1100], [R104.64], P5 ;  /* 0x0110000068037fae */ /* 0x0003e4000a921844 */
[----:B-1----:R-:W-:-:S02]  /*4cf50*/  IMAD.MOV.U32 R104, RZ, RZ, R9 ;  /* 0x000000ffff687224 */ /* 0x002fc400078e0009 */
[----:B------:R-:W-:Y:S02]  /*4cf60*/  IMAD.MOV.U32 R105, RZ, RZ, R10 ;  /* 0x000000ffff697224 */ /* 0x000fe400078e000a */
[----:B------:R-:W4:Y:S04]  /*4cf70*/  LDL.LU R10, [R1+0x23a0] ;  /* 0x0023a000010a7983 */ /* 0x000f280000300800 */
[----:B------:R1:W-:Y:S04]  /*4cf80*/  LDGSTS.E [R3+0x1500], [R104.64], P5 ;  /* 0x0150000068037fae */ /* 0x0003e8000a921844 */
[----:B------:R-:W4:Y:S01]  /*4cf90*/  LDL.LU R9, [R1+0x239c] ;  /* 0x00239c0001097983 */ /* 0x000f220000300800 */
        /* <DEDUP_REMOVED lines=9> */
[----:B--2---:R-:W-:Y:S01]  /*4d030*/  IMAD.X R217, R217, 0x1, R2, P2 ;  /* 0x00000001d9d97824 */ /* 0x004fe200010e0602 */
[----:B---3--:R-:W-:-:S04]  /*4d040*/  IADD3 R241, P2, R241, R167, RZ ;  /* 0x000000a7f1f17210 */ /* 0x008fc80007f5e0ff */
[----:B------:R-:W-:Y:S04]  /*4d050*/  STL [R1+0x1dc8], R217 ;  /* 0x001dc8d901007387 */ /* 0x000fe80000100800 */
[----:B------:R-:W2:Y:S04]  /*4d060*/  LDL.LU R8, [R1+0x2398] ;  /* 0x0023980001087983 */ /* 0x000ea80000300800 */
[----:B------:R-:W3:Y:S04]  /*4d070*/  LDL.LU R7, [R1+0x2394] ;  /* 0x0023940001077983 */ /* 0x000ee80000300800 */
[----:B------:R-:W-:Y:S04]  /*4d080*/  STL [R1+0x1dec], R241 ;  /* 0x001decf101007387 */ /* 0x000fe80000100800 */
[----:B------:R-:W2:Y:S04]  /*4d090*/  LDL.LU R240, [R1+0x1e28] ;  /* 0x001e280001f07983 */ /* 0x000ea80000300800 */
[----:B------:R-:W3:Y:S04]  /*4d0a0*/  LDL.LU R120, [R1+0x1e4c] ;  /* 0x001e4c0001787983 */ /* 0x000ee80000300800 */
[----:B------:R-:W3:Y:S04]  /*4d0b0*/  LDL.LU R6, [R1+0x2390] ;  /* 0x0023900001067983 */ /* 0x000ee80000300800 */
[----:B------:R-:W3:Y:S01]  /*4d0c0*/  LDL.LU R5, [R1+0x238c] ;  /* 0x00238c0001057983 */ /* 0x000ee20000300800 */
        /* <DEDUP_REMOVED lines=8> */
[----:B-1----:R-:W-:Y:S01]  /*4d150*/  IMAD.MOV.U32 R104, RZ, RZ, R0 ;  /* 0x000000ffff687224 */ /* 0x002fe200078e0000 */
[----:B------:R-:W-:-:S02]  /*4d160*/  MOV R105, R86 ;  /* 0x0000005600697202 */ /* 0x000fc40000000f00 */
[----:B------:R-:W4:Y:S04]  /*4d170*/  LDL.LU R86, [R1+0x2380] ;  /* 0x0023800001567983 */ /* 0x000f280000300800 */
[----:B------:R-:W4:Y:S04]  /*4d180*/  LDL.LU R0, [R1+0x237c] ;  /* 0x00237c0001007983 */ /* 0x000f280000300800 */
[----:B------:R1:W-:Y:S01]  /*4d190*/  LDGSTS.E [R3+0x2500], [R104.64], P5 ;  /* 0x0250000068037fae */ /* 0x0003e2000a921844 */
[----:B------:R-:W-:Y:S01]  /*4d1a0*/  IMAD.X R215, R215, 0x1, R2, P2 ;  /* 0x00000001d7d77824 */ /* 0x000fe200010e0602 */
[----:B------:R-:W-:-:S04]  /*4d1b0*/  IADD3 R239, P2, R239, R167, RZ ;  /* 0x000000a7efef7210 */ /* 0x000fc80007f5e0ff */
[----:B------:R-:W-:Y:S01]  /*4d1c0*/  STL [R1+0x1e08], R215 ;  /* 0x001e08d701007387 */ /* 0x000fe20000100800 */
[----:B-1----:R-:W-:Y:S02]  /*4d1d0*/  IMAD.MOV.U32 R105, RZ, RZ, R85 ;  /* 0x000000ffff697224 */ /* 0x002fe400078e0055 */
        /* <DEDUP_REMOVED lines=87> */
[----:B------:R-:W-:Y:S01]  /*4d750*/  IMAD.X R117, R117, 0x1, R2, P2 ;  /* 0x0000000175757824 */ /* 0x000fe200010e0602 */
[----:B------:R-:W-:-:S04]  /*4d760*/  IADD3 R108, P2, R108, R167, RZ ;  /* 0x000000a76c6c7210 */ /* 0x000fc80007f5e0ff */
[----:B------:R-:W-:Y:S04]  /*4d770*/  STL [R1+0x1ec8], R117 ;  /* 0x001ec87501007387 */ /* 0x000fe80000100800 */
[----:B------:R-:W-:Y:S04]  /*4d780*/  STL [R1+0x1eec], R108 ;  /* 0x001eec6c01007387 */ /* 0x000fe80000100800 */
[----:B------:R-:W4:Y:S04]  /*4d790*/  LDL.LU R232, [R1+0x1f28] ;  /* 0x001f280001e87983 */ /* 0x000f280000300800 */
[----:B------:R-:W4:Y:S01]  /*4d7a0*/  LDL.LU R229, [R1+0x1f4c] ;  /* 0x001f4c0001e57983 */ /* 0x000f220000300800 */
[----:B--2---:R-:W-:Y:S01]  /*4d7b0*/  IMAD.X R113, R113, 0x1, R2, P2 ;  /* 0x0000000171717824 */ /* 0x004fe200010e0602 */
[----:B---3--:R-:W-:-:S04]  /*4d7c0*/  IADD3 R233, P2, R233, R167, RZ ;  /* 0x000000a7e9e97210 */ /* 0x008fc80007f5e0ff */
[----:B------:R-:W-:Y:S04]  /*4d7d0*/  STL [R1+0x1ee8], R113 ;  /* 0x001ee87101007387 */ /* 0x000fe80000100800 */
[----:B------:R-:W-:Y:S04]  /*4d7e0*/  STL [R1+0x1f0c], R233 ;  /* 0x001f0ce901007387 */ /* 0x000fe80000100800 */
[----:B------:R-:W2:Y:S04]  /*4d7f0*/  LDL.LU R230, [R1+0x1f48] ;  /* 0x001f480001e67983 */ /* 0x000ea80000300800 */
[----:B------:R-:W3:Y:S01]  /*4d800*/  LDL.LU R214, [R1+0x1f6c] ;  /* 0x001f6c0001d67983 */ /* 0x000ee20000300800 */
[----:B----4-:R-:W-:Y:S01]  /*4d810*/  IMAD.X R234, R234, 0x1, R2, P2 ;  /* 0x00000001eaea7824 */ /* 0x010fe200010e0602 */
[----:B------:R-:W-:-:S04]  /*4d820*/  IADD3 R231, P2, R231, R167, RZ ;  /* 0x000000a7e7e77210 */ /* 0x000fc80007f5e0ff */
[----:B------:R-:W-:Y:S04]  /*4d830*/  STL [R1+0x1f08], R234 ;  /* 0x001f08ea01007387 */ /* 0x000fe80000100800 */
[----:B------:R-:W-:Y:S04]  /*4d840*/  STL [R1+0x1f2c], R231 ;  /* 0x001f2ce701007387 */ /* 0x000fe80000100800 */
[----:B------:R-:W4:Y:S01]  /*4d850*/  LDL.LU R228, [R1+0x1f68] ;  /* 0x001f680001e47983 */ /* 0x000f220000300800 */
[----:B-1----:R-:W-:Y:S02]  /*4d860*/  IMAD.MOV.U32 R104, RZ, RZ, R34 ;  /* 0x000000ffff687224 */ /* 0x002fe400078e0022 */
[----:B------:R-:W-:Y:S01]  /*4d870*/  IMAD.MOV.U32 R105, RZ, RZ, R35 ;  /* 0x000000ffff697224 */ /* 0x000fe200078e0023 */
        /* <DEDUP_REMOVED lines=12> */
[----:B------:R-:W-:Y:S01]  /*4d940*/  IMAD.X R232, R232, 0x1, R2, P2 ;  /* 0x00000001e8e87824 */ /* 0x000fe200010e0602 */
[----:B------:R-:W-:Y:S01]  /*4d950*/  IADD3 R229, P2, R229, R167, RZ ;  /* 0x000000a7e5e57210 */ /* 0x000fe20007f5e0ff */
[----:B-1----:R-:W-:Y:S02]  /*4d960*/  IMAD.MOV.U32 R104, RZ, RZ, R26 ;  /* 0x000000ffff687224 */ /* 0x002fe400078e001a */
[----:B------:R-:W-:-:S05]  /*4d970*/  IMAD.MOV.U32 R105, RZ, RZ, R27 ;  /* 0x000000ffff697224 */ /* 0x000fca00078e001b */
[----:B------:R1:W-:Y:S04]  /*4d980*/  LDGSTS.E [R3+0x6500], [R104.64], P5 ;  /* 0x0650000068037fae */ /* 0x0003e8000a921844 */
[----:B------:R-:W-:Y:S04]  /*4d990*/  STL [R1+0x1f28], R232 ;  /* 0x001f28e801007387 */ /* 0x000fe80000100800 */
[----:B------:R-:W4:Y:S01]  /*4d9a0*/  LDL.LU R211, [R1+0x1bb4] ;  /* 0x001bb40001d37983 */ /* 0x000f220000300800 */
[----:B-1----:R-:W-:Y:S02]  /*4d9b0*/  IMAD.MOV.U32 R104, RZ, RZ, R24 ;  /* 0x000000ffff687224 */ /* 0x002fe400078e0018 */
[----:B------:R-:W-:Y:S01]  /*4d9c0*/  IMAD.MOV.U32 R105, RZ, RZ, R25 ;  /* 0x000000ffff697224 */ /* 0x000fe200078e0019 */
[----:B------:R-:W-:Y:S04]  /*4d9d0*/  STL [R1+0x1f4c], R229 ;  /* 0x001f4ce501007387 */ /* 0x000fe80000100800 */
[----:B------:R1:W-:Y:S04]  /*4d9e0*/  LDGSTS.E [R3+0x6900], [R104.64], P5 ;  /* 0x0690000068037fae */ /* 0x0003e8000a921844 */
[----:B------:R-:W4:Y:S04]  /*4d9f0*/  LDL.LU R34, [R1+0x40c] ;  /* 0x00040c0001227983 */ /* 0x000f280000300800 */
[----:B------:R-:W4:Y:S01]  /*4da00*/  LDL.LU R35, [R1+0x538] ;  /* 0x0005380001237983 */ /* 0x000f220000300800 */
[----:B-1----:R-:W-:-:S03]  /*4da10*/  IMAD.MOV.U32 R104, RZ, RZ, R22 ;  /* 0x000000ffff687224 */ /* 0x002fc600078e0016 */
[----:B------:R-:W4:Y:S01]  /*4da20*/  LDL.LU R32, [R1+0x410] ;  /* 0x0004100001207983 */ /* 0x000f220000300800 */
[----:B------:R-:W-:-:S03]  /*4da30*/  IMAD.MOV.U32 R105, RZ, RZ, R23 ;  /* 0x000000ffff697224 */ /* 0x000fc600078e0017 */
[----:B------:R-:W4:Y:S04]  /*4da40*/  LDL.LU R33, [R1+0x53c] ;  /* 0x00053c0001217983 */ /* 0x000f280000300800 */
[----:B------:R1:W-:Y:S04]  /*4da50*/  LDGSTS.E [R3+0x6d00], [R104.64], P5 ;  /* 0x06d0000068037fae */ /* 0x0003e8000a921844 */
[----:B------:R-:W4:Y:S04]  /*4da60*/  LDL.LU R30, [R1+0x414] ;  /* 0x00041400011e7983 */ /* 0x000f280000300800 */
[----:B------:R-:W4:Y:S01]  /*4da70*/  LDL.LU R31, [R1+0x570] ;  /* 0x00057000011f7983 */ /* 0x000f220000300800 */
[----:B-1----:R-:W-:-:S03]  /*4da80*/  IMAD.MOV.U32 R104, RZ, RZ, R20 ;  /* 0x000000ffff687224 */ /* 0x002fc600078e0014 */
[----:B------:R-:W4:Y:S01]  /*4da90*/  LDL.LU R28, [R1+0x418] ;  /* 0x00041800011c7983 */ /* 0x000f220000300800 */
[----:B------:R-:W-:-:S03]  /*4daa0*/  IMAD.MOV.U32 R105, RZ, RZ, R21 ;  /* 0x000000ffff697224 */ /* 0x000fc600078e0015 */
[----:B------:R-:W4:Y:S04]  /*4dab0*/  LDL.LU R29, [R1+0x574] ;  /* 0x00057400011d7983 */ /* 0x000f280000300800 */
        /* <DEDUP_REMOVED lines=9> */
[----:B------:R-:W4:Y:S04]  /*4db50*/  LDL.LU R20, [R1+0x428] ;  /* 0x0004280001147983 */ /* 0x000f280000300800 */
[----:B------:R1:W-:Y:S04]  /*4db60*/  LDGSTS.E [R3+0x7500], [R104.64], P5 ;  /* 0x0750000068037fae */ /* 0x0003e8000a921844 */
[----:B------:R-:W4:Y:S04]  /*4db70*/  LDL.LU R21, [R1+0x584] ;  /* 0x0005840001157983 */ /* 0x000f280000300800 */
[----:B------:R-:W4:Y:S01]  /*4db80*/  LDL.LU R135, [R1+0x2320] ;  /* 0x0023200001877983 */ /* 0x000f220000300800 */
[----:B-1----:R-:W-:Y:S01]  /*4db90*/  IMAD.MOV.U32 R104, RZ, RZ, R132 ;  /* 0x000000ffff687224 */ /* 0x002fe200078e0084 */
[----:B------:R-:W-:-:S02]  /*4dba0*/  MOV R105, R134 ;  /* 0x0000008600697202 */ /* 0x000fc40000000f00 */
[----:B------:R-:W4:Y:S04]  /*4dbb0*/  LDL.LU R133, [R1+0x231c] ;  /* 0x00231c0001857983 */ /* 0x000f280000300800 */
        /* <DEDUP_REMOVED lines=8> */
[----:B------:R-:W2:Y:S01]  /*4dc40*/  LDL.LU R132, [R1+0x2314] ;  /* 0x0023140001847983 */ /* 0x000ea20000300800 */
[----:B-1----:R-:W-:-:S03]  /*4dc50*/  IMAD.MOV.U32 R105, RZ, RZ, R130 ;  /* 0x000000ffff697224 */ /* 0x002fc600078e0082 */
[----:B------:R-:W-:Y:S01]  /*4dc60*/  STL [R1+0x1f6c], R214 ;  /* 0x001f6cd601007387 */ /* 0x000fe20000100800 */
[----:B------:R-:W-:-:S03]  /*4dc70*/  IMAD.MOV.U32 R104, RZ, RZ, R128 ;  /* 0x000000ffff687224 */ /* 0x000fc600078e0080 */
[----:B------:R-:W2:Y:S04]  /*4dc80*/  LDL.LU R131, [R1+0x2310] ;  /* 0x0023100001837983 */ /* 0x000ea80000300800 */
[----:B------:R-:W2:Y:S04]  /*4dc90*/  LDL.LU R129, [R1+0x230c] ;  /* 0x00230c0001817983 */ /* 0x000ea80000300800 */
[----:B------:R1:W-:Y:S01]  /*4dca0*/  LDGSTS.E [R3+0x8100], [R104.64], P5 ;  /* 0x0810000068037fae */ /* 0x0003e2000a921844 */
[----:B----4-:R-:W-:-:S05]  /*4dcb0*/  IMAD.X R228, R228, 0x1, R2, P2 ;  /* 0x00000001e4e47824 */ /* 0x010fca00010e0602 */
[----:B------:R-:W-:Y:S04]  /*4dcc0*/  STL [R1+0x1f68], R228 ;  /* 0x001f68e401007387 */ /* 0x000fe80000100800 */
[----:B------:R-:W4:Y:S04]  /*4dcd0*/  LDL.LU R130, [R1+0x2308] ;  /* 0x0023080001827983 */ /* 0x000f280000300800 */
[----:B------:R-:W2:Y:S01]  /*4dce0*/  LDL.LU R128, [R1+0x2304] ;  /* 0x0023040001807983 */ /* 0x000ea20000300800 */
[----:B------:R-:W-:-:S05]  /*4dcf0*/  IADD3 R109, P2, R109, R167, RZ ;  /* 0x000000a76d6d7210 */ /* 0x000fca0007f5e0ff */
[----:B------:R-:W-:Y:S01]  /*4dd00*/  IMAD.X R213, R213, 0x1, R2, P2 ;  /* 0x00000001d5d57824 */ /* 0x000fe200010e0602 */
[----:B------:R-:W-:Y:S04]  /*4dd10*/  STL [R1+0x1f8c], R109 ;  /* 0x001f8c6d01007387 */ /* 0x000fe80000100800 */
[----:B------:R-:W-:Y:S01]  /*4dd20*/  STL [R1+0x1f88], R213 ;  /* 0x001f88d501007387 */ /* 0x000fe20000100800 */
[----:B------:R-:W-:Y:S02]  /*4dd30*/  IADD3 R211, P2, R211, R167, RZ ;  /* 0x000000a7d3d37210 */ /* 0x000fe40007f5e0ff */
[----:B------:R-:W-:-:S04]  /*4dd40*/  LOP3.LUT R35, R35, R34, RZ, 0x3c, !PT ;  /* 0x0000002223237212 */ /* 0x000fc800078e3cff */
[----:B------:R-:W-:Y:S02]  /*4dd50*/  LOP3.LUT R34, R35, R34, RZ, 0x3c, !PT ;  /* 0x0000002223227212 */ /* 0x000fe400078e3cff */
[----:B------:R-:W-:Y:S02]  /*4dd60*/  LOP3.LUT R33, R33, R32, RZ, 0x3c, !PT ;  /* 0x0000002021217212 */ /* 0x000fe400078e3cff */
[----:B------:R-:W-:Y:S02]  /*4dd70*/  LOP3.LUT R35, R35, R34, RZ, 0x3c, !PT ;  /* 0x0000002223237212 */ /* 0x000fe400078e3cff */
[----:B------:R-:W-:-:S03]  /*4dd80*/  LOP3.LUT R32, R33, R32, RZ, 0x3c, !PT ;  /* 0x0000002021207212 */ /* 0x000fc600078e3cff */
[----:B------:R1:W-:Y:S01]  /*4dd90*/  LDGSTS.E [R3+0x8500], [R34.64], P5 ;  /* 0x0850000022037fae */ /* 0x0003e2000a921844 */
[----:B------:R-:W-:-:S04]  /*4dda0*/  LOP3.LUT R31, R31, R30, RZ, 0x3c, !PT ;  /* 0x0000001e1f1f7212 */ /* 0x000fc800078e3cff */
[----:B------:R-:W-:Y:S02]  /*4ddb0*/  LOP3.LUT R30, R31, R30, RZ, 0x3c, !PT ;  /* 0x0000001e1f1e7212 */ /* 0x000fe400078e3cff */
[----:B------:R-:W-:Y:S02]  /*4ddc0*/  LOP3.LUT R29, R29, R28, RZ, 0x3c, !PT ;  /* 0x0000001c1d1d7212 */ /* 0x000fe400078e3cff */
[----:B------:R-:W-:Y:S02]  /*4ddd0*/  LOP3.LUT R33, R33, R32, RZ, 0x3c, !PT ;  /* 0x0000002021217212 */ /* 0x000fe400078e3cff */
[----:B------:R-:W-:Y:S02]  /*4dde0*/  LOP3.LUT R28, R29, R28, RZ, 0x3c, !PT ;  /* 0x0000001c1d1c7212 */ /* 0x000fe400078e3cff */
[----:B------:R-:W-:Y:S02]  /*4ddf0*/  LOP3.LUT R31, R31, R30, RZ, 0x3c, !PT ;  /* 0x0000001e1f1f7212 */ /* 0x000fe400078e3cff */
[-C--:B------:R-:W-:Y:S01]  /*4de00*/  LOP3.LUT R27, R27, R26.reuse, RZ, 0x3c, !PT ;  /* 0x0000001a1b1b7212 */ /* 0x080fe200078e3cff */
[----:B------:R1:W-:Y:S03]  /*4de10*/  STL.64 [R1+0x1890], R34 ;  /* 0x0018902201007387 */ /* 0x0003e60000100a00 */
[----:B------:R-:W-:Y:S01]  /*4de20*/  LOP3.LUT R26, R27, R26, RZ, 0x3c, !PT ;  /* 0x0000001a1b1a7212 */ /* 0x000fe200078e3cff */
[----:B------:R1:W-:Y:S01]  /*4de30*/  LDGSTS.E [R3+0x8900], [R32.64], P5 ;  /* 0x0890000020037fae */ /* 0x0003e2000a921844 */
[----:B------:R-:W-:-:S02]  /*4de40*/  LOP3.LUT R25, R25, R24, RZ, 0x3c, !PT ;  /* 0x0000001819197212 */ /* 0x000fc400078e3cff */
[----:B------:R-:W-:Y:S01]  /*4de50*/  LOP3.LUT R29, R29, R28, RZ, 0x3c, !PT ;  /* 0x0000001c1d1d7212 */ /* 0x000fe200078e3cff */
[----:B------:R-:W-:Y:S01]  /*4de60*/  STL [R1+0x1bb4], R211 ;  /* 0x001bb4d301007387 */ /* 0x000fe20000100800 */
[----:B------:R-:W-:Y:S02]  /*4de70*/  LOP3.LUT R24, R25, R24, RZ, 0x3c, !PT ;  /* 0x0000001819187212 */ /* 0x000fe400078e3cff */
[----:B------:R-:W-:Y:S02]  /*4de80*/  LOP3.LUT R23, R23, R22, RZ, 0x3c, !PT ;  /* 0x0000001617177212 */ /* 0x000fe400078e3cff */
[----:B------:R-:W-:Y:S01]  /*4de90*/  LOP3.LUT R27, R27, R26, RZ, 0x3c, !PT ;  /* 0x0000001a1b1b7212 */ /* 0x000fe200078e3cff */
[----:B------:R1:W-:Y:S01]  /*4dea0*/  LDGSTS.E [R3+0x8d00], [R30.64], P5 ;  /* 0x08d000001e037fae */ /* 0x0003e2000a921844 */
[----:B------:R-:W-:Y:S02]  /*4deb0*/  LOP3.LUT R22, R23, R22, RZ, 0x3c, !PT ;  /* 0x0000001617167212 */ /* 0x000fe400078e3cff */
[----:B------:R-:W-:Y:S01]  /*4dec0*/  LOP3.LUT R25, R25, R24, RZ, 0x3c, !PT ;  /* 0x0000001819197212 */ /* 0x000fe200078e3cff */
[----:B------:R1:W-:Y:S01]  /*4ded0*/  STL.64 [R1+0x1888], R32 ;  /* 0x0018882001007387 */ /* 0x0003e20000100a00 */
[----:B------:R-:W-:-:S03]  /*4dee0*/  LOP3.LUT R21, R21, R20, RZ, 0x3c, !PT ;  /* 0x0000001415157212 */ /* 0x000fc600078e3cff */
[----:B------:R1:W-:Y:S01]  /*4def0*/  STL.64 [R1+0x1880], R30 ;  /* 0x0018801e01007387 */ /* 0x0003e20000100a00 */
[----:B------:R-:W-:-:S03]  /*4df00*/  LOP3.LUT R20, R21, R20, RZ, 0x3c, !PT ;  /* 0x0000001415147212 */ /* 0x000fc600078e3cff */
[----:B------:R1:W-:Y:S01]  /*4df10*/  STL.64 [R1+0x1878], R28 ;  /* 0x0018781c01007387 */ /* 0x0003e20000100a00 */
[----:B------:R-:W-:Y:S02]  /*4df20*/  LOP3.LUT R23, R23, R22, RZ, 0x3c, !PT ;  /* 0x0000001617177212 */ /* 0x000fe400078e3cff */
[----:B------:R-:W-:Y:S01]  /*4df30*/  LOP3.LUT R21, R21, R20, RZ, 0x3c, !PT ;  /* 0x0000001415157212 */ /* 0x000fe200078e3cff */
[----:B------:R1:W-:Y:S04]  /*4df40*/  STL.64 [R1+0x1870], R26 ;  /* 0x0018701a01007387 */ /* 0x0003e80000100a00 */
[----:B------:R1:W-:Y:S04]  /*4df50*/  STL.64 [R1+0x1868], R24 ;  /* 0x0018681801007387 */ /* 0x0003e80000100a00 */
[----:B------:R-:W3:Y:S04]  /*4df60*/  LDL.LU R227, [R1+0x458] ;  /* 0x0004580001e37983 */ /* 0x000ee80000300800 */
[----:B------:R-:W3:Y:S04]  /*4df70*/  LDL.LU R226, [R1+0x674] ;  /* 0x0006740001e27983 */ /* 0x000ee80000300800 */
[----:B------:R1:W-:Y:S04]  /*4df80*/  STL.64 [R1+0x1860], R22 ;  /* 0x0018601601007387 */ /* 0x0003e80000100a00 */
[----:B------:R1:W-:Y:S04]  /*4df90*/  STL.64 [R1+0x1858], R20 ;  /* 0x0018581401007387 */ /* 0x0003e80000100a00 */
[----:B------:R1:W-:Y:S04]  /*4dfa0*/  LDGSTS.E [R3+0x9100], [R28.64], P5 ;  /* 0x091000001c037fae */ /* 0x0003e8000a921844 */
[----:B------:R1:W-:Y:S04]  /*4dfb0*/  LDGSTS.E [R3+0x9500], [R26.64], P5 ;  /* 0x095000001a037fae */ /* 0x0003e8000a921844 */
[----:B------:R1:W-:Y:S04]  /*4dfc0*/  LDGSTS.E [R3+0x9900], [R24.64], P5 ;  /* 0x0990000018037fae */ /* 0x0003e8000a921844 */
[----:B------:R1:W-:Y:S04]  /*4dfd0*/  LDGSTS.E [R3+0x9d00], [R22.64], P5 ;  /* 0x09d0000016037fae */ /* 0x0003e8000a921844 */
[----:B------:R1:W-:Y:S04]  /*4dfe0*/  LDGSTS.E [R3+0xa100], [R20.64], P5 ;  /* 0x0a10000014037fae */ /* 0x0003e8000a921844 */
[----:B--2---:R2:W-:Y:S04]  /*4dff0*/  STL.64 [R1+0x1850], R128 ;  /* 0x0018508001007387 */ /* 0x0045e80000100a00 */
[----:B----4-:R4:W-:Y:S04]  /*4e000*/  STL.64 [R1+0x1848], R130 ;  /* 0x0018488201007387 */ /* 0x0109e80000100a00 */
        /* <DEDUP_REMOVED lines=10> */
[----:B------:R1:W-:Y:S04]  /*4e0b0*/  STL.64 [R1+0x1840], R132 ;  /* 0x0018408401007387 */ /* 0x0003e80000100a00 */
[----:B------:R-:W4:Y:S04]  /*4e0c0*/  LDL.LU R205, [R1+0x530] ;  /* 0x0005300001cd7983 */ /* 0x000f280000300800 */
[----:B------:R1:W-:Y:S04]  /*4e0d0*/  STL.64 [R1+0x1838], R134 ;  /* 0x0018388601007387 */ /* 0x0003e80000100a00 */
[----:B------:R1:W-:Y:S04]  /*4e0e0*/  STL.64 [R1+0x1830], R136 ;  /* 0x0018308801007387 */ /* 0x0003e80000100a00 */
[----:B------:R1:W-:Y:S04]  /*4e0f0*/  STL.64 [R1+0x1828], R138 ;  /* 0x0018288a01007387 */ /* 0x0003e80000100a00 */
[----:B------:R1:W-:Y:S04]  /*4e100*/  STL.64 [R1+0x1820], R140 ;  /* 0x0018208c01007387 */ /* 0x0003e80000100a00 */
[----:B------:R1:W-:Y:S04]  /*4e110*/  STL.64 [R1+0x1818], R142 ;  /* 0x0018188e01007387 */ /* 0x0003e80000100a00 */
[----:B------:R1:W-:Y:S04]  /*4e120*/  STL.64 [R1+0x1810], R144 ;  /* 0x0018109001007387 */ /* 0x0003e80000100a00 */
[----:B------:R1:W-:Y:S04]  /*4e130*/  STL.64 [R1+0x1808], R146 ;  /* 0x0018089201007387 */ /* 0x0003e80000100a00 */
[----:B------:R1:W-:Y:S04]  /*4e140*/  STL.64 [R1+0x1800], R148 ;  /* 0x0018009401007387 */ /* 0x0003e80000100a00 */
        /* <DEDUP_REMOVED lines=11> */
[----:B---3--:R3:W-:Y:S04]  /*4e200*/  STL.64 [R1+0x17f8], R226 ;  /* 0x0017f8e201007387 */ /* 0x0087e80000100a00 */
        /* <DEDUP_REMOVED lines=8> */
[----:B------:R1:W-:Y:S01]  /*4e290*/  LDGSTS.E [R3+0xe100], [R84.64], P5 ;  /* 0x0e10000054037fae */ /* 0x0003e2000a921844 */
[----:B--2---:R-:W-:-:S02]  /*4e2a0*/  IMAD.MOV.U32 R220, RZ, RZ, R106 ;  /* 0x000000ffffdc7224 */ /* 0x004fc400078e006a */
[----:B------:R-:W-:Y:S01]  /*4e2b0*/  IMAD.MOV.U32 R222, RZ, RZ, R210 ;  /* 0x000000ffffde7224 */ /* 0x000fe200078e00d2 */
[----:B------:R-:W2:Y:S01]  /*4e2c0*/  S2R R106, SR_TID.X ;  /* 0x00000000006a7919 */ /* 0x000ea20000002100 */
[----:B------:R-:W-:Y:S02]  /*4e2d0*/  IMAD.MOV.U32 R223, RZ, RZ, R212 ;  /* 0x000000ffffdf7224 */ /* 0x000fe400078e00d4 */
[----:B----4-:R-:W-:Y:S01]  /*4e2e0*/  IMAD.MOV.U32 R218, RZ, RZ, R107 ;  /* 0x000000ffffda7224 */ /* 0x010fe200078e006b */
[----:B------:R-:W-:Y:S01]  /*4e2f0*/  STL.64 [R1+0x17d0], R224 ;  /* 0x0017d0e001007387 */ /* 0x000fe20000100a00 */
[----:B------:R-:W-:Y:S02]  /*4e300*/  IMAD.MOV.U32 R219, RZ, RZ, R206 ;  /* 0x000000ffffdb7224 */ /* 0x000fe400078e00ce */
[----:B------:R-:W-:Y:S01]  /*4e310*/  IMAD.MOV.U32 R221, RZ, RZ, R207 ;  /* 0x000000ffffdd7224 */ /* 0x000fe200078e00cf */
[----:B------:R4:W-:Y:S01]  /*4e320*/  STL.64 [R1+0x17c8], R208 ;  /* 0x0017c8d001007387 */ /* 0x0009e20000100a00 */
[----:B------:R-:W-:-:S03]  /*4e330*/  IMAD.MOV.U32 R206, RZ, RZ, R0 ;  /* 0x000000ffffce7224 */ /* 0x000fc600078e0000 */
[----:B------:R1:W5:Y:S01]  /*4e340*/  LDL.LU R0, [R1+0x2300] ;  /* 0x0023000001007983 */ /* 0x0003620000300800 */
[----:B------:R-:W-:-:S03]  /*4e350*/  IMAD.MOV.U32 R207, RZ, RZ, R205 ;  /* 0x000000ffffcf7224 */ /* 0x000fc600078e00cd */
[----:B------:R-:W-:Y:S04]  /*4e360*/  STL.64 [R1+0x17c0], R222 ;  /* 0x0017c0de01007387 */ /* 0x000fe80000100a00 */
[----:B------:R3:W-:Y:S01]  /*4e370*/  LDGSTS.E [R3+0xe500], [R224.64], P5 ;  /* 0x0e500000e0037fae */ /* 0x0007e2000a921844 */
[----:B--2---:R-:W-:Y:S02]  /*4e380*/  LOP3.LUT R107, R106, 0x1f, RZ, 0xc0, !PT ;  /* 0x0000001f6a6b7812 */ /* 0x004fe400078ec0ff */
[----:B-1----:R-:W-:Y:S01]  /*4e390*/  SHF.R.S32.HI R105, RZ, 0x5, R106 ;  /* 0x00000005ff697819 */ /* 0x002fe2000001146a */
[----:B------:R-:W-:Y:S01]  /*4e3a0*/  IMAD.MOV.U32 R106, RZ, RZ, R86 ;  /* 0x000000ffff6a7224 */ /* 0x000fe200078e0056 */
[----:B------:R4:W-:Y:S01]  /*4e3b0*/  LDGSTS.E [R3+0xe900], [R208.64], P5 ;  /* 0x0e900000d0037fae */ /* 0x0009e2000a921844 */
[----:B------:R-:W-:-:S02]  /*4e3c0*/  IMAD.SHL.U32 R104, R107, 0x4, RZ ;  /* 0x000000046b687824 */ /* 0x000fc400078e00ff */
[----:B------:R-:W-:Y:S01]  /*4e3d0*/  IMAD.MOV.U32 R107, RZ, RZ, R252 ;  /* 0x000000ffff6b7224 */ /* 0x000fe200078e00fc */
[----:B------:R-:W-:Y:S01]  /*4e3e0*/  SGXT R105, R105, 0x1 ;  /* 0x000000016969781a */ /* 0x000fe20000000200 */
[----:B------:R-:W2:Y:S04]  /*4e3f0*/  LDL.LU R252, [R1+0x22fc] ;  /* 0x0022fc0001fc7983 */ /* 0x000ea80000300800 */
[----:B------:R1:W5:Y:S04]  /*4e400*/  LDL.LU R86, [R1+0x22f8] ;  /* 0x0022f80001567983 */ /* 0x0003680000300800 */
[----:B------:R-:W-:Y:S04]  /*4e410*/  STL.64 [R1+0x17b8], R220 ;  /* 0x0017b8dc01007387 */ /* 0x000fe80000100a00 */
[----:B------:R-:W-:Y:S04]  /*4e420*/  STL.64 [R1+0x17b0], R218 ;  /* 0x0017b0da01007387 */ /* 0x000fe80000100a00 */
[----:B------:R-:W2:Y:S04]  /*4e430*/  LDL.LU.64 R34, [R1+0x22f0] ;  /* 0x0022f00001227983 */ /* 0x000ea80000300a00 */
[----:B------:R-:W-:Y:S04]  /*4e440*/  STL.64 [R1+0x17a8], R206 ;  /* 0x0017a8ce01007387 */ /* 0x000fe80000100a00 */
[----:B------:R-:W2:Y:S04]  /*4e450*/  LDL.LU.64 R32, [R1+0x22e8] ;  /* 0x0022e80001207983 */ /* 0x000ea80000300a00 */
[----:B------:R1:W-:Y:S04]  /*4e460*/  STL.64 [R1+0x17a0], R106 ;  /* 0x0017a06a01007387 */ /* 0x0003e80000100a00 */
[----:B------:R-:W2:Y:S04]  /*4e470*/  LDL.LU.64 R30, [R1+0x22e0] ;  /* 0x0022e000011e7983 */ /* 0x000ea80000300a00 */
[----:B------:R-:W2:Y:S04]  /*4e480*/  LDL.LU.64 R28, [R1+0x22d8] ;  /* 0x0022d800011c7983 */ /* 0x000ea80000300a00 */
[----:B------:R-:W2:Y:S04]  /*4e490*/  LDL.LU.64 R26, [R1+0x22d0] ;  /* 0x0022d000011a7983 */ /* 0x000ea80000300a00 */
[----:B------:R-:W2:Y:S04]  /*4e4a0*/  LDL.LU.64 R24, [R1+0x22c8] ;  /* 0x0022c80001187983 */ /* 0x000ea80000300a00 */
[----:B------:R-:W2:Y:S04]  /*4e4b0*/  LDL.LU.64 R22, [R1+0x22c0] ;  /* 0x0022c00001167983 */ /* 0x000ea80000300a00 */
[----:B------:R-:W2:Y:S04]  /*4e4c0*/  LDL.LU.64 R20, [R1+0x22b8] ;  /* 0x0022b80001147983 */ /* 0x000ea80000300a00 */
[----:B------:R1:W5:Y:S04]  /*4e4d0*/  LDL.LU.64 R128, [R1+0x22b0] ;  /* 0x0022b00001807983 */ /* 0x0003680000300a00 */
[----:B------:R1:W5:Y:S04]  /*4e4e0*/  LDL.LU.64 R130, [R1+0x22a8] ;  /* 0x0022a80001827983 */ /* 0x0003680000300a00 */
[----:B------:R1:W5:Y:S04]  /*4e4f0*/  LDL.LU.64 R132, [R1+0x22a0] ;  /* 0x0022a00001847983 */ /* 0x0003680000300a00 */
[----:B------:R1:W5:Y:S04]  /*4e500*/  LDL.LU.64 R134, [R1+0x2298] ;  /* 0x0022980001867983 */ /* 0x0003680000300a00 */
[----:B------:R1:W5:Y:S04]  /*4e510*/  LDL.LU.64 R136, [R1+0x2290] ;  /* 0x0022900001887983 */ /* 0x0003680000300a00 */
[----:B------:R1:W5:Y:S04]  /*4e520*/  LDL.LU.64 R138, [R1+0x2288] ;  /* 0x00228800018a7983 */ /* 0x0003680000300a00 */
[----:B------:R1:W5:Y:S01]  /*4e530*/  LDL.LU.64 R140, [R1+0x2280] ;  /* 0x00228000018c7983 */ /* 0x0003620000300a00 */
[----:B------:R-:W-:-:S03]  /*4e540*/  LOP3.LUT R104, R104, 0x90, R105, 0x78, !PT ;  /* 0x0000009068687812 */ /* 0x000fc600078e7869 */
[----:B------:R1:W5:Y:S04]  /*4e550*/  LDL.LU.64 R142, [R1+0x2278] ;  /* 0x00227800018e7983 */ /* 0x0003680000300a00 */
[----:B------:R1:W5:Y:S04]  /*4e560*/  LDL.LU.64 R144, [R1+0x2270] ;  /* 0x0022700001907983 */ /* 0x0003680000300a00 */
[----:B------:R1:W5:Y:S04]  /*4e570*/  LDL.LU.64 R146, [R1+0x2268] ;  /* 0x0022680001927983 */ /* 0x0003680000300a00 */
[----:B------:R1:W5:Y:S04]  /*4e580*/  LDL.LU.64 R148, [R1+0x2260] ;  /* 0x0022600001947983 */ /* 0x0003680000300a00 */
[----:B------:R-:W2:Y:S04]  /*4e590*/  LDL.LU R105, [R1+0x1bb0] ;  /* 0x001bb00001697983 */ /* 0x000ea80000300800 */
[----:B---3--:R-:W3:Y:S04]  /*4e5a0*/  LDL.LU R226, [R1+0x1bd4] ;  /* 0x001bd40001e27983 */ /* 0x008ee80000300800 */
[----:B------:R1:W5:Y:S04]  /*4e5b0*/  LDL.LU.64 R150, [R1+0x2258] ;  /* 0x0022580001967983 */ /* 0x0003680000300a00 */
[----:B------:R1:W5:Y:S04]  /*4e5c0*/  LDL.LU.64 R152, [R1+0x2250] ;  /* 0x0022500001987983 */ /* 0x0003680000300a00 */
[----:B------:R1:W5:Y:S04]  /*4e5d0*/  LDL.LU.64 R154, [R1+0x2248] ;  /* 0x00224800019a7983 */ /* 0x0003680000300a00 */
[----:B------:R1:W5:Y:S04]  /*4e5e0*/  LDL.LU.64 R84, [R1+0x2240] ;  /* 0x0022400001547983 */ /* 0x0003680000300a00 */
[----:B----4-:R-:W4:Y:S04]  /*4e5f0*/  LDL.LU R209, [R1+0x1bf4] ;  /* 0x001bf40001d17983 */ /* 0x010f280000300800 */
[----:B------:R-:W4:Y:S01]  /*4e600*/  LDL.LU R227, [R1+0x1bd0] ;  /* 0x001bd00001e37983 */ /* 0x000f220000300800 */
[----:B------:R-:W-:-:S03]  /*4e610*/  LOP3.LUT R104, R104, 0x40, RZ, 0x3c, !PT ;  /* 0x0000004068687812 */ /* 0x000fc600078e3cff */
[----:B------:R1:W-:Y:S04]  /*4e620*/  LDGSTS.E [R3+0xed00], [R222.64], P5 ;  /* 0x0ed00000de037fae */ /* 0x0003e8000a921844 */
[----:B------:R1:W-:Y:S01]  /*4e630*/  LDGSTS.E [R3+0xf100], [R220.64], P5 ;  /* 0x0f100000dc037fae */ /* 0x0003e2000a921844 */
[----:B------:R-:W-:-:S03]  /*4e640*/  IMAD R104, R51, 0x10000, R104 ;  /* 0x0001000033687824 */ /* 0x000fc600078e0268 */
[----:B------:R1:W-:Y:S04]  /*4e650*/  LDGSTS.E [R3+0xf500], [R218.64], P5 ;  /* 0x0f500000da037fae */ /* 0x0003e8000a921844 */
[----:B------:R1:W-:Y:S04]  /*4e660*/  LDGSTS.E [R3+0xf900], [R206.64], P5 ;  /* 0x0f900000ce037fae */ /* 0x0003e8000a921844 */
[----:B------:R1:W-:Y:S04]  /*4e670*/  LDGSTS.E [R3+0xfd00], [R106.64], P5 ;  /* 0x0fd000006a037fae */ /* 0x0003e8000a921844 */
[----:B------:R-:W4:Y:S04]  /*4e680*/  LDL.LU R212, [R1+0x1bf0] ;  /* 0x001bf00001d47983 */ /* 0x000f280000300800 */
[----:B------:R-:W4:Y:S01]  /*4e690*/  LDL.LU R224, [R1+0x1c14] ;  /* 0x001c140001e07983 */ /* 0x000f220000300800 */
[----:B-1----:R-:W-:-:S02]  /*4e6a0*/  IMAD.MOV.U32 R106, RZ, RZ, R68 ;  /* 0x000000ffff6a7224 */ /* 0x002fc400078e0044 */
[----:B------:R-:W-:Y:S02]  /*4e6b0*/  IMAD.MOV.U32 R107, RZ, RZ, R87 ;  /* 0x000000ffff6b7224 */ /* 0x000fe400078e0057 */
[----:B------:R1:W5:Y:S04]  /*4e6c0*/  LDL.LU R87, [R1+0x2238] ;  /* 0x0022380001577983 */ /* 0x0003680000300800 */
[----:B------:R1:W-:Y:S04]  /*4e6d0*/  LDGSTS.E [R104+0x200], [R106.64], P5 ;  /* 0x002000006a687fae */ /* 0x0003e8000a921844 */
[----:B------:R1:W5:Y:S02]  /*4e6e0*/  LDL.LU R68, [R1+0x2234] ;  /* 0x0022340001447983 */ /* 0x0003640000300800 */
[----:B-1----:R-:W-:-:S02]  /*4e6f0*/  IMAD.MOV.U32 R106, RZ, RZ, R70 ;  /* 0x000000ffff6a7224 */ /* 0x002fc400078e0046 */
[----:B------:R-:W-:-:S05]  /*4e700*/  IMAD.MOV.U32 R107, RZ, RZ, R69 ;  /* 0x000000ffff6b7224 */ /* 0x000fca00078e0045 */
[----:B------:R1:W-:Y:S02]  /*4e710*/  LDGSTS.E [R104+0x600], [R106.64], P5 ;  /* 0x006000006a687fae */ /* 0x0003e4000a921844 */
[----:B-1----:R-:W-:Y:S01]  /*4e720*/  IMAD.MOV.U32 R106, RZ, RZ, R72 ;  /* 0x000000ffff6a7224 */ /* 0x002fe200078e0048 */
[----:B------:R-:W-:-:S05]  /*4e730*/  MOV R107, R71 ;  /* 0x00000047006b7202 */ /* 0x000fca0000000f00 */
[----:B------:R1:W-:Y:S02]  /*4e740*/  LDGSTS.E [R104+0xa00], [R106.64], P5 ;  /* 0x00a000006a687fae */ /* 0x0003e4000a921844 */
[----:B-1----:R-:W-:Y:S02]  /*4e750*/  IMAD.MOV.U32 R107, RZ, RZ, R73 ;  /* 0x000000ffff6b7224 */ /* 0x002fe400078e0049 */
[----:B------:R-:W-:-:S05]  /*4e760*/  IMAD.MOV.U32 R106, RZ, RZ, R74 ;  /* 0x000000ffff6a7224 */ /* 0x000fca00078e004a */
[----:B------:R1:W-:Y:S01]  /*4e770*/  LDGSTS.E [R104+0xe00], [R106.64], P5 ;  /* 0x00e000006a687fae */ /* 0x0003e2000a921844 */
[----:B--2---:R-:W-:Y:S01]  /*4e780*/  IMAD.X R105, R105, 0x1, R2, P2 ;  /* 0x0000000169697824 */ /* 0x004fe200010e0602 */
[----:B---3--:R-:W-:-:S04]  /*4e790*/  IADD3 R226, P2, R226, R167, RZ ;  /* 0x000000a7e2e27210 */ /* 0x008fc80007f5e0ff */
[----:B------:R-:W-:Y:S04]  /*4e7a0*/  STL [R1+0x1bb0], R105 ;  /* 0x001bb06901007387 */ /* 0x000fe80000100800 */
[----:B------:R2:W5:Y:S04]  /*4e7b0*/  LDL.LU R69, [R1+0x2230] ;  /* 0x0022300001457983 */ /* 0x0005680000300800 */
[----:B------:R2:W5:Y:S04]  /*4e7c0*/  LDL.LU R70, [R1+0x222c] ;  /* 0x00222c0001467983 */ /* 0x0005680000300800 */
[----:B------:R-:W-:Y:S04]  /*4e7d0*/  STL [R1+0x1bd4], R226 ;  /* 0x001bd4e201007387 */ /* 0x000fe80000100800 */
[----:B------:R-:W3:Y:S04]  /*4e7e0*/  LDL.LU R225, [R1+0x1c10] ;  /* 0x001c100001e17983 */ /* 0x000ee80000300800 */
[----:B------:R-:W2:Y:S01]  /*4e7f0*/  LDL.LU R207, [R1+0x1c34] ;  /* 0x001c340001cf7983 */ /* 0x000ea20000300800 */
[----:B----4-:R-:W-:Y:S01]  /*4e800*/  IMAD.X R227, R227, 0x1, R2, P2 ;  /* 0x00000001e3e37824 */ /* 0x010fe200010e0602 */
[----:B------:R-:W-:-:S02]  /*4e810*/  IADD3 R209, P2, R209, R167, RZ ;  /* 0x000000a7d1d17210 */ /* 0x000fc40007f5e0ff */
[----:B------:R4:W5:Y:S04]  /*4e820*/  LDL.LU R71, [R1+0x2228] ;  /* 0x0022280001477983 */ /* 0x0009680000300800 */
[----:B------:R4:W5:Y:S04]  /*4e830*/  LDL.LU R72, [R1+0x2224] ;  /* 0x0022240001487983 */ /* 0x0009680000300800 */
[----:B------:R-:W-:Y:S04]  /*4e840*/  STL [R1+0x1bd0], R227 ;  /* 0x001bd0e301007387 */ /* 0x000fe80000100800 */
[----:B------:R4:W5:Y:S04]  /*4e850*/  LDL.LU R73, [R1+0x2220] ;  /* 0x0022200001497983 */ /* 0x0009680000300800 */
[----:B------:R4:W5:Y:S04]  /*4e860*/  LDL.LU R74, [R1+0x221c] ;  /* 0x00221c00014a7983 */ /* 0x0009680000300800 */
[----:B------:R-:W-:Y:S04]  /*4e870*/  STL [R1+0x1bf4], R209 ;  /* 0x001bf4d101007387 */ /* 0x000fe80000100800 */
[----:B------:R-:W4:Y:S04]  /*4e880*/  LDL.LU R210, [R1+0x1c30] ;  /* 0x001c300001d27983 */ /* 0x000f280000300800 */
[----:B------:R-:W4:Y:S01]  /*4e890*/  LDL.LU R222, [R1+0x1c54] ;  /* 0x001c540001de7983 */ /* 0x000f220000300800 */
[----:B-1----:R-:W-:-:S02]  /*4e8a0*/  IMAD.MOV.U32 R106, RZ, RZ, R76 ;  /* 0x000000ffff6a7224 */ /* 0x002fc400078e004c */
[----:B------:R-:W-:Y:S02]  /*4e8b0*/  IMAD.MOV.U32 R107, RZ, RZ, R75 ;  /* 0x000000ffff6b7224 */ /* 0x000fe400078e004b */
[----:B------:R-:W-:Y:S01]  /*4e8c0*/  IMAD.X R212, R212, 0x1, R2, P2 ;  /* 0x00000001d4d47824 */ /* 0x000fe200010e0602 */
[----:B------:R1:W5:Y:S04]  /*4e8d0*/  LDL.LU R75, [R1+0x2218] ;  /* 0x00221800014b7983 */ /* 0x0003680000300800 */
[----:B------:R1:W-:Y:S01]  /*4e8e0*/  LDGSTS.E [R104+0x1200], [R106.64], P5 ;  /* 0x012000006a687fae */ /* 0x0003e2000a921844 */
[----:B------:R-:W-:-:S03]  /*4e8f0*/  IADD3 R224, P2, R224, R167, RZ ;  /* 0x000000a7e0e07210 */ /* 0x000fc60007f5e0ff */
[----:B------:R1:W5:Y:S02]  /*4e900*/  LDL.LU R76, [R1+0x2214] ;  /* 0x00221400014c7983 */ /* 0x0003640000300800 */
[----:B-1----:R-:W-:Y:S02]  /*4e910*/  IMAD.MOV.U32 R106, RZ, RZ, R78 ;  /* 0x000000ffff6a7224 */ /* 0x002fe400078e004e */
[----:B------:R-:W-:Y:S01]  /*4e920*/  IMAD.MOV.U32 R107, RZ, RZ, R77 ;  /* 0x000000ffff6b7224 */ /* 0x000fe200078e004d */
[----:B------:R-:W-:Y:S04]  /*4e930*/  STL [R1+0x1bf0], R212 ;  /* 0x001bf0d401007387 */ /* 0x000fe80000100800 */
[----:B------:R1:W-:Y:S04]  /*4e940*/  LDGSTS.E [R104+0x1600], [R106.64], P5 ;  /* 0x016000006a687fae */ /* 0x0003e8000a921844 */
[----:B------:R1:W5:Y:S04]  /*4e950*/  LDL.LU R77, [R1+0x2210] ;  /* 0x00221000014d7983 */ /* 0x0003680000300800 */
[----:B------:R2:W5:Y:S01]  /*4e960*/  LDL.LU R78, [R1+0x220c] ;  /* 0x00220c00014e7983 */ /* 0x0005620000300800 */
[----:B-1----:R-:W-:-:S02]  /*4e970*/  IMAD.MOV.U32 R106, RZ, RZ, R80 ;  /* 0x000000ffff6a7224 */ /* 0x002fc400078e0050 */
[----:B------:R-:W-:Y:S01]  /*4e980*/  IMAD.MOV.U32 R107, RZ, RZ, R79 ;  /* 0x000000ffff6b7224 */ /* 0x000fe200078e004f */
[----:B------:R-:W-:Y:S04]  /*4e990*/  STL [R1+0x1c14], R224 ;  /* 0x001c14e001007387 */ /* 0x000fe80000100800 */
[----:B------:R-:W4:Y:S04]  /*4e9a0*/  LDL.LU R223, [R1+0x1c50] ;  /* 0x001c500001df7983 */ /* 0x000f280000300800 */
[----:B------:R-:W4:Y:S04]  /*4e9b0*/  LDL.LU R205, [R1+0x1c74] ;  /* 0x001c740001cd7983 */ /* 0x000f280000300800 */
[----:B------:R1:W-:Y:S04]  /*4e9c0*/  LDGSTS.E [R104+0x1a00], [R106.64], P5 ;  /* 0x01a000006a687fae */ /* 0x0003e8000a921844 */
[----:B------:R1:W5:Y:S04]  /*4e9d0*/  LDL.LU R79, [R1+0x2208] ;  /* 0x00220800014f7983 */ /* 0x0003680000300800 */
[----:B------:R2:W5:Y:S01]  /*4e9e0*/  LDL.LU R80, [R1+0x2204] ;  /* 0x0022040001507983 */ /* 0x0005620000300800 */
        /* <DEDUP_REMOVED lines=10> */
[----:B--2---:R-:W-:-:S04]  /*4ea90*/  IADD3 R207, P2, R207, R167, RZ ;  /* 0x000000a7cfcf7210 */ /* 0x004fc80007f5e0ff */
[----:B------:R-:W-:Y:S04]  /*4eaa0*/  STL [R1+0x1c10], R225 ;  /* 0x001c10e101007387 */ /* 0x000fe80000100800 */
[----:B------:R2:W5:Y:S04]  /*4eab0*/  LDL.LU R81, [R1+0x2200] ;  /* 0x0022000001517983 */ /* 0x0005680000300800 */
[----:B------:R2:W5:Y:S04]  /*4eac0*/  LDL.LU R82, [R1+0x21fc] ;  /* 0x0021fc0001527983 */ /* 0x0005680000300800 */
[----:B------:R-:W-:Y:S04]  /*4ead0*/  STL [R1+0x1c34], R207 ;  /* 0x001c34cf01007387 */ /* 0x000fe80000100800 */
[----:B------:R-:W3:Y:S04]  /*4eae0*/  LDL.LU R208, [R1+0x1c70] ;  /* 0x001c700001d07983 */ /* 0x000ee80000300800 */
[----:B------:R-:W2:Y:S04]  /*4eaf0*/  LDL.LU R220, [R1+0x1c94] ;  /* 0x001c940001dc7983 */ /* 0x000ea80000300800 */
[----:B------:R1:W5:Y:S01]  /*4eb00*/  LDL.LU R83, [R1+0x21f8] ;  /* 0x0021f80001537983 */ /* 0x0003620000300800 */
[----:B----4-:R-:W-:-:S03]  /*4eb10*/  IMAD.X R210, R210, 0x1, R2, P2 ;  /* 0x00000001d2d27824 */ /* 0x010fc600010e0602 */
[----:B------:R4:W5:Y:S01]  /*4eb20*/  LDL.LU R52, [R1+0x21f4] ;  /* 0x0021f40001347983 */ /* 0x0009620000300800 */
[----:B------:R-:W-:-:S03]  /*4eb30*/  IADD3 R222, P2, R222, R167, RZ ;  /* 0x000000a7dede7210 */ /* 0x000fc60007f5e0ff */
[----:B------:R-:W-:Y:S04]  /*4eb40*/  STL [R1+0x1c30], R210 ;  /* 0x001c30d201007387 */ /* 0x000fe80000100800 */
[----:B------:R4:W5:Y:S04]  /*4eb50*/  LDL.LU R53, [R1+0x21f0] ;  /* 0x0021f00001357983 */ /* 0x0009680000300800 */
[----:B------:R-:W-:Y:S04]  /*4eb60*/  STL [R1+0x1c54], R222 ;  /* 0x001c54de01007387 */ /* 0x000fe80000100800 */
        /* <DEDUP_REMOVED lines=9> */
[----:B------:R1:W-:Y:S01]  /*4ec00*/  LDGSTS.E [R104+0x2e00], [R106.64], P5 ;  /* 0x02e000006a687fae */ /* 0x0003e2000a921844 */
[----:B------:R-:W-:Y:S01]  /*4ec10*/  IMAD.X R223, R223, 0x1, R2, P2 ;  /* 0x00000001dfdf7824 */ /* 0x000fe200010e0602 */
[----:B------:R-:W-:-:S04]  /*4ec20*/  IADD3 R205, P2, R205, R167, RZ ;  /* 0x000000a7cdcd7210 */ /* 0x000fc80007f5e0ff */
[----:B------:R-:W-:Y:S01]  /*4ec30*/  STL [R1+0x1c50], R223 ;  /* 0x001c50df01007387 */ /* 0x000fe20000100800 */
[----:B-1----:R-:W-:-:S03]  /*4ec40*/  IMAD.MOV.U32 R106, RZ, RZ, R59 ;  /* 0x000000ffff6a7224 */ /* 0x002fc600078e003b */
[----:B------:R1:W5:Y:S01]  /*4ec50*/  LDL.LU R56, [R1+0x21e4] ;  /* 0x0021e40001387983 */ /* 0x0003620000300800 */
[----:B------:R-:W-:-:S03]  /*4ec60*/  IMAD.MOV.U32 R107, RZ, RZ, R58 ;  /* 0x000000ffff6b7224 */ /* 0x000fc600078e003a */
[----:B------:R1:W5:Y:S04]  /*4ec70*/  LDL.LU R57, [R1+0x21e0] ;  /* 0x0021e00001397983 */ /* 0x0003680000300800 */
[----:B------:R-:W-:Y:S04]  /*4ec80*/  STL [R1+0x1c74], R205 ;  /* 0x001c74cd01007387 */ /* 0x000fe80000100800 */
[----:B------:R-:W4:Y:S04]  /*4ec90*/  LDL.LU R206, [R1+0x1cb0] ;  /* 0x001cb00001ce7983 */ /* 0x000f280000300800 */
[----:B------:R1:W-:Y:S04]  /*4eca0*/  LDGSTS.E [R104+0x3200], [R106.64], P5 ;  /* 0x032000006a687fae */ /* 0x0003e8000a921844 */
[----:B------:R-:W4:Y:S04]  /*4ecb0*/  LDL.LU R218, [R1+0x1cd4] ;  /* 0x001cd40001da7983 */ /* 0x000f280000300800 */
[----:B------:R2:W5:Y:S01]  /*4ecc0*/  LDL.LU R58, [R1+0x21dc] ;  /* 0x0021dc00013a7983 */ /* 0x0005620000300800 */
[----:B-1----:R-:W-:Y:S01]  /*4ecd0*/  MOV R106, R164 ;  /* 0x000000a4006a7202 */ /* 0x002fe20000000f00 */
[----:B------:R-:W-:-:S02]  /*4ece0*/  IMAD.MOV.U32 R107, RZ, RZ, R60 ;  /* 0x000000ffff6b7224 */ /* 0x000fc400078e003c */
[----:B------:R1:W5:Y:S04]  /*4ecf0*/  LDL.LU R59, [R1+0x21d8] ;  /* 0x0021d800013b7983 */ /* 0x0003680000300800 */
        /* <DEDUP_REMOVED lines=26> */
[----:B------:R1:W-:Y:S02]  /*4eea0*/  LDGSTS.E [R104+0x4200], [R106.64], P5 ;  /* 0x042000006a687fae */ /* 0x0003e4000a921844 */
[----:B-1----:R-:W-:Y:S02]  /*4eeb0*/  IMAD.MOV.U32 R106, RZ, RZ, R165 ;  /* 0x000000ffff6a7224 */ /* 0x002fe400078e00a5 */
[----:B------:R-:W-:-:S05]  /*4eec0*/  IMAD.MOV.U32 R107, RZ, RZ, R217 ;  /* 0x000000ffff6b7224 */ /* 0x000fca00078e00d9 */
[----:B------:R1:W-:Y:S01]  /*4eed0*/  LDGSTS.E [R104+0x4600], [R106.64], P5 ;  /* 0x046000006a687fae */ /* 0x0003e2000a921844 */
[----:B------:R-:W-:Y:S02]  /*4eee0*/  IMAD.X R206, R206, 0x1, R2, P2 ;  /* 0x00000001cece7824 */ /* 0x000fe400010e0602 */
[----:B-1----:R-:W-:Y:S02]  /*4eef0*/  IMAD.MOV.U32 R106, RZ, RZ, R241 ;  /* 0x000000ffff6a7224 */ /* 0x002fe400078e00f1 */
[----:B------:R-:W-:Y:S01]  /*4ef00*/  IMAD.MOV.U32 R107, RZ, RZ, R242 ;  /* 0x000000ffff6b7224 */ /* 0x000fe200078e00f2 */
[----:B------:R-:W-:Y:S01]  /*4ef10*/  IADD3 R218, P2, R218, R167, RZ ;  /* 0x000000a7dada7210 */ /* 0x000fe20007f5e0ff */
[----:B------:R-:W-:Y:S04]  /*4ef20*/  STL [R1+0x1cb0], R206 ;  /* 0x001cb0ce01007387 */ /* 0x000fe80000100800 */
[----:B------:R-:W-:Y:S04]  /*4ef30*/  STL [R1+0x1cd4], R218 ;  /* 0x001cd4da01007387 */ /* 0x000fe80000100800 */
[----:B------:R-:W4:Y:S04]  /*4ef40*/  LDL.LU R217, [R1+0x1d10] ;  /* 0x001d100001d97983 */ /* 0x000f280000300800 */
[----:B------:R-:W4:Y:S04]  /*4ef50*/  LDL.LU R165, [R1+0x1d34] ;  /* 0x001d340001a57983 */ /* 0x000f280000300800 */
        /* <DEDUP_REMOVED lines=9> */
[----:B--2---:R-:W-:-:S04]  /*4eff0*/  IADD3 R164, P2, R164, R167, RZ ;  /* 0x000000a7a4a47210 */ /* 0x004fc80007f5e0ff */
        /* <DEDUP_REMOVED lines=13> */
[----:B------:R-:W-:-:S05]  /*4f0d0*/  IMAD.MOV.U32 R107, RZ, RZ, R238 ;  /* 0x000000ffff6b7224 */ /* 0x000fca00078e00ee */
[----:B------:R1:W-:Y:S02]  /*4f0e0*/  LDGSTS.E [R104+0x5a00], [R106.64], P5 ;  /* 0x05a000006a687fae */ /* 0x0003e4000a921844 */
[----:B-1----:R-:W-:Y:S01]  /*4f0f0*/  IMAD.MOV.U32 R106, RZ, RZ, R116 ;  /* 0x000000ffff6a7224 */ /* 0x002fe200078e0074 */
[----:B------:R-:W-:Y:S01]  /*4f100*/  MOV R107, R121 ;  /* 0x00000079006b7202 */ /* 0x000fe20000000f00 */
[----:B------:R-:W-:-:S04]  /*4f110*/  IMAD.X R217, R217, 0x1, R2, P2 ;  /* 0x00000001d9d97824 */ /* 0x000fc800010e0602 */
[----:B------:R1:W-:Y:S01]  /*4f120*/  LDGSTS.E [R104+0x5e00], [R106.64], P5 ;  /* 0x05e000006a687fae */ /* 0x0003e2000a921844 */
[----:B------:R-:W-:-:S03]  /*4f130*/  IADD3 R165, P2, R165, R167, RZ ;  /* 0x000000a7a5a57210 */ /* 0x000fc60007f5e0ff */
[----:B------:R-:W-:Y:S04]  /*4f140*/  STL [R1+0x1d10], R217 ;  /* 0x001d10d901007387 */ /* 0x000fe80000100800 */
[----:B------:R-:W-:Y:S01]  /*4f150*/  STL [R1+0x1d34], R165 ;  /* 0x001d34a501007387 */ /* 0x000fe20000100800 */
[----:B-1----:R-:W-:-:S03]  /*4f160*/  IMAD.MOV.U32 R106, RZ, RZ, R235 ;  /* 0x000000ffff6a7224 */ /* 0x002fc600078e00eb */
[----:B------:R-:W4:Y:S01]  /*4f170*/  LDL.LU R121, [R1+0x1d70] ;  /* 0x001d700001797983 */ /* 0x000f220000300800 */
[----:B------:R-:W-:-:S03]  /*4f180*/  IMAD.MOV.U32 R107, RZ, RZ, R236 ;  /* 0x000000ffff6b7224 */ /* 0x000fc600078e00ec */
[----:B------:R-:W4:Y:S04]  /*4f190*/  LDL.LU R116, [R1+0x1d94] ;  /* 0x001d940001747983 */ /* 0x000f280000300800 */
        /* <DEDUP_REMOVED lines=10> */
[----:B------:R-:W-:Y:S04]  /*4f240*/  STL [R1+0x1d54], R124 ;  /* 0x001d547c01007387 */ /* 0x000fe80000100800 */
[----:B------:R-:W2:Y:S04]  /*4f250*/  LDL.LU R117, [R1+0x1d90] ;  /* 0x001d900001757983 */ /* 0x000ea80000300800 */
[----:B------:R-:W3:Y:S04]  /*4f260*/  LDL.LU R112, [R1+0x1db4] ;  /* 0x001db40001707983 */ /* 0x000ee80000300800 */
[----:B------:R-:W3:Y:S01]  /*4f270*/  LDL.LU R113, [R1+0x1db0] ;  /* 0x001db00001717983 */ /* 0x000ee20000300800 */
[----:B----4-:R-:W-:-:S05]  /*4f280*/  IMAD.X R125, R125, 0x1, R2, P2 ;  /* 0x000000017d7d7824 */ /* 0x010fca00010e0602 */
[----:B------:R-:W-:Y:S04]  /*4f290*/  STL [R1+0x1d50], R125 ;  /* 0x001d507d01007387 */ /* 0x000fe80000100800 */
[----:B------:R-:W4:Y:S01]  /*4f2a0*/  LDL.LU R108, [R1+0x1dd4] ;  /* 0x001dd400016c7983 */ /* 0x000f220000300800 */
[----:B------:R-:W-:Y:S01]  /*4f2b0*/  IADD3 R120, P2, R120, R167, RZ ;  /* 0x000000a778787210 */ /* 0x000fe20007f5e0ff */
[----:B-1----:R-:W-:Y:S02]  /*4f2c0*/  IMAD.MOV.U32 R106, RZ, RZ, R233 ;  /* 0x000000ffff6a7224 */ /* 0x002fe400078e00e9 */
[----:B------:R-:W-:-:S05]  /*4f2d0*/  IMAD.MOV.U32 R107, RZ, RZ, R234 ;  /* 0x000000ffff6b7224 */ /* 0x000fca00078e00ea */
[----:B------:R1:W-:Y:S02]  /*4f2e0*/  LDGSTS.E [R104+0x6e00], [R106.64], P5 ;  /* 0x06e000006a687fae */ /* 0x0003e4000a921844 */
[----:B-1----:R-:W-:Y:S02]  /*4f2f0*/  IMAD.MOV.U32 R106, RZ, RZ, R231 ;  /* 0x000000ffff6a7224 */ /* 0x002fe400078e00e7 */
[----:B------:R-:W-:Y:S01]  /*4f300*/  IMAD.MOV.U32 R107, RZ, RZ, R232 ;  /* 0x000000ffff6b7224 */ /* 0x000fe200078e00e8 */
[----:B------:R-:W-:Y:S04]  /*4f310*/  STL [R1+0x1d74], R120 ;  /* 0x001d747801007387 */ /* 0x000fe80000100800 */
[----:B------:R1:W-:Y:S02]  /*4f320*/  LDGSTS.E [R104+0x7200], [R106.64], P5 ;  /* 0x072000006a687fae */ /* 0x0003e4000a921844 */
[----:B-1----:R-:W-:-:S02]  /*4f330*/  IMAD.MOV.U32 R106, RZ, RZ, R229 ;  /* 0x000000ffff6a7224 */ /* 0x002fc400078e00e5 */
[----:B------:R-:W-:Y:S01]  /*4f340*/  IMAD.X R121, R121, 0x1, R2, P2 ;  /* 0x0000000179797824 */ /* 0x000fe200010e0602 */
[----:B------:R-:W-:Y:S01]  /*4f350*/  IADD3 R116, P2, R116, R167, RZ ;  /* 0x000000a774747210 */ /* 0x000fe20007f5e0ff */
[----:B------:R-:W-:-:S03]  /*4f360*/  IMAD.MOV.U32 R107, RZ, RZ, R230 ;  /* 0x000000ffff6b7224 */ /* 0x000fc600078e00e6 */
[----:B------:R-:W-:Y:S04]  /*4f370*/  STL [R1+0x1d70], R121 ;  /* 0x001d707901007387 */ /* 0x000fe80000100800 */
[----:B------:R-:W-:Y:S04]  /*4f380*/  STL [R1+0x1d94], R116 ;  /* 0x001d947401007387 */ /* 0x000fe80000100800 */
[----:B------:R1:W-:Y:S02]  /*4f390*/  LDGSTS.E [R104+0x7600], [R106.64], P5 ;  /* 0x076000006a687fae */ /* 0x0003e4000a921844 */
[----:B-1----:R-:W-:-:S02]  /*4f3a0*/  IMAD.MOV.U32 R106, RZ, RZ, R214 ;  /* 0x000000ffff6a7224 */ /* 0x002fc400078e00d6 */
[----:B------:R-:W-:-:S05]  /*4f3b0*/  IMAD.MOV.U32 R107, RZ, RZ, R228 ;  /* 0x000000ffff6b7224 */ /* 0x000fca00078e00e4 */
[----:B------:R1:W-:Y:S02]  /*4f3c0*/  LDGSTS.E [R104+0x7a00], [R106.64], P5 ;  /* 0x07a000006a687fae */ /* 0x0003e4000a921844 */
[----:B-1----:R-:W-:Y:S02]  /*4f3d0*/  IMAD.MOV.U32 R106, RZ, RZ, R109 ;  /* 0x000000ffff6a7224 */ /* 0x002fe400078e006d */
[----:B------:R-:W1:Y:S01]  /*4f3e0*/  S2R R109, SR_TID.X ;  /* 0x00000000006d7919 */ /* 0x000e620000002100 */
[----:B------:R-:W-:-:S05]  /*4f3f0*/  IMAD.MOV.U32 R107, RZ, RZ, R213 ;  /* 0x000000ffff6b7224 */ /* 0x000fca00078e00d5 */
[----:B------:R1:W-:Y:S01]  /*4f400*/  LDGSTS.E [R104+0x7e00], [R106.64], P5 ;  /* 0x07e000006a687fae */ /* 0x0003e2000a921844 */
        /* <DEDUP_REMOVED lines=8> */
[----:B-1----:R-:W-:-:S02]  /*4f490*/  IMAD.MOV.U32 R107, RZ, RZ, R65 ;  /* 0x000000ffff6b7224 */ /* 0x002fc400078e0041 */
[----:B------:R-:W-:Y:S01]  /*4f4a0*/  IMAD.MOV.U32 R106, RZ, RZ, R66 ;  /* 0x000000ffff6a7224 */ /* 0x000fe200078e0042 */
[----:B------:R1:W-:Y:S01]  /*4f4b0*/  LDGSTS.E [R104+0x8a00], [R24.64], P5 ;  /* 0x08a0000018687fae */ /* 0x0003e2000a921844 */
[----:B------:R-:W-:Y:S01]  /*4f4c0*/  LOP3.LUT R228, R109, 0x1f, RZ, 0xc0, !PT ;  /* 0x0000001f6de47812 */ /* 0x000fe200078ec0ff */
[----:B------:R-:W-:Y:S01]  /*4f4d0*/  IMAD.MOV.U32 R237, RZ, RZ, R41 ;  /* 0x000000ffffed7224 */ /* 0x000fe200078e0029 */
[----:B------:R-:W-:Y:S01]  /*4f4e0*/  SHF.R.S32.HI R109, RZ, 0x5, R109 ;  /* 0x00000005ff6d7819 */ /* 0x000fe2000001146d */
[----:B------:R-:W-:Y:S01]  /*4f4f0*/  IMAD.MOV.U32 R236, RZ, RZ, R42 ;  /* 0x000000ffffec7224 */ /* 0x000fe200078e002a */
[----:B------:R1:W-:Y:S01]  /*4f500*/  LDGSTS.E [R104+0x8e00], [R26.64], P5 ;  /* 0x08e000001a687fae */ /* 0x0003e2000a921844 */
[----:B------:R-:W-:Y:S01]  /*4f510*/  IMAD.SHL.U32 R3, R228, 0x4, RZ ;  /* 0x00000004e4037824 */ /* 0x000fe200078e00ff */
[----:B------:R-:W-:Y:S01]  /*4f520*/  SGXT R109, R109, 0x1 ;  /* 0x000000016d6d781a */ /* 0x000fe20000000200 */
[----:B------:R-:W-:Y:S01]  /*4f530*/  IMAD.MOV.U32 R235, RZ, RZ, R43 ;  /* 0x000000ffffeb7224 */ /* 0x000fe200078e002b */
[----:B------:R1:W-:Y:S01]  /*4f540*/  LDGSTS.E [R104+0x9200], [R28.64], P5 ;  /* 0x092000001c687fae */ /* 0x0003e2000a921844 */
[----:B------:R-:W-:Y:S01]  /*4f550*/  IMAD.MOV.U32 R234, RZ, RZ, R44 ;  /* 0x000000ffffea7224 */ /* 0x000fe200078e002c */
[----:B------:R-:W-:Y:S01]  /*4f560*/  LOP3.LUT R3, R3, 0x90, R109, 0x78, !PT ;  /* 0x0000009003037812 */ /* 0x000fe200078e786d */
[----:B------:R-:W-:Y:S01]  /*4f570*/  IMAD.MOV.U32 R233, RZ, RZ, R45 ;  /* 0x000000ffffe97224 */ /* 0x000fe200078e002d */
[----:B------:R1:W-:Y:S01]  /*4f580*/  LDGSTS.E [R104+0x9600], [R30.64], P5 ;  /* 0x096000001e687fae */ /* 0x0003e2000a921844 */
[----:B------:R-:W-:Y:S01]  /*4f590*/  IMAD.MOV.U32 R232, RZ, RZ, R46 ;  /* 0x000000ffffe87224 */ /* 0x000fe200078e002e */
[----:B------:R-:W-:Y:S01]  /*4f5a0*/  LOP3.LUT R3, R3, 0x60, RZ, 0x3c, !PT ;  /* 0x0000006003037812 */ /* 0x000fe200078e3cff */
[----:B------:R-:W-:Y:S01]  /*4f5b0*/  IMAD.MOV.U32 R231, RZ, RZ, R47 ;  /* 0x000000ffffe77224 */ /* 0x000fe200078e002f */
[----:B------:R1:W-:Y:S01]  /*4f5c0*/  LDGSTS.E [R104+0x9a00], [R32.64], P5 ;  /* 0x09a0000020687fae */ /* 0x0003e2000a921844 */
[----:B------:R-:W-:-:S02]  /*4f5d0*/  IMAD.MOV.U32 R230, RZ, RZ, R48 ;  /* 0x000000ffffe67224 */ /* 0x000fc400078e0030 */
[----:B------:R-:W-:Y:S01]  /*4f5e0*/  IMAD.MOV.U32 R229, RZ, RZ, R49 ;  /* 0x000000ffffe57224 */ /* 0x000fe200078e0031 */
[----:B------:R1:W-:Y:S01]  /*4f5f0*/  LDGSTS.E [R104+0x9e00], [R34.64], P5 ;  /* 0x09e0000022687fae */ /* 0x0003e2000a921844 */
[----:B------:R-:W-:Y:S02]  /*4f600*/  IMAD.MOV.U32 R228, RZ, RZ, R50 ;  /* 0x000000ffffe47224 */ /* 0x000fe400078e0032 */
[----:B------:R-:W-:Y:S01]  /*4f610*/  IMAD R3, R51, 0x10000, R3 ;  /* 0x0001000033037824 */ /* 0x000fe200078e0203 */
        /* <DEDUP_REMOVED lines=23> */
[----:B------:R1:W-:Y:S01]  /*4f790*/  LDGSTS.E [R104+0xfe00], [R228.64], P5 ;  /* 0x0fe00000e4687fae */ /* 0x0003e2000a921844 */
[----:B--2---:R-:W-:Y:S01]  /*4f7a0*/  IMAD.X R117, R117, 0x1, R2, P2 ;  /* 0x0000000175757824 */ /* 0x004fe200010e0602 */
[----:B---3--:R-:W-:-:S04]  /*4f7b0*/  IADD3 R112, P2, R112, R167, RZ ;  /* 0x000000a770707210 */ /* 0x008fc80007f5e0ff */
[----:B------:R-:W-:Y:S01]  /*4f7c0*/  STL [R1+0x1d90], R117 ;  /* 0x001d907501007387 */ /* 0x000fe20000100800 */
[----:B------:R-:W-:-:S03]  /*4f7d0*/  IMAD.X R113, R113, 0x1, R2, P2 ;  /* 0x0000000171717824 */ /* 0x000fc600010e0602 */
[----:B------:R-:W-:Y:S04]  /*4f7e0*/  STL [R1+0x1db4], R112 ;  /* 0x001db47001007387 */ /* 0x000fe80000100800 */
[----:B------:R-:W-:Y:S04]  /*4f7f0*/  STL [R1+0x1db0], R113 ;  /* 0x001db07101007387 */ /* 0x000fe80000100800 */
[----:B------:R2:W-:Y:S01]  /*4f800*/  STL.64 [R1+0x1798], R20 ;  /* 0x0017981401007387 */ /* 0x0005e20000100a00 */
[----:B----4-:R-:W-:-:S05]  /*4f810*/  IADD3 R108, P2, R108, R167, RZ ;  /* 0x000000a76c6c7210 */ /* 0x010fca0007f5e0ff */
[----:B------:R-:W-:Y:S04]  /*4f820*/  STL [R1+0x1dd4], R108 ;  /* 0x001dd46c01007387 */ /* 0x000fe80000100800 */
        /* <DEDUP_REMOVED lines=18> */
[----:B------:R1:W5:Y:S04]  /*4f950*/  LDL.LU R65, [R1+0x21c0] ;  /* 0x0021c00001417983 */ /* 0x0003680000300800 */
[----:B------:R1:W5:Y:S04]  /*4f960*/  LDL.LU R66, [R1+0x21bc] ;  /* 0x0021bc0001427983 */ /* 0x0003680000300800 */
[----:B------:R1:W-:Y:S04]  /*4f970*/  STL.64 [R1+0x1700], R170 ;  /* 0x001700aa01007387 */ /* 0x0003e80000100a00 */
[----:B------:R1:W-:Y:S04]  /*4f980*/  STL.64 [R1+0x16f8], R172 ;  /* 0x0016f8ac01007387 */ /* 0x0003e80000100a00 */
[----:B------:R1:W5:Y:S04]  /*4f990*/  LDL.LU R67, [R1+0x21b8] ;  /* 0x0021b80001437983 */ /* 0x0003680000300800 */
[----:B------:R1:W5:Y:S04]  /*4f9a0*/  LDL.LU R36, [R1+0x21b4] ;  /* 0x0021b40001247983 */ /* 0x0003680000300800 */
        /* <DEDUP_REMOVED lines=9> */
[----:B------:R-:W-:Y:S04]  /*4fa40*/  STL.64 [R1+0x16d8], R242 ;  /* 0x0016d8f201007387 */ /* 0x000fe80000100a00 */
        /* <DEDUP_REMOVED lines=13> */
[----:B------:R-:W-:Y:S04]  /*4fb20*/  STL.64 [R1+0x16b0], R232 ;  /* 0x0016b0e801007387 */ /* 0x000fe80000100a00 */
[----:B--2---:R2:W5:Y:S04]  /*4fb30*/  LDL.LU.64 R20, [R1+0x2170] ;  /* 0x0021700001147983 */ /* 0x0045680000300a00 */
[----:B------:R-:W-:Y:S04]  /*4fb40*/  STL.64 [R1+0x16a8], R230 ;  /* 0x0016a8e601007387 */ /* 0x000fe80000100a00 */
[----:B---3--:R2:W5:Y:S04]  /*4fb50*/  LDL.LU.64 R22, [R1+0x2168] ;  /* 0x0021680001167983 */ /* 0x0085680000300a00 */
[----:B------:R-:W-:Y:S04]  /*4fb60*/  STL.64 [R1+0x16a0], R228 ;  /* 0x0016a0e401007387 */ /* 0x000fe80000100a00 */
[----:B-1----:R2:W5:Y:S04]  /*4fb70*/  LDL.LU.64 R24, [R1+0x2160] ;  /* 0x0021600001187983 */ /* 0x0025680000300a00 */
[----:B----4-:R2:W5:Y:S04]  /*4fb80*/  LDL.LU.64 R26, [R1+0x2158] ;  /* 0x00215800011a7983 */ /* 0x0105680000300a00 */
[----:B------:R2:W5:Y:S04]  /*4fb90*/  LDL.LU.64 R28, [R1+0x2150] ;  /* 0x00215000011c7983 */ /* 0x0005680000300a00 */
        /* <DEDUP_REMOVED lines=17> */
[----:B------:R-:W3:Y:S04]  /*4fcb0*/  LDL.LU R109, [R1+0x1dd0] ;  /* 0x001dd000016d7983 */ /* 0x000ee80000300800 */
[----:B------:R-:W4:Y:S04]  /*4fcc0*/  LDL.LU R106, [R1+0x1df4] ;  /* 0x001df400016a7983 */ /* 0x000f280000300800 */
[----:B------:R2:W5:Y:S04]  /*4fcd0*/  LDL.LU.64 R12, [R1+0x20c0] ;  /* 0x0020c000010c7983 */ /* 0x0005680000300a00 */
[----:B------:R-:W2:Y:S04]  /*4fce0*/  LDL.LU R213, [R1+0x1e14] ;  /* 0x001e140001d57983 */ /* 0x000ea80000300800 */
[----:B------:R-:W2:Y:S01]  /*4fcf0*/  LDL.LU R107, [R1+0x1df0] ;  /* 0x001df000016b7983 */ /* 0x000ea20000300800 */
[----:B------:R-:W-:-:S03]  /*4fd00*/  IMAD.MOV.U32 R104, RZ, RZ, R211 ;  /* 0x000000ffff687224 */ /* 0x000fc600078e00d3 */
[----:B------:R-:W2:Y:S04]  /*4fd10*/  LDL.LU R214, [R1+0x1e10] ;  /* 0x001e100001d67983 */ /* 0x000ea80000300800 */
[----:B------:R1:W-:Y:S04]  /*4fd20*/  LDGSTS.E [R3+0x300], [R104.64], P5 ;  /* 0x0030000068037fae */ /* 0x0003e8000a921844 */
[----:B------:R-:W2:Y:S01]  /*4fd30*/  LDL.LU R211, [R1+0x1e34] ;  /* 0x001e340001d37983 */ /* 0x000ea20000300800 */
        /* <DEDUP_REMOVED lines=8> */
[----:B------:R3:W-:Y:S04]  /*4fdc0*/  STL [R1+0x1dd0], R109 ;  /* 0x001dd06d01007387 */ /* 0x0007e80000100800 */
[----:B------:R-:W-:Y:S04]  /*4fdd0*/  STL [R1+0x1df4], R106 ;  /* 0x001df46a01007387 */ /* 0x000fe80000100800 */
[----:B------:R-:W4:Y:S04]  /*4fde0*/  LDL.LU R212, [R1+0x1e30] ;  /* 0x001e300001d47983 */ /* 0x000f280000300800 */
[----:B------:R-:W3:Y:S01]  /*4fdf0*/  LDL.LU R209, [R1+0x1e54] ;  /* 0x001e540001d17983 */ /* 0x000ee20000300800 */
[----:B-1----:R-:W-:-:S02]  /*4fe00*/  IMAD.MOV.U32 R104, RZ, RZ, R224 ;  /* 0x000000ffff687224 */ /* 0x002fc400078e00e0 */
[----:B------:R-:W-:Y:S02]  /*4fe10*/  IMAD.MOV.U32 R105, RZ, RZ, R225 ;  /* 0x000000ffff697224 */ /* 0x000fe400078e00e1 */
[----:B--2---:R-:W-:Y:S01]  /*4fe20*/  IMAD.X R107, R107, 0x1, R2, P2 ;  /* 0x000000016b6b7824 */ /* 0x004fe200010e0602 */
[----:B------:R-:W-:Y:S02]  /*4fe30*/  IADD3 R213, P2, R213, R167, RZ ;  /* 0x000000a7d5d57210 */ /* 0x000fe40007f5e0ff */
[----:B------:R1:W-:Y:S04]  /*4fe40*/  LDGSTS.E [R3+0xf00], [R104.64], P5 ;  /* 0x00f0000068037fae */ /* 0x0003e8000a921844 */
[----:B------:R2:W-:Y:S04]  /*4fe50*/  STL [R1+0x1df0], R107 ;  /* 0x001df06b01007387 */ /* 0x0005e80000100800 */
[----:B------:R-:W-:Y:S01]  /*4fe60*/  STL [R1+0x1e14], R213 ;  /* 0x001e14d501007387 */ /* 0x000fe20000100800 */
[----:B-1----:R-:W-:Y:S01]  /*4fe70*/  IMAD.MOV.U32 R104, RZ, RZ, R207 ;  /* 0x000000ffff687224 */ /* 0x002fe200078e00cf */
[----:B------:R-:W-:-:S02]  /*4fe80*/  MOV R105, R210 ;  /* 0x000000d200697202 */ /* 0x000fc40000000f00 */
[----:B------:R-:W2:Y:S04]  /*4fe90*/  LDL.LU R210, [R1+0x1e50] ;  /* 0x001e500001d27983 */ /* 0x000ea80000300800 */
[----:B------:R-:W2:Y:S04]  /*4fea0*/  LDL.LU R207, [R1+0x1e74] ;  /* 0x001e740001cf7983 */ /* 0x000ea80000300800 */
[----:B------:R1:W-:Y:S01]  /*4feb0*/  LDGSTS.E [R3+0x1300], [R104.64], P5 ;  /* 0x0130000068037fae */ /* 0x0003e2000a921844 */
[----:B------:R-:W-:Y:S01]  /*4fec0*/  IMAD.X R214, R214, 0x1, R2, P2 ;  /* 0x00000001d6d67824 */ /* 0x000fe200010e0602 */
[----:B------:R-:W-:Y:S01]  /*4fed0*/  IADD3 R211, P2, R211, R167, RZ ;  /* 0x000000a7d3d37210 */ /* 0x000fe20007f5e0ff */
[----:B-1----:R-:W-:-:S02]  /*4fee0*/  IMAD.MOV.U32 R104, RZ, RZ, R222 ;  /* 0x000000ffff687224 */ /* 0x002fc400078e00de */
[----:B------:R-:W-:-:S05]  /*4fef0*/  IMAD.MOV.U32 R105, RZ, RZ, R223 ;  /* 0x000000ffff697224 */ /* 0x000fca00078e00df */
[----:B------:R1:W-:Y:S04]  /*4ff00*/  LDGSTS.E [R3+0x1700], [R104.64], P5 ;  /* 0x0170000068037fae */ /* 0x0003e8000a921844 */
[----:B------:R2:W-:Y:S01]  /*4ff10*/  STL [R1+0x1e10], R214 ;  /* 0x001e10d601007387 */ /* 0x0005e20000100800 */
[----:B-1----:R-:W-:Y:S02]  /*4ff20*/  IMAD.MOV.U32 R104, RZ, RZ, R205 ;  /* 0x000000ffff687224 */ /* 0x002fe400078e00cd */
[----:B------:R-:W-:Y:S01]  /*4ff30*/  IMAD.MOV.U32 R105, RZ, RZ, R208 ;  /* 0x000000ffff697224 */ /* 0x000fe200078e00d0 */
[----:B------:R-:W-:Y:S04]  /*4ff40*/  STL [R1+0x1e34], R211 ;  /* 0x001e34d301007387 */ /* 0x000fe80000100800 */
[----:B------:R1:W-:Y:S04]  /*4ff50*/  LDGSTS.E [R3+0x1b00], [R104.64], P5 ;  /* 0x01b0000068037fae */ /* 0x0003e8000a921844 */
[----:B------:R-:W2:Y:S04]  /*4ff60*/  LDL.LU R208, [R1+0x1e70] ;  /* 0x001e700001d07983 */ /* 0x000ea80000300800 */
[----:B------:R-:W2:Y:S01]  /*4ff70*/  LDL.LU R205, [R1+0x1e94] ;  /* 0x001e940001cd7983 */ /* 0x000ea20000300800 */
[----:B-1----:R-:W-:-:S02]  /*4ff80*/  IMAD.MOV.U32 R104, RZ, RZ, R220 ;  /* 0x000000ffff687224 */ /* 0x002fc400078e00dc */
[----:B------:R-:W-:-:S05]  /*4ff90*/  IMAD.MOV.U32 R105, RZ, RZ, R221 ;  /* 0x000000ffff697224 */ /* 0x000fca00078e00dd */
[----:B------:R1:W-:Y:S02]  /*4ffa0*/  LDGSTS.E [R3+0x1f00], [R104.64], P5 ;  /* 0x01f0000068037fae */ /* 0x0003e4000a921844 */
[----:B-1----:R-:W-:Y:S02]  /*4ffb0*/  IMAD.MOV.U32 R105, RZ, RZ, R206 ;  /* 0x000000ffff697224 */ /* 0x002fe400078e00ce */
[----:B----4-:R-:W-:Y:S01]  /*4ffc0*/  IMAD.X R212, R212, 0x1, R2, P2 ;  /* 0x00000001d4d47824 */ /* 0x010fe200010e0602 */
[----:B---3--:R-:W-:-:S04]  /*4ffd0*/  IADD3 R209, P2, R209, R167, RZ ;  /* 0x000000a7d1d17210 */ /* 0x008fc80007f5e0ff */
[----:B------:R1:W-:Y:S04]  /*4ffe0*/  STL [R1+0x1e30], R212 ;  /* 0x001e30d401007387 */ /* 0x0003e80000100800 */
[----:B------:R-:W-:Y:S04]  /*4fff0*/  STL [R1+0x1e54], R209 ;  /* 0x001e54d101007387 */ /* 0x000fe80000100800 */
[----:B------:R-:W3:Y:S01]  /*50000*/  LDL.LU R206, [R1+0x1e90] ;  /* 0x001e900001ce7983 */ /* 0x000ee20000300800 */
[----:B------:R-:W-:-:S03]  /*50010*/  IMAD.MOV.U32 R104, RZ, RZ, R166 ;  /* 0x000000ffff687224 */ /* 0x000fc600078e00a6 */
[----:B------:R-:W4:Y:S04]  /*50020*/  LDL.LU R166, [R1+0x1eb4] ;  /* 0x001eb40001a67983 */ /* 0x000f280000300800 */
[----:B------:R1:W-:Y:S01]  /*50030*/  LDGSTS.E [R3+0x2300], [R104.64], P5 ;  /* 0x0230000068037fae */ /* 0x0003e2000a921844 */
[----:B--2---:R-:W-:Y:S01]  /*50040*/  IMAD.X R210, R210, 0x1, R2, P2 ;  /* 0x00000001d2d27824 */ /* 0x004fe200010e0602 */
[----:B------:R-:W-:Y:S01]  /*50050*/  IADD3 R207, P2, R207, R167, RZ ;  /* 0x000000a7cfcf7210 */ /* 0x000fe20007f5e0ff */
[----:B-1----:R-:W-:Y:S02]  /*50060*/  IMAD.MOV.U32 R104, RZ, RZ, R218 ;  /* 0x000000ffff687224 */ /* 0x002fe400078e00da */
[----:B------:R-:W-:Y:S01]  /*50070*/  IMAD.MOV.U32 R105, RZ, RZ, R219 ;  /* 0x000000ffff697224 */ /* 0x000fe200078e00db */
[----:B------:R1:W-:Y:S04]  /*50080*/  STL [R1+0x1e50], R210 ;  /* 0x001e50d201007387 */ /* 0x0003e80000100800 */
[----:B------:R2:W-:Y:S04]  /*50090*/  LDGSTS.E [R3+0x2700], [R104.64], P5 ;  /* 0x0270000068037fae */ /* 0x0005e8000a921844 */
[----:B------:R-:W-:Y:S01]  /*500a0*/  STL [R1+0x1e74], R207 ;  /* 0x001e74cf01007387 */ /* 0x000fe20000100800 */
[----:B--2---:R-:W-:-:S03]  /*500b0*/  IMAD.MOV.U32 R105, RZ, RZ, R204 ;  /* 0x000000ffff697224 */ /* 0x004fc600078e00cc */
[----:B------:R-:W2:Y:S01]  /*500c0*/  LDL.LU R204, [R1+0x1eb0] ;  /* 0x001eb00001cc7983 */ /* 0x000ea20000300800 */
[----:B------:R-:W-:-:S03]  /*500d0*/  IMAD.MOV.U32 R104, RZ, RZ, R164 ;  /* 0x000000ffff687224 */ /* 0x000fc600078e00a4 */
[----:B------:R-:W2:Y:S04]  /*500e0*/  LDL.LU R164, [R1+0x1ed4] ;  /* 0x001ed40001a47983 */ /* 0x000ea80000300800 */
[----:B------:R1:W-:Y:S02]  /*500f0*/  LDGSTS.E [R3+0x2b00], [R104.64], P5 ;  /* 0x02b0000068037fae */ /* 0x0003e4000a921844 */
[----:B-1----:R-:W-:Y:S02]  /*50100*/  IMAD.MOV.U32 R104, RZ, RZ, R216 ;  /* 0x000000ffff687224 */ /* 0x002fe400078e00d8 */
[----:B------:R-:W-:Y:S02]  /*50110*/  IMAD.MOV.U32 R105, RZ, RZ, R217 ;  /* 0x000000ffff697224 */ /* 0x000fe400078e00d9 */
[----:B------:R-:W-:Y:S01]  /*50120*/  IMAD.X R208, R208, 0x1, R2, P2 ;  /* 0x00000001d0d07824 */ /* 0x000fe200010e0602 */
[----:B------:R-:W-:-:S02]  /*50130*/  IADD3 R205, P2, R205, R167, RZ ;  /* 0x000000a7cdcd7210 */ /* 0x000fc40007f5e0ff */
[----:B------:R1:W-:Y:S04]  /*50140*/  LDGSTS.E [R3+0x2f00], [R104.64], P5 ;  /* 0x02f0000068037fae */ /* 0x0003e8000a921844 */
[----:B------:R2:W-:Y:S04]  /*50150*/  STL [R1+0x1e70], R208 ;  /* 0x001e70d001007387 */ /* 0x0005e80000100800 */
[----:B------:R-:W-:Y:S01]  /*50160*/  STL [R1+0x1e94], R205 ;  /* 0x001e94cd01007387 */ /* 0x000fe20000100800 */
[----:B-1----:R-:W-:Y:S02]  /*50170*/  IMAD.MOV.U32 R104, RZ, RZ, R165 ;  /* 0x000000ffff687224 */ /* 0x002fe400078e00a5 */
[----:B------:R-:W-:Y:S01]  /*50180*/  IMAD.MOV.U32 R105, RZ, RZ, R215 ;  /* 0x000000ffff697224 */ /* 0x000fe200078e00d7 */
[----:B------:R-:W2:Y:S04]  /*50190*/  LDL.LU R165, [R1+0x1ed0] ;  /* 0x001ed00001a57983 */ /* 0x000ea80000300800 */
[----:B------:R1:W-:Y:S02]  /*501a0*/  LDGSTS.E [R3+0x3300], [R104.64], P5 ;  /* 0x0330000068037fae */ /* 0x0003e4000a921844 */
[----:B-1----:R-:W-:-:S02]  /*501b0*/  IMAD.MOV.U32 R104, RZ, RZ, R124 ;  /* 0x000000ffff687224 */ /* 0x002fc400078e007c */
[----:B---3--:R-:W-:-:S05]  /*501c0*/  IMAD.X R206, R206, 0x1, R2, P2 ;  /* 0x00000001cece7824 */ /* 0x008fca00010e0602 */
[----:B------:R1:W-:Y:S04]  /*501d0*/  STL [R1+0x1e90], R206 ;  /* 0x001e90ce01007387 */ /* 0x0003e80000100800 */
[----:B------:R-:W3:Y:S01]  /*501e0*/  LDL.LU R124, [R1+0x1ef4] ;  /* 0x001ef400017c7983 */ /* 0x000ee20000300800 */
[----:B----4-:R-:W-:Y:S01]  /*501f0*/  IADD3 R166, P2, R166, R167, RZ ;  /* 0x000000a7a6a67210 */ /* 0x010fe20007f5e0ff */
[----:B------:R-:W-:-:S04]  /*50200*/  IMAD.MOV.U32 R105, RZ, RZ, R125 ;  /* 0x000000ffff697224 */ /* 0x000fc800078e007d */
[----:B------:R-:W-:Y:S04]  /*50210*/  STL [R1+0x1eb4], R166 ;  /* 0x001eb4a601007387 */ /* 0x000fe80000100800 */
[----:B------:R4:W-:Y:S04]  /*50220*/  LDGSTS.E [R3+0x3700], [R104.64], P5 ;  /* 0x0370000068037fae */ /* 0x0009e8000a921844 */
[----:B------:R-:W3:Y:S01]  /*50230*/  LDL.LU R125, [R1+0x1ef0] ;  /* 0x001ef000017d7983 */ /* 0x000ee20000300800 */
[----:B----4-:R-:W-:Y:S02]  /*50240*/  IMAD.MOV.U32 R104, RZ, RZ, R120 ;  /* 0x000000ffff687224 */ /* 0x010fe400078e0078 */
[----:B------:R-:W-:-:S05]  /*50250*/  IMAD.MOV.U32 R105, RZ, RZ, R121 ;  /* 0x000000ffff697224 */ /* 0x000fca00078e0079 */
[----:B------:R4:W-:Y:S01]  /*50260*/  LDGSTS.E [R3+0x3b00], [R104.64], P5 ;  /* 0x03b0000068037fae */ /* 0x0009e2000a921844 */
[----:B--2---:R-:W-:Y:S02]  /*50270*/  IADD3.X R204, R204, R2, RZ, P2, !PT ;  /* 0x00000002cccc7210 */ /* 0x004fe400017fe4ff */
[----:B------:R-:W-:-:S03]  /*50280*/  IADD3 R164, P2, R164, R167, RZ ;  /* 0x000000a7a4a47210 */ /* 0x000fc60007f5e0ff */
[----:B------:R2:W-:Y:S04]  /*50290*/  STL [R1+0x1eb0], R204 ;  /* 0x001eb0cc01007387 */ /* 0x0005e80000100800 */
[----:B------:R-:W2:Y:S04]  /*502a0*/  LDL.LU R121, [R1+0x1f10] ;  /* 0x001f100001797983 */ /* 0x000ea80000300800 */
[----:B------:R-:W-:Y:S01]  /*502b0*/  STL [R1+0x1ed4], R164 ;  /* 0x001ed4a401007387 */ /* 0x000fe20000100800 */
[----:B----4-:R-:W-:-:S03]  /*502c0*/  IMAD.MOV.U32 R104, RZ, RZ, R116 ;  /* 0x000000ffff687224 */ /* 0x010fc600078e0074 */
[----:B------:R-:W4:Y:S01]  /*502d0*/  LDL.LU R120, [R1+0x1f14] ;  /* 0x001f140001787983 */ /* 0x000f220000300800 */
[----:B------:R-:W-:-:S03]  /*502e0*/  IMAD.MOV.U32 R105, RZ, RZ, R117 ;  /* 0x000000ffff697224 */ /* 0x000fc600078e0075 */
[----:B------:R-:W2:Y:S04]  /*502f0*/  LDL.LU R117, [R1+0x1f30] ;  /* 0x001f300001757983 */ /* 0x000ea80000300800 */
[----:B------:R-:W2:Y:S04]  /*50300*/  LDL.LU R116, [R1+0x1f34] ;  /* 0x001f340001747983 */ /* 0x000ea80000300800 */
[----:B------:R1:W-:Y:S02]  /*50310*/  LDGSTS.E [R3+0x3f00], [R104.64], P5 ;  /* 0x03f0000068037fae */ /* 0x0003e4000a921844 */
[----:B-1----:R-:W-:-:S02]  /*50320*/  IMAD.MOV.U32 R104, RZ, RZ, R112 ;  /* 0x000000ffff687224 */ /* 0x002fc400078e0070 */
[----:B------:R-:W-:Y:S02]  /*50330*/  IMAD.MOV.U32 R105, RZ, RZ, R113 ;  /* 0x000000ffff697224 */ /* 0x000fe400078e0071 */
[----:B------:R-:W-:Y:S01]  /*50340*/  IMAD.X R165, R165, 0x1, R2, P2 ;  /* 0x00000001a5a57824 */ /* 0x000fe200010e0602 */
[----:B------:R-:W2:Y:S04]  /*50350*/  LDL.LU R113, [R1+0x1f50] ;  /* 0x001f500001717983 */ /* 0x000ea80000300800 */
[----:B------:R-:W2:Y:S04]  /*50360*/  LDL.LU R112, [R1+0x1f54] ;  /* 0x001f540001707983 */ /* 0x000ea80000300800 */
[----:B------:R1:W-:Y:S04]  /*50370*/  LDGSTS.E [R3+0x4300], [R104.64], P5 ;  /* 0x0430000068037fae */ /* 0x0003e8000a921844 */
[----:B------:R2:W-:Y:S01]  /*50380*/  STL [R1+0x1ed0], R165 ;  /* 0x001ed0a501007387 */ /* 0x0005e20000100800 */
[----:B-1----:R-:W-:-:S02]  /*50390*/  IMAD.MOV.U32 R105, RZ, RZ, R109 ;  /* 0x000000ffff697224 */ /* 0x002fc400078e006d */
[----:B------:R-:W-:Y:S01]  /*503a0*/  IMAD.MOV.U32 R104, RZ, RZ, R108 ;  /* 0x000000ffff687224 */ /* 0x000fe200078e006c */
[----:B------:R-:W2:Y:S04]  /*503b0*/  LDL.LU R109, [R1+0x1f70] ;  /* 0x001f7000016d7983 */ /* 0x000ea80000300800 */
[----:B------:R1:W-:Y:S02]  /*503c0*/  LDGSTS.E [R3+0x4700], [R104.64], P5 ;  /* 0x0470000068037fae */ /* 0x0003e4000a921844 */
[----:B-1----:R-:W-:Y:S02]  /*503d0*/  IMAD.MOV.U32 R105, RZ, RZ, R107 ;  /* 0x000000ffff697224 */ /* 0x002fe400078e006b */
[----:B------:R-:W-:-:S05]  /*503e0*/  IMAD.MOV.U32 R104, RZ, RZ, R106 ;  /* 0x000000ffff687224 */ /* 0x000fca00078e006a */
[----:B------:R1:W-:Y:S01]  /*503f0*/  LDGSTS.E [R3+0x4b00], [R104.64], P5 ;  /* 0x04b0000068037fae */ /* 0x0003e2000a921844 */
[----:B---3--:R-:W-:-:S05]  /*50400*/  IADD3 R124, P2, R124, R167, RZ ;  /* 0x000000a77c7c7210 */ /* 0x008fca0007f5e0ff */
[----:B------:R-:W-:Y:S04]  /*50410*/  STL [R1+0x1ef4], R124 ;  /* 0x001ef47c01007387 */ /* 0x000fe80000100800 */
[----:B------:R-:W3:Y:S04]  /*50420*/  LDL.LU R108, [R1+0x1f74] ;  /* 0x001f7400016c7983 */ /* 0x000ee80000300800 */
[----:B------:R-:W3:Y:S04]  /*50430*/  LDL.LU R107, [R1+0x1f90] ;  /* 0x001f9000016b7983 */ /* 0x000ee80000300800 */
[----:B------:R-:W3:Y:S01]  /*50440*/  LDL.LU R106, [R1+0x1f94] ;  /* 0x001f9400016a7983 */ /* 0x000ee20000300800 */
[----:B------:R-:W-:-:S02]  /*50450*/  IMAD.X R125, R125, 0x1, R2, P2 ;  /* 0x000000017d7d7824 */ /* 0x000fc400010e0602 */
[----:B-1----:R-:W-:Y:S02]  /*50460*/  IMAD.MOV.U32 R104, RZ, RZ, R213 ;  /* 0x000000ffff687224 */ /* 0x002fe400078e00d5 */
[----:B------:R-:W-:-:S05]  /*50470*/  IMAD.MOV.U32 R105, RZ, RZ, R214 ;  /* 0x000000ffff697224 */ /* 0x000fca00078e00d6 */
[----:B------:R1:W-:Y:S01]  /*50480*/  LDGSTS.E [R3+0x4f00], [R104.64], P5 ;  /* 0x04f0000068037fae */ /* 0x0003e2000a921844 */
[----:B----4-:R-:W-:-:S05]  /*50490*/  IADD3 R120, P2, R120, R167, RZ ;  /* 0x000000a778787210 */ /* 0x010fca0007f5e0ff */
[----:B--2---:R-:W-:Y:S01]  /*504a0*/  IMAD.X R121, R121, 0x1, R2, P2 ;  /* 0x0000000179797824 */ /* 0x004fe200010e0602 */
[----:B------:R-:W-:Y:S01]  /*504b0*/  IADD3 R116, P2, R116, R167, RZ ;  /* 0x000000a774747210 */ /* 0x000fe20007f5e0ff */
[----:B-1----:R-:W-:Y:S02]  /*504c0*/  IMAD.MOV.U32 R104, RZ, RZ, R211 ;  /* 0x000000ffff687224 */ /* 0x002fe400078e00d3 */
[----:B------:R-:W-:Y:S02]  /*504d0*/  IMAD.MOV.U32 R105, RZ, RZ, R212 ;  /* 0x000000ffff697224 */ /* 0x000fe400078e00d4 */
[----:B------:R-:W-:-:S03]  /*504e0*/  IMAD.X R117, R117, 0x1, R2, P2 ;  /* 0x0000000175757824 */ /* 0x000fc600010e0602 */
[----:B------:R1:W-:Y:S04]  /*504f0*/  LDGSTS.E [R3+0x5300], [R104.64], P5 ;  /* 0x0530000068037fae */ /* 0x0003e8000a921844 */
[----:B------:R2:W-:Y:S01]  /*50500*/  STL [R1+0x1ef0], R125 ;  /* 0x001ef07d01007387 */ /* 0x0005e20000100800 */
[----:B------:R-:W-:Y:S01]  /*50510*/  IADD3 R112, P2, R112, R167, RZ ;  /* 0x000000a770707210 */ /* 0x000fe20007f5e0ff */
[----:B-1----:R-:W-:Y:S02]  /*50520*/  IMAD.MOV.U32 R104, RZ, RZ, R209 ;  /* 0x000000ffff687224 */ /* 0x002fe400078e00d1 */
[----:B------:R-:W-:Y:S02]  /*50530*/  IMAD.MOV.U32 R105, RZ, RZ, R210 ;  /* 0x000000ffff697224 */ /* 0x000fe400078e00d2 */
[----:B------:R-:W-:Y:S01]  /*50540*/  IMAD.X R113, R113, 0x1, R2, P2 ;  /* 0x0000000171717824 */ /* 0x000fe200010e0602 */
[----:B------:R-:W-:Y:S04]  /*50550*/  STL [R1+0x1f14], R120 ;  /* 0x001f147801007387 */ /* 0x000fe80000100800 */
[----:B------:R1:W-:Y:S04]  /*50560*/  LDGSTS.E [R3+0x5700], [R104.64], P5 ;  /* 0x0570000068037fae */ /* 0x0003e8000a921844 */
[----:B------:R4:W-:Y:S04]  /*50570*/  STL [R1+0x1f10], R121 ;  /* 0x001f107901007387 */ /* 0x0009e80000100800 */
[----:B------:R2:W-:Y:S01]  /*50580*/  STL [R1+0x1f34], R116 ;  /* 0x001f347401007387 */ /* 0x0005e20000100800 */
[----:B-1----:R-:W-:-:S02]  /*50590*/  IMAD.MOV.U32 R104, RZ, RZ, R207 ;  /* 0x000000ffff687224 */ /* 0x002fc400078e00cf */
[----:B------:R-:W-:Y:S01]  /*505a0*/  IMAD.MOV.U32 R105, RZ, RZ, R208 ;  /* 0x000000ffff697224 */ /* 0x000fe200078e00d0 */
[----:B------:R1:W-:Y:S04]  /*505b0*/  STL [R1+0x1f30], R117 ;  /* 0x001f307501007387 */ /* 0x0003e80000100800 */
[----:B------:R1:W-:Y:S04]  /*505c0*/  STL [R1+0x1f54], R112 ;  /* 0x001f547001007387 */ /* 0x0003e80000100800 */
[----:B------:R1:W-:Y:S04]  /*505d0*/  LDGSTS.E [R3+0x5b00], [R104.64], P5 ;  /* 0x05b0000068037fae */ /* 0x0003e8000a921844 */
[----:B------:R2:W-:Y:S01]  /*505e0*/  STL [R1+0x1f50], R113 ;  /* 0x001f507101007387 */ /* 0x0005e20000100800 */
[----:B------:R-:W-:-:S02]  /*505f0*/  IMAD.MOV.U32 R243, RZ, RZ, R14 ;  /* 0x000000fffff37224 */ /* 0x000fc400078e000e */
[----:B------:R-:W-:Y:S02]  /*50600*/  IMAD.MOV.U32 R242, RZ, RZ, R15 ;  /* 0x000000fffff27224 */ /* 0x000fe400078e000f */
[----:B-1----:R-:W-:Y:S02]  /*50610*/  IMAD.MOV.U32 R104, RZ, RZ, R205 ;  /* 0x000000ffff687224 */ /* 0x002fe400078e00cd */
[----:B------:R-:W-:Y:S02]  /*50620*/  IMAD.MOV.U32 R105, RZ, RZ, R206 ;  /* 0x000000ffff697224 */ /* 0x000fe400078e00ce */
[----:B------:R-:W-:-:S03]  /*50630*/  IMAD.MOV.U32 R241, RZ, RZ, R16 ;  /* 0x000000fffff17224 */ /* 0x000fc600078e0010 */
[----:B------:R1:W-:Y:S01]  /*50640*/  LDGSTS.E [R3+0x5f00], [R104.64], P5 ;  /* 0x05f0000068037fae */ /* 0x0003e2000a921844 */
[----:B------:R-:W-:Y:S02]  /*50650*/  IMAD.MOV.U32 R240, RZ, RZ, R17 ;  /* 0x000000fffff07224 */ /* 0x000fe400078e0011 */
[----:B------:R-:W-:Y:S02]  /*50660*/  IMAD.MOV.U32 R239, RZ, RZ, R18 ;  /* 0x000000ffffef7224 */ /* 0x000fe400078e0012 */
[----:B------:R-:W-:Y:S02]  /*50670*/  IMAD.MOV.U32 R238, RZ, RZ, R19 ;  /* 0x000000ffffee7224 */ /* 0x000fe400078e0013 */
[----:B-1----:R-:W-:Y:S02]  /*50680*/  IMAD.MOV.U32 R104, RZ, RZ, R166 ;  /* 0x000000ffff687224 */ /* 0x002fe400078e00a6 */
[----:B------:R-:W-:Y:S02]  /*50690*/  IMAD.MOV.U32 R105, RZ, RZ, R204 ;  /* 0x000000ffff697224 */ /* 0x000fe400078e00cc */
[----:B------:R-:W-:-:S03]  /*506a0*/  IMAD.MOV.U32 R237, RZ, RZ, R176 ;  /* 0x000000ffffed7224 */ /* 0x000fc600078e00b0 */
[----:B------:R1:W-:Y:S01]  /*506b0*/  LDGSTS.E [R3+0x6300], [R104.64], P5 ;  /* 0x0630000068037fae */ /* 0x0003e2000a921844 */
[----:B------:R-:W-:Y:S02]  /*506c0*/  IMAD.MOV.U32 R236, RZ, RZ, R177 ;  /* 0x000000ffffec7224 */ /* 0x000fe400078e00b1 */
[----:B------:R-:W-:Y:S02]  /*506d0*/  IMAD.MOV.U32 R235, RZ, RZ, R178 ;  /* 0x000000ffffeb7224 */ /* 0x000fe400078e00b2 */
[----:B------:R-:W-:Y:S01]  /*506e0*/  IMAD.MOV.U32 R234, RZ, RZ, R179 ;  /* 0x000000ffffea7224 */ /* 0x000fe200078e00b3 */
[----:B-1----:R-:W-:Y:S01]  /*506f0*/  MOV R104, R164 ;  /* 0x000000a400687202 */ /* 0x002fe20000000f00 */
[----:B------:R-:W-:Y:S01]  /*50700*/  IMAD.MOV.U32 R105, RZ, RZ, R165 ;  /* 0x000000ffff697224 */ /* 0x000fe200078e00a5 */
[----:B------:R-:W-:Y:S01]  /*50710*/  MOV R232, R181 ;  /* 0x000000b500e87202 */ /* 0x000fe20000000f00 */
        /* <DEDUP_REMOVED lines=31> */
[----:B------:R-:W-:Y:S01]  /*50910*/  IMAD.MOV.U32 R214, RZ, RZ, R95 ;  /* 0x000000ffffd67224 */ /* 0x000fe200078e005f */
[----:B---3--:R-:W-:-:S05]  /*50920*/  IADD3 R108, P2, R108, R167, RZ ;  /* 0x000000a76c6c7210 */ /* 0x008fca0007f5e0ff */
[--C-:B------:R-:W-:Y:S01]  /*50930*/  IMAD.X R109, R109, 0x1, R2.reuse, P2 ;  /* 0x000000016d6d7824 */ /* 0x100fe200010e0602 */
[----:B------:R-:W-:Y:S01]  /*50940*/  IADD3 R106, P2, R106, R167, RZ ;  /* 0x000000a76a6a7210 */ /* 0x000fe20007f5e0ff */
[----:B------:R3:W-:Y:S04]  /*50950*/  STL [R1+0x1f74], R108 ;  /* 0x001f746c01007387 */ /* 0x0007e80000100800 */
[----:B------:R-:W-:Y:S01]  /*50960*/  IMAD.X R107, R107, 0x1, R2, P2 ;  /* 0x000000016b6b7824 */ /* 0x000fe200010e0602 */
[----:B------:R1:W-:Y:S04]  /*50970*/  STL [R1+0x1f70], R109 ;  /* 0x001f706d01007387 */ /* 0x0003e80000100800 */
[----:B------:R1:W-:Y:S04]  /*50980*/  STL [R1+0x1f94], R106 ;  /* 0x001f946a01007387 */ /* 0x0003e80000100800 */
[----:B------:R1:W-:Y:S04]  /*50990*/  STL [R1+0x1f90], R107 ;  /* 0x001f906b01007387 */ /* 0x0003e80000100800 */
        /* <DEDUP_REMOVED lines=34> */
[----:B------:R2:W5:Y:S01]  /*50bc0*/  LDL.LU R89, [R1+0x2060] ;  /* 0x0020600001597983 */ /* 0x0005620000300800 */
[----:B-1----:R-:W-:-:S03]  /*50bd0*/  IMAD.MOV.U32 R104, RZ, RZ, R108 ;  /* 0x000000ffff687224 */ /* 0x002fc600078e006c */
[----:B------:R-:W-:Y:S01]  /*50be0*/  STL.64 [R1+0x1618], R226 ;  /* 0x001618e201007387 */ /* 0x000fe20000100a00 */
[----:B------:R-:W-:-:S03]  /*50bf0*/  IMAD.MOV.U32 R105, RZ, RZ, R109 ;  /* 0x000000ffff697224 */ /* 0x000fc600078e006d */
[----:B------:R1:W5:Y:S04]  /*50c00*/  LDL.LU R90, [R1+0x205c] ;  /* 0x00205c00015a7983 */ /* 0x0003680000300800 */
[----:B------:R1:W5:Y:S04]  /*50c10*/  LDL.LU R91, [R1+0x2058] ;  /* 0x00205800015b7983 */ /* 0x0003680000300800 */
[----:B------:R-:W-:Y:S04]  /*50c20*/  STL.64 [R1+0x1610], R224 ;  /* 0x001610e001007387 */ /* 0x000fe80000100a00 */
[----:B------:R1:W5:Y:S04]  /*50c30*/  LDL.LU R92, [R1+0x2054] ;  /* 0x00205400015c7983 */ /* 0x0003680000300800 */
[----:B------:R1:W5:Y:S01]  /*50c40*/  LDL.LU R93, [R1+0x2050] ;  /* 0x00205000015d7983 */ /* 0x0003620000300800 */
[----:B------:R-:W-:-:S03]  /*50c50*/  IMAD.MOV.U32 R213, RZ, RZ, R192 ;  /* 0x000000ffffd57224 */ /* 0x000fc600078e00c0 */
[----:B------:R-:W-:Y:S01]  /*50c60*/  STL.64 [R1+0x1608], R222 ;  /* 0x001608de01007387 */ /* 0x000fe20000100a00 */
[----:B------:R-:W-:-:S03]  /*50c70*/  IMAD.MOV.U32 R212, RZ, RZ, R193 ;  /* 0x000000ffffd47224 */ /* 0x000fc600078e00c1 */
[----:B------:R1:W5:Y:S04]  /*50c80*/  LDL.LU R94, [R1+0x204c] ;  /* 0x00204c00015e7983 */ /* 0x0003680000300800 */
[----:B------:R1:W-:Y:S04]  /*50c90*/  LDGSTS.E [R3+0x7b00], [R104.64], P5 ;  /* 0x07b0000068037fae */ /* 0x0003e8000a921844 */
[----:B------:R1:W5:Y:S01]  /*50ca0*/  LDL.LU R95, [R1+0x2048] ;  /* 0x00204800015f7983 */ /* 0x0003620000300800 */
[----:B------:R-:W-:-:S03]  /*50cb0*/  IMAD.MOV.U32 R211, RZ, RZ, R194 ;  /* 0x000000ffffd37224 */ /* 0x000fc600078e00c2 */
[----:B------:R-:W-:Y:S01]  /*50cc0*/  STL.64 [R1+0x1600], R220 ;  /* 0x001600dc01007387 */ /* 0x000fe20000100a00 */
[----:B-1----:R-:W-:-:S03]  /*50cd0*/  IMAD.MOV.U32 R104, RZ, RZ, R106 ;  /* 0x000000ffff687224 */ /* 0x002fc600078e006a */
[----:B------:R1:W5:Y:S01]  /*50ce0*/  LDL.LU R192, [R1+0x2044] ;  /* 0x0020440001c07983 */ /* 0x0003620000300800 */
[----:B------:R-:W-:-:S03]  /*50cf0*/  IMAD.MOV.U32 R105, RZ, RZ, R107 ;  /* 0x000000ffff697224 */ /* 0x000fc600078e006b */
[----:B------:R1:W5:Y:S01]  /*50d00*/  LDL.LU R193, [R1+0x2040] ;  /* 0x0020400001c17983 */ /* 0x0003620000300800 */
[----:B------:R-:W-:-:S03]  /*50d10*/  IMAD.MOV.U32 R210, RZ, RZ, R195 ;  /* 0x000000ffffd27224 */ /* 0x000fc600078e00c3 */
[----:B------:R-:W-:Y:S01]  /*50d20*/  STL.64 [R1+0x15f8], R218 ;  /* 0x0015f8da01007387 */ /* 0x000fe20000100a00 */
[----:B------:R-:W-:-:S03]  /*50d30*/  MOV R209, R196 ;  /* 0x000000c400d17202 */ /* 0x000fc60000000f00 */
[----:B------:R1:W5:Y:S01]  /*50d40*/  LDL.LU R194, [R1+0x203c] ;  /* 0x00203c0001c27983 */ /* 0x0003620000300800 */
[----:B------:R-:W-:-:S03]  /*50d50*/  IMAD.MOV.U32 R208, RZ, RZ, R197 ;  /* 0x000000ffffd07224 */ /* 0x000fc600078e00c5 */
[----:B------:R1:W-:Y:S04]  /*50d60*/  LDGSTS.E [R3+0x7f00], [R104.64], P5 ;  /* 0x07f0000068037fae */ /* 0x0003e8000a921844 */
[----:B------:R1:W5:Y:S01]  /*50d70*/  LDL.LU R195, [R1+0x2038] ;  /* 0x0020380001c37983 */ /* 0x0003620000300800 */
[----:B------:R-:W-:-:S03]  /*50d80*/  IMAD.MOV.U32 R207, RZ, RZ, R198 ;  /* 0x000000ffffcf7224 */ /* 0x000fc600078e00c6 */
[----:B------:R-:W-:Y:S04]  /*50d90*/  STL.64 [R1+0x15f0], R216 ;  /* 0x0015f0d801007387 */ /* 0x000fe80000100a00 */
[----:B------:R1:W-:Y:S01]  /*50da0*/  LDGSTS.E [R3+0x8300], [R98.64], P5 ;  /* 0x0830000062037fae */ /* 0x0003e2000a921844 */
[----:B------:R-:W-:-:S03]  /*50db0*/  IMAD.MOV.U32 R206, RZ, RZ, R199 ;  /* 0x000000ffffce7224 */ /* 0x000fc600078e00c7 */
[----:B------:R1:W5:Y:S04]  /*50dc0*/  LDL.LU R196, [R1+0x2034] ;  /* 0x0020340001c47983 */ /* 0x0003680000300800 */
[----:B------:R1:W-:Y:S04]  /*50dd0*/  LDGSTS.E [R3+0x8700], [R100.64], P5 ;  /* 0x0870000064037fae */ /* 0x0003e8000a921844 */
[----:B------:R1:W5:Y:S04]  /*50de0*/  LDL.LU R197, [R1+0x2030] ;  /* 0x0020300001c57983 */ /* 0x0003680000300800 */
[----:B------:R1:W-:Y:S01]  /*50df0*/  LDGSTS.E [R3+0x8b00], [R102.64], P5 ;  /* 0x08b0000066037fae */ /* 0x0003e2000a921844 */
        /* <DEDUP_REMOVED lines=24> */
[----:B--2---:R-:W-:-:S03]  /*50f80*/  IMAD.MOV.U32 R125, RZ, RZ, R246 ;  /* 0x000000ffff7d7224 */ /* 0x004fc600078e00f6 */
[----:B------:R-:W-:Y:S04]  /*50f90*/  STL.64 [R1+0x15d0], R208 ;  /* 0x0015d0d001007387 */ /* 0x000fe80000100a00 */
[----:B------:R2:W-:Y:S01]  /*50fa0*/  LDGSTS.E [R3+0xb300], [R224.64], P5 ;  /* 0x0b300000e0037fae */ /* 0x0005e2000a921844 */
[----:B------:R-:W-:-:S03]  /*50fb0*/  IMAD.MOV.U32 R124, RZ, RZ, R247 ;  /* 0x000000ffff7c7224 */ /* 0x000fc600078e00f7 */
[----:B------:R2:W5:Y:S04]  /*50fc0*/  LDL.LU R244, [R1+0x2014] ;  /* 0x0020140001f47983 */ /* 0x0005680000300800 */
[----:B------:R2:W-:Y:S04]  /*50fd0*/  LDGSTS.E [R3+0xb700], [R222.64], P5 ;  /* 0x0b700000de037fae */ /* 0x0005e8000a921844 */
[----:B------:R2:W5:Y:S04]  /*50fe0*/  LDL.LU R245, [R1+0x2010] ;  /* 0x0020100001f57983 */ /* 0x0005680000300800 */
[----:B------:R2:W-:Y:S01]  /*50ff0*/  LDGSTS.E [R3+0xbb00], [R220.64], P5 ;  /* 0x0bb00000dc037fae */ /* 0x0005e2000a921844 */
[----:B----4-:R-:W-:-:S03]  /*51000*/  IMAD.MOV.U32 R121, RZ, RZ, R96 ;  /* 0x000000ffff797224 */ /* 0x010fc600078e0060 */
[----:B------:R-:W-:Y:S04]  /*51010*/  STL.64 [R1+0x15c8], R206 ;  /* 0x0015c8ce01007387 */ /* 0x000fe80000100a00 */
[----:B------:R2:W-:Y:S01]  /*51020*/  LDGSTS.E [R3+0xbf00], [R218.64], P5 ;  /* 0x0bf00000da037fae */ /* 0x0005e2000a921844 */
[----:B------:R-:W-:-:S03]  /*51030*/  IMAD.MOV.U32 R120, RZ, RZ, R97 ;  /* 0x000000ffff787224 */ /* 0x000fc600078e0061 */
[----:B------:R2:W5:Y:S04]  /*51040*/  LDL.LU R246, [R1+0x200c] ;  /* 0x00200c0001f67983 */ /* 0x0005680000300800 */
[----:B------:R2:W-:Y:S01]  /*51050*/  LDGSTS.E [R3+0xc300], [R216.64], P5 ;  /* 0x0c300000d8037fae */ /* 0x0005e2000a921844 */
[----:B------:R-:W-:-:S03]  /*51060*/  IMAD.MOV.U32 R116, RZ, RZ, R127 ;  /* 0x000000ffff747224 */ /* 0x000fc600078e007f */
[----:B------:R2:W5:Y:S01]  /*51070*/  LDL.LU R247, [R1+0x2008] ;  /* 0x0020080001f77983 */ /* 0x0005620000300800 */
[----:B------:R-:W-:-:S03]  /*51080*/  IMAD.MOV.U32 R117, RZ, RZ, R119 ;  /* 0x000000ffff757224 */ /* 0x000fc600078e0077 */
[----:B------:R2:W-:Y:S01]  /*51090*/  LDGSTS.E [R3+0xc700], [R214.64], P5 ;  /* 0x0c700000d6037fae */ /* 0x0005e2000a921844 */
[----:B------:R-:W-:-:S03]  /*510a0*/  IMAD.MOV.U32 R112, RZ, RZ, R123 ;  /* 0x000000ffff707224 */ /* 0x000fc600078e007b */
[----:B------:R-:W-:Y:S01]  /*510b0*/  STL.64 [R1+0x15c0], R204 ;  /* 0x0015c0cc01007387 */ /* 0x000fe20000100a00 */
[----:B------:R-:W-:-:S03]  /*510c0*/  IMAD.MOV.U32 R113, RZ, RZ, R122 ;  /* 0x000000ffff717224 */ /* 0x000fc600078e007a */
[----:B------:R2:W-:Y:S04]  /*510d0*/  LDGSTS.E [R3+0xcb00], [R212.64], P5 ;  /* 0x0cb00000d4037fae */ /* 0x0005e8000a921844 */
[----:B------:R2:W5:Y:S04]  /*510e0*/  LDL.LU R96, [R1+0x2004] ;  /* 0x0020040001607983 */ /* 0x0005680000300800 */
[----:B------:R2:W-:Y:S01]  /*510f0*/  LDGSTS.E [R3+0xcf00], [R210.64], P5 ;  /* 0x0cf00000d2037fae */ /* 0x0005e2000a921844 */
[----:B---3--:R-:W-:-:S03]  /*51100*/  IMAD.MOV.U32 R108, RZ, RZ, R126 ;  /* 0x000000ffff6c7224 */ /* 0x008fc600078e007e */
[----:B------:R2:W5:Y:S01]  /*51110*/  LDL.LU R97, [R1+0x2000] ;  /* 0x0020000001617983 */ /* 0x0005620000300800 */
[----:B------:R-:W-:-:S03]  /*51120*/  IMAD.MOV.U32 R109, RZ, RZ, R110 ;  /* 0x000000ffff6d7224 */ /* 0x000fc600078e006e */
[----:B------:R2:W-:Y:S04]  /*51130*/  LDGSTS.E [R3+0xd300], [R208.64], P5 ;  /* 0x0d300000d0037fae */ /* 0x0005e8000a921844 */
[----:B------:R3:W-:Y:S04]  /*51140*/  STL.64 [R1+0x15b8], R166 ;  /* 0x0015b8a601007387 */ /* 0x0007e80000100a00 */
[----:B------:R2:W-:Y:S01]  /*51150*/  LDGSTS.E [R3+0xd700], [R206.64], P5 ;  /* 0x0d700000ce037fae */ /* 0x0005e2000a921844 */
[----:B------:R-:W-:-:S03]  /*51160*/  IMAD.MOV.U32 R106, RZ, RZ, R115 ;  /* 0x000000ffff6a7224 */ /* 0x000fc600078e0073 */
[----:B------:R-:W-:Y:S01]  /*51170*/  STL.64 [R1+0x15b0], R164 ;  /* 0x0015b0a401007387 */ /* 0x000fe20000100a00 */
[----:B------:R-:W-:-:S03]  /*51180*/  IMAD.MOV.U32 R107, RZ, RZ, R111 ;  /* 0x000000ffff6b7224 */ /* 0x000fc600078e006f */
[----:B------:R2:W-:Y:S04]  /*51190*/  LDGSTS.E [R3+0xdb00], [R204.64], P5 ;  /* 0x0db00000cc037fae */ /* 0x0005e8000a921844 */
[----:B------:R-:W-:Y:S04]  /*511a0*/  STL.64 [R1+0x15a8], R124 ;  /* 0x0015a87c01007387 */ /* 0x000fe80000100a00 */
[----:B------:R3:W-:Y:S01]  /*511b0*/  LDGSTS.E [R3+0xdf00], [R166.64], P5 ;  /* 0x0df00000a6037fae */ /* 0x0007e2000a921844 */
[----:B-1----:R-:W-:-:S03]  /*511c0*/  IMAD.MOV.U32 R104, RZ, RZ, R118 ;  /* 0x000000ffff687224 */ /* 0x002fc600078e0076 */
[----:B------:R-:W-:Y:S01]  /*511d0*/  STL.64 [R1+0x15a0], R120 ;  /* 0x0015a07801007387 */ /* 0x000fe20000100a00 */
[----:B------:R-:W-:-:S03]  /*511e0*/  IMAD.MOV.U32 R105, RZ, RZ, R114 ;  /* 0x000000ffff697224 */ /* 0x000fc600078e0072 */
[----:B------:R-:W-:Y:S01]  /*511f0*/  STL.64 [R1+0x1698], R116 ;  /* 0x0016987401007387 */ /* 0x000fe20000100a00 */
[----:B---3--:R-:W-:-:S03]  /*51200*/  IMAD.MOV.U32 R167, RZ, RZ, 0x1f ;  /* 0x0000001fffa77424 */ /* 0x008fc600078e00ff */
[----:B------:R2:W-:Y:S04]  /*51210*/  LDGSTS.E [R3+0xe300], [R164.64], P5 ;  /* 0x0e300000a4037fae */ /* 0x0005e8000a921844 */
[----:B------:R-:W-:Y:S01]  /*51220*/  STL.64 [R1+0x1690], R112 ;  /* 0x0016907001007387 */ /* 0x000fe20000100a00 */
[----:B------:R-:W-:-:S03]  /*51230*/  IADD3 R167, R167, c[0x0][0x180], RZ ;  /* 0x00006000a7a77a10 */ /* 0x000fc60007ffe0ff */
[----:B------:R2:W-:Y:S04]  /*51240*/  LDGSTS.E [R3+0xe700], [R124.64], P5 ;  /* 0x0e7000007c037fae */ /* 0x0005e8000a921844 */
[----:B------:R2:W5:Y:S04]  /*51250*/  LDL.LU.64 R98, [R1+0x1ff8] ;  /* 0x001ff80001627983 */ /* 0x0005680000300a00 */
[----:B------:R2:W-:Y:S04]  /*51260*/  LDGSTS.E [R3+0xeb00], [R120.64], P5 ;  /* 0x0eb0000078037fae */ /* 0x0005e8000a921844 */
[----:B------:R-:W-:Y:S04]  /*51270*/  STL.64 [R1+0x1688], R108 ;  /* 0x0016886c01007387 */ /* 0x000fe80000100a00 */
[----:B------:R2:W-:Y:S04]  /*51280*/  LDGSTS.E [R3+0xef00], [R116.64], P5 ;  /* 0x0ef0000074037fae */ /* 0x0005e8000a921844 */
[----:B------:R2:W5:Y:S04]  /*51290*/  LDL.LU.64 R100, [R1+0x1ff0] ;  /* 0x001ff00001647983 */ /* 0x0005680000300a00 */
[----:B------:R2:W-:Y:S04]  /*512a0*/  LDGSTS.E [R3+0xf300], [R112.64], P5 ;  /* 0x0f30000070037fae */ /* 0x0005e8000a921844 */
[----:B------:R-:W-:Y:S04]  /*512b0*/  STL.64 [R1+0x1680], R106 ;  /* 0x0016806a01007387 */ /* 0x000fe80000100a00 */
[----:B------:R2:W-:Y:S04]  /*512c0*/  LDGSTS.E [R3+0xf700], [R108.64], P5 ;  /* 0x0f7000006c037fae */ /* 0x0005e8000a921844 */
[----:B------:R2:W5:Y:S04]  /*512d0*/  LDL.LU.64 R102, [R1+0x1fe8] ;  /* 0x001fe80001667983 */ /* 0x0005680000300a00 */
[----:B------:R2:W-:Y:S04]  /*512e0*/  LDGSTS.E [R3+0xfb00], [R106.64], P5 ;  /* 0x0fb000006a037fae */ /* 0x0005e8000a921844 */
[----:B------:R1:W-:Y:S04]  /*512f0*/  STL.64 [R1+0x1678], R104 ;  /* 0x0016786801007387 */ /* 0x0003e80000100a00 */
[----:B------:R1:W-:Y:S01]  /*51300*/  LDGSTS.E [R3+0xff00], [R104.64], P5 ;  /* 0x0ff0000068037fae */ /* 0x0003e2000a921844 */
[----:B------:R-:W-:-:S03]  /*51310*/  IADD3 R252, R252, 0x1, RZ ;  /* 0x00000001fcfc7810 */ /* 0x000fc60007ffe0ff */
[----:B------:R-:W0:Y:S01]  /*51320*/  LDGDEPBAR ;  /* 0x00000000000079af */ /* 0x000e220000000000 */
[----:B-1----:R-:W-:-:S04]  /*51330*/  SHF.R.S32.HI R104, RZ, 0x1f, R167 ;  /* 0x0000001fff687819 */ /* 0x002fc800000114a7 */
[----:B------:R-:W-:-:S04]  /*51340*/  LEA.HI R104, R104, R167, RZ, 0x5 ;  /* 0x000000a768687211 */ /* 0x000fc800078f28ff */
[----:B------:R-:W-:Y:S01]  /*51350*/  SHF.R.S32.HI R104, RZ, 0x5, R104 ;  /* 0x00000005ff687819 */ /* 0x000fe20000011468 */
[----:B------:R1:W-:Y:S03]  /*51360*/  STL [R1+0x1994], R252 ;  /* 0x001994fc01007387 */ /* 0x0003e60000100800 */
[----:B------:R-:W-:Y:S02]  /*51370*/  ISETP.NE.U32.AND P2, PT, R252, R104, PT ;  /* 0x00000068fc00720c */ /* 0x000fe40003f45070 */
[----:B-1----:R2:W5:Y:S11]  /*51380*/  LDL.LU R252, [R1+0x1fe4] ;  /* 0x001fe40001fc7983 */ /* 0x0025760000300800 */
[----:B------:R-:W-:Y:S01]  /*51390*/  @!P2 CALL.REL.NOINC `(.L_x_0) ;  /* 0x000000100000a944 */ /* 0x000fe20003c00000 */
[----:B------:R-:W-:Y:S05]  /*513a0*/  BRA `(.L_x_1) ;  /* 0xfffd53e000007947 */ /* 0x000fea000383ffff */
.L_x_0:
[----:B-12---:R-:W2:Y:S01]  /*513b0*/  LDL R116, [R1+0x1594] ;  /* 0x0015940001747983 */ /* 0x006ea20000100800 */
[----:B------:R-:W-:-:S04]  /*513c0*/  DEPBAR.LE SB0, 0x0 ;  /* 0x000080000000791a */ /* 0x000fc80000000000 */
[----:B------:R-:W2:Y:S04]  /*513d0*/  LDL.LU R112, [R1+0x9f0] ;  /* 0x0009f00001707983 */ /* 0x000ea80000300800 */
[----:B------:R-:W2:Y:S04]  /*513e0*/  LDL.LU R113, [R1+0x9f4] ;  /* 0x0009f40001717983 */ /* 0x000ea80000300800 */
[----:B------:R-:W2:Y:S04]  /*513f0*/  LDL.LU R114, [R1+0x9d0] ;  /* 0x0009d00001727983 */ /* 0x000ea80000300800 */
[----:B------:R-:W2:Y:S04]  /*51400*/  LDL.LU R115, [R1+0x9d4] ;  /* 0x0009d40001737983 */ /* 0x000ea80000300800 */
[----:B------:R-:W3:Y:S04]  /*51410*/  LDL.LU R108, [R1+0x9f8] ;  /* 0x0009f800016c7983 */ /* 0x000ee80000300800 */
[----:B------:R-:W3:Y:S04]  /*51420*/  LDL.LU R109, [R1+0x9fc] ;  /* 0x0009fc00016d7983 */ /* 0x000ee80000300800 */
[----:B------:R-:W3:Y:S04]  /*51430*/  LDL.LU R110, [R1+0x9d8] ;  /* 0x0009d800016e7983 */ /* 0x000ee80000300800 */
[----:B------:R-:W3:Y:S01]  /*51440*/  LDL.LU R111, [R1+0x9dc] ;  /* 0x0009dc00016f7983 */ /* 0x000ee20000300800 */
[----:B-----5:R-:W-:Y:S01]  /*51450*/  IMAD.MOV.U32 R104, RZ, RZ, R100 ;  /* 0x000000ffff687224 */ /* 0x020fe200078e0064 */
[----:B------:R-:W-:Y:S01]  /*51460*/  MOV R105, R101 ;  /* 0x0000006500697202 */ /* 0x000fe20000000f00 */
[----:B------:R-:W-:Y:S01]  /*51470*/  IMAD.MOV.U32 R106, RZ, RZ, R96 ;  /* 0x000000ffff6a7224 */ /* 0x000fe200078e0060 */
[----:B------:R-:W-:Y:S01]  /*51480*/  BAR.SYNC.DEFER_BLOCKING 0x0 ;  /* 0x0000000000007b1d */ /* 0x000fe20000010000 */
[----:B------:R-:W-:-:S05]  /*51490*/  IMAD.MOV.U32 R107, RZ, RZ, R97 ;  /* 0x000000ffff6b7224 */ /* 0x000fca00078e0061 */
[----:B--2---:R-:W-:Y:S04]  /*514a0*/  STS.128 [R116], R112 ;  /* 0x0000007074007388 */ /* 0x004fe80000000c00 */
[----:B---3--:R1:W-:Y:S04]  /*514b0*/  STS.128 [R116+0x80], R108 ;  /* 0x0000806c74007388 */ /* 0x0083e80000000c00 */
[----:B------:R2:W-:Y:S01]  /*514c0*/  STS.128 [R116+0x100], R104 ;  /* 0x0001006874007388 */ /* 0x0005e20000000c00 */
[----:B-1----:R-:W-:Y:S02]  /*514d0*/  IMAD.MOV.U32 R108, RZ, RZ, R102 ;  /* 0x000000ffff6c7224 */ /* 0x002fe400078e0066 */
[----:B------:R-:W-:Y:S01]  /*514e0*/  IMAD.MOV.U32 R109, RZ, RZ, R103 ;  /* 0x000000ffff6d7224 */ /* 0x000fe200078e0067 */
[----:B--2---:R-:W2:Y:S01]  /*514f0*/  LDL.LU R104, [R1+0x7d0] ;  /* 0x0007d00001687983 */ /* 0x004ea20000300800 */
[----:B------:R-:W-:-:S02]  /*51500*/  IMAD.MOV.U32 R110, RZ, RZ, R98 ;  /* 0x000000ffff6e7224 */ /* 0x000fc400078e0062 */
[----:B------:R-:W-:Y:S01]  /*51510*/  IMAD.MOV.U32 R111, RZ, RZ, R99 ;  /* 0x000000ffff6f7224 */ /* 0x000fe200078e0063 */
[----:B------:R-:W2:Y:S04]  /*51520*/  LDL.LU R105, [R1+0x7d4] ;  /* 0x0007d40001697983 */ /* 0x000ea80000300800 */
[----:B------:R-:W2:Y:S04]  /*51530*/  LDL.LU R106, [R1+0x7c0] ;  /* 0x0007c000016a7983 */ /* 0x000ea80000300800 */
[----:B------:R-:W2:Y:S04]  /*51540*/  LDL.LU R107, [R1+0x7c4] ;  /* 0x0007c400016b7983 */ /* 0x000ea80000300800 */
[----:B------:R-:W3:Y:S04]  /*51550*/  LDL.LU R100, [R1+0x7d8] ;  /* 0x0007d80001647983 */ /* 0x000ee80000300800 */
[----:B------:R-:W3:Y:S04]  /*51560*/  LDL.LU R101, [R1+0x7dc] ;  /* 0x0007dc0001657983 */ /* 0x000ee80000300800 */
[----:B------:R-:W3:Y:S04]  /*51570*/  LDL.LU R102, [R1+0x7c8] ;  /* 0x0007c80001667983 */ /* 0x000ee80000300800 */
[----:B------:R-:W3:Y:S01]  /*51580*/  LDL.LU R103, [R1+0x7cc] ;  /* 0x0007cc0001677983 */ /* 0x000ee20000300800 */
[----:B------:R-:W-:-:S02]  /*51590*/  IMAD.MOV.U32 R96, RZ, RZ, R92 ;  /* 0x000000ffff607224 */ /* 0x000fc400078e005c */
[----:B------:R-:W-:Y:S02]  /*515a0*/  IMAD.MOV.U32 R97, RZ, RZ, R93 ;  /* 0x000000ffff617224 */ /* 0x000fe400078e005d */
[----:B------:R-:W-:Y:S02]  /*515b0*/  IMAD.MOV.U32 R98, RZ, RZ, R88 ;  /* 0x000000ffff627224 */ /* 0x000fe400078e0058 */
[----:B------:R-:W-:Y:S01]  /*515c0*/  IMAD.MOV.U32 R99, RZ, RZ, R89 ;  /* 0x000000ffff637224 */ /* 0x000fe200078e0059 */
[----:B------:R-:W-:Y:S01]  /*515d0*/  STS.128 [R116+0x180], R108 ;  /* 0x0001806c74007388 */ /* 0x000fe20000000c00 */
[----:B------:R-:W-:Y:S02]  /*515e0*/  IMAD.MOV.U32 R88, RZ, RZ, R94 ;  /* 0x000000ffff587224 */ /* 0x000fe400078e005e */
[----:B------:R-:W-:Y:S01]  /*515f0*/  IMAD.MOV.U32 R89, RZ, RZ, R95 ;  /* 0x000000ffff597224 */ /* 0x000fe200078e005f */
[----:B------:R-:W1:Y:S02]  /*51600*/  S2R R117, SR_TID.X ;  /* 0x0000000000757919 */ /* 0x000e640000002100 */
[C---:B-1----:R-:W-:Y:S01]  /*51610*/  IMAD.SHL.U32 R204, R117.reuse, 0x400, RZ ;  /* 0x0000040075cc7824 */ /* 0x042fe200078e00ff */
[----:B------:R-:W-:-:S04]  /*51620*/  LOP3.LUT R3, R117, 0x3f, RZ, 0xc0, !PT ;  /* 0x0000003f75037812 */ /* 0x000fc800078ec0ff */
[----:B------:R-:W-:-:S05]  /*51630*/  LOP3.LUT R204, R204, 0x1800, RZ, 0xc0, !PT ;  /* 0x00001800cccc7812 */ /* 0x000fca00078ec0ff */
[----:B------:R-:W-:-:S05]  /*51640*/  IMAD R204, R3, 0x10, R204 ;  /* 0x0000001003cc7824 */ /* 0x000fca00078e02cc */
[C---:B------:R-:W-:Y:S02]  /*51650*/  LOP3.LUT R3, R204.reuse, 0x20, RZ, 0x3c, !PT ;  /* 0x00000020cc037812 */ /* 0x040fe400078e3cff */
[C---:B------:R-:W-:Y:S01]  /*51660*/  LOP3.LUT R2, R204.reuse, 0x40, RZ, 0x3c, !PT ;  /* 0x00000040cc027812 */ /* 0x040fe200078e3cff */
[----:B--2---:R-:W-:Y:S04]  /*51670*/  STS.128 [R116+0x200], R104 ;  /* 0x0002006874007388 */ /* 0x004fe80000000c00 */
[----:B---3--:R-:W-:Y:S04]  /*51680*/  STS.128 [R116+0x280], R100 ;  /* 0x0002806474007388 */ /* 0x008fe80000000c00 */
[----:B------:R1:W-:Y:S04]  /*51690*/  STS.128 [R116+0x300], R96 ;  /* 0x0003006074007388 */ /* 0x0003e80000000c00 */
[----:B-1----:R-:W2:Y:S04]  /*516a0*/  LDL.LU R96, [R1+0x310] ;  /* 0x0003100001607983 */ /* 0x002ea80000300800 */
[----:B------:R-:W2:Y:S04]  /*516b0*/  LDL.LU R97, [R1+0x314] ;  /* 0x0003140001617983 */ /* 0x000ea80000300800 */
[----:B------:R-:W2:Y:S04]  /*516c0*/  LDL.LU R98, [R1+0x300] ;  /* 0x0003000001627983 */ /* 0x000ea80000300800 */
[----:B------:R-:W2:Y:S04]  /*516d0*/  LDL.LU R99, [R1+0x304] ;  /* 0x0003040001637983 */ /* 0x000ea80000300800 */
[----:B------:R-:W3:Y:S04]  /*516e0*/  LDL.LU R92, [R1+0x318] ;  /* 0x00031800015c7983 */ /* 0x000ee80000300800 */
[----:B------:R-:W3:Y:S04]  /*516f0*/  LDL.LU R93, [R1+0x31c] ;  /* 0x00031c00015d7983 */ /* 0x000ee80000300800 */
[----:B------:R-:W3:Y:S04]  /*51700*/  LDL.LU R94, [R1+0x308] ;  /* 0x00030800015e7983 */ /* 0x000ee80000300800 */
[----:B------:R-:W3:Y:S04]  /*51710*/  LDL.LU R95, [R1+0x30c] ;  /* 0x00030c00015f7983 */ /* 0x000ee80000300800 */
[----:B------:R-:W-:Y:S04]  /*51720*/  STS.128 [R116+0x380], R88 ;  /* 0x0003805874007388 */ /* 0x000fe80000000c00 */
[----:B------:R-:W-:Y:S06]  /*51730*/  BAR.SYNC.DEFER_BLOCKING 0x0 ;  /* 0x0000000000007b1d */ /* 0x000fec0000010000 */
[----:B------:R-:W1:Y:S04]  /*51740*/  LDS.128 R104, [R204] ;  /* 0x00000000cc687984 */ /* 0x000e680000000c00 */
[----:B------:R-:W4:Y:S04]  /*51750*/  LDS.128 R100, [R204+0x400] ;  /* 0x00040000cc647984 */ /* 0x000f280000000c00 */
[----:B------:R-:W4:Y:S04]  /*51760*/  LDS.128 R108, [R3] ;  /* 0x00000000036c7984 */ /* 0x000f280000000c00 */
[----:B-1----:R-:W-:Y:S04]  /*51770*/  STL.64 [R1+0x320], R104 ;  /* 0x0003206801007387 */ /* 0x002fe80000100a00 */
[----:B------:R-:W-:Y:S04]  /*51780*/  STL.64 [R1+0x328], R106 ;  /* 0x0003286a01007387 */ /* 0x000fe80000100a00 */
[----:B------:R-:W1:Y:S04]  /*51790*/  LDS.128 R104, [R3+0x400] ;  /* 0x0004000003687984 */ /* 0x000e680000000c00 */
[----:B----4-:R-:W-:Y:S04]  /*517a0*/  STL.64 [R1+0x450], R100 ;  /* 0x0004506401007387 */ /* 0x010fe80000100a00 */
[----:B------:R-:W-:Y:S04]  /*517b0*/  STL.64 [R1+0x458], R102 ;  /* 0x0004586601007387 */ /* 0x000fe80000100a00 */
[----:B------:R-:W4:Y:S01]  /*517c0*/  LDS.128 R100, [R2] ;  /* 0x0000000002647984 */ /* 0x000f220000000c00 */
[----:B------:R-:W-:-:S03]  /*517d0*/  LOP3.LUT R0, R204, 0x60, RZ, 0x3c, !PT ;  /* 0x00000060cc007812 */ /* 0x000fc600078e3cff */
[----:B------:R-:W-:Y:S04]  /*517e0*/  STL.64 [R1+0x400], R108 ;  /* 0x0004006c01007387 */ /* 0x000fe80000100a00 */
[----:B------:R-:W-:Y:S04]  /*517f0*/  STL.64 [R1+0x408], R110 ;  /* 0x0004086e01007387 */ /* 0x000fe80000100a00 */
[----:B------:R-:W4:Y:S04]  /*51800*/  LDS.128 R108, [R2+0x400] ;  /* 0x00040000026c7984 */ /* 0x000f280000000c00 */
[----:B-1----:R-:W-:Y:S04]  /*51810*/  STL.64 [R1+0x470], R104 ;  /* 0x0004706801007387 */ /* 0x002fe80000100a00 */
[----:B------:R-:W-:Y:S04]  /*51820*/  STL.64 [R1+0x478], R106 ;  /* 0x0004786a01007387 */ /* 0x000fe80000100a00 */
[----:B------:R-:W1:Y:S04]  /*51830*/  LDS.128 R104, [R0] ;  /* 0x0000000000687984 */ /* 0x000e680000000c00 */
[----:B----4-:R-:W-:Y:S04]  /*51840*/  STL.64 [R1+0x420], R100 ;  /* 0x0004206401007387 */ /* 0x010fe80000100a00 */
[----:B------:R-:W-:Y:S04]  /*51850*/  STL.64 [R1+0x428], R102 ;  /* 0x0004286601007387 */ /* 0x000fe80000100a00 */
[----:B------:R-:W4:Y:S04]  /*51860*/  LDS.128 R100, [R0+0x400] ;  /* 0x0004000000647984 */ /* 0x000f280000000c00 */
[----:B------:R-:W-:Y:S01]  /*51870*/  BAR.SYNC.DEFER_BLOCKING 0x0 ;  /* 0x0000000000007b1d */ /* 0x000fe20000010000 */
[----:B------:R-:W-:-:S02]  /*51880*/  IMAD.MOV.U32 R88, RZ, RZ, R16 ;  /* 0x000000ffff587224 */ /* 0x000fc400078e0010 */
[----:B------:R-:W-:Y:S02]  /*51890*/  IMAD.MOV.U32 R89, RZ, RZ, R17 ;  /* 0x000000ffff597224 */ /* 0x000fe400078e0011 */
[----:B------:R-:W-:Y:S01]  /*518a0*/  IMAD.MOV.U32 R90, RZ, RZ, R12 ;  /* 0x000000ffff5a7224 */ /* 0x000fe200078e000c */
[----:B------:R-:W-:Y:S01]  /*518b0*/  STL.64 [R1+0x530], R108 ;  /* 0x0005306c01007387 */ /* 0x000fe20000100a00 */
[----:B------:R-:W-:-:S03]  /*518c0*/  IMAD.MOV.U32 R91, RZ, RZ, R13 ;  /* 0x000000ffff5b7224 */ /* 0x000fc600078e000d */
[----:B------:R-:W-:Y:S04]  /*518d0*/  STL.64 [R1+0x538], R110 ;  /* 0x0005386e01007387 */ /* 0x000fe80000100a00 */
[----:B-1----:R-:W-:Y:S04]  /*518e0*/  STL.64 [R1+0x440], R104 ;  /* 0x0004406801007387 */ /* 0x002fe80000100a00 */
[----:B------:R-:W-:Y:S04]  /*518f0*/  STL.64 [R1+0x448], R106 ;  /* 0x0004486a01007387 */ /* 0x000fe80000100a00 */
[----:B----4-:R-:W-:Y:S04]  /*51900*/  STL.64 [R1+0x570], R100 ;  /* 0x0005706401007387 */ /* 0x010fe80000100a00 */
[----:B------:R-:W-:Y:S04]  /*51910*/  STL.64 [R1+0x578], R102 ;  /* 0x0005786601007387 */ /* 0x000fe80000100a00 */
[----:B--2---:R-:W-:Y:S04]  /*51920*/  STS.128 [R116], R96 ;  /* 0x0000006074007388 */ /* 0x004fe80000000c00 */
[----:B---3--:R-:W-:Y:S04]  /*51930*/  STS.128 [R116+0x80], R92 ;  /* 0x0000805c74007388 */ /* 0x008fe80000000c00 */
[----:B------:R1:W-:Y:S04]  /*51940*/  STS.128 [R116+0x100], R88 ;  /* 0x0001005874007388 */ /* 0x0003e80000000c00 */
[----:B-1----:R-:W2:Y:S04]  /*51950*/  LDL.LU R88, [R1+0x1e0] ;  /* 0x0001e00001587983 */ /* 0x002ea80000300800 */
[----:B------:R-:W2:Y:S01]  /*51960*/  LDL.LU R89, [R1+0x1e4] ;  /* 0x0001e40001597983 */ /* 0x000ea20000300800 */
[----:B------:R-:W-:-:S03]  /*51970*/  IMAD.MOV.U32 R92, RZ, RZ, R18 ;  /* 0x000000ffff5c7224 */ /* 0x000fc600078e0012 */
[----:B------:R-:W2:Y:S01]  /*51980*/  LDL.LU R90, [R1+0x1d0] ;  /* 0x0001d000015a7983 */ /* 0x000ea20000300800 */
[----:B------:R-:W-:-:S03]  /*51990*/  IMAD.MOV.U32 R93, RZ, RZ, R19 ;  /* 0x000000ffff5d7224 */ /* 0x000fc600078e0013 */
[----:B------:R-:W2:Y:S04]  /*519a0*/  LDL.LU R91, [R1+0x1d4] ;  /* 0x0001d400015b7983 */ /* 0x000ea80000300800 */
[----:B------:R-:W3:Y:S04]  /*519b0*/  LDL.LU R16, [R1+0x1e8] ;  /* 0x0001e80001107983 */ /* 0x000ee80000300800 */
[----:B------:R-:W3:Y:S04]  /*519c0*/  LDL.LU R17, [R1+0x1ec] ;  /* 0x0001ec0001117983 */ /* 0x000ee80000300800 */
[----:B------:R-:W3:Y:S04]  /*519d0*/  LDL.LU R18, [R1+0x1d8] ;  /* 0x0001d80001127983 */ /* 0x000ee80000300800 */
[----:B------:R-:W3:Y:S01]  /*519e0*/  LDL.LU R19, [R1+0x1dc] ;  /* 0x0001dc0001137983 */ /* 0x000ee20000300800 */
[----:B------:R-:W-:-:S02]  /*519f0*/  IMAD.MOV.U32 R94, RZ, RZ, R14 ;  /* 0x000000ffff5e7224 */ /* 0x000fc400078e000e */
[----:B------:R-:W-:Y:S01]  /*51a00*/  IMAD.MOV.U32 R95, RZ, RZ, R15 ;  /* 0x000000ffff5f7224 */ /* 0x000fe200078e000f */
[----:B------:R-:W-:Y:S01]  /*51a10*/  MOV R14, R4 ;  /* 0x00000004000e7202 */ /* 0x000fe20000000f00 */
[----:B------:R-:W-:Y:S02]  /*51a20*/  IMAD.MOV.U32 R12, RZ, RZ, R8 ;  /* 0x000000ffff0c7224 */ /* 0x000fe400078e0008 */
[----:B------:R-:W-:Y:S02]  /*51a30*/  IMAD.MOV.U32 R13, RZ, RZ, R9 ;  /* 0x000000ffff0d7224 */ /* 0x000fe400078e0009 */
[----:B------:R-:W-:Y:S01]  /*51a40*/  IMAD.MOV.U32 R15, RZ, RZ, R5 ;  /* 0x000000ffff0f7224 */ /* 0x000fe200078e0005 */
[----:B------:R-:W-:Y:S01]  /*51a50*/  STS.128 [R116+0x180], R92 ;  /* 0x0001805c74007388 */ /* 0x000fe20000000c00 */
[----:B------:R-:W-:Y:S02]  /*51a60*/  IMAD.MOV.U32 R4, RZ, RZ, R10 ;  /* 0x000000ffff047224 */ /* 0x000fe400078e000a */
[----:B------:R-:W-:Y:S01]  /*51a70*/  IMAD.MOV.U32 R5, RZ, RZ, R11 ;  /* 0x000000ffff057224 */ /* 0x000fe200078e000b */
        /* <DEDUP_REMOVED lines=21> */
[----:B------:R-:W4:Y:S04]  /*51bd0*/  LDS.128 R16, [R2] ;  /* 0x0000000002107984 */ /* 0x000f280000000c00 */
        /* <DEDUP_REMOVED lines=9> */
[----:B------:R-:W-:Y:S06]  /*51c70*/  BAR.SYNC.DEFER_BLOCKING 0x0 ;  /* 0x0000000000007b1d */ /* 0x000fec0000010000 */
[----:B------:R-:W-:Y:S04]  /*51c80*/  STL.64 [R1+0x430], R92 ;  /* 0x0004305c01007387 */ /* 0x000fe80000100a00 */
[----:B------:R-:W-:Y:S04]  /*51c90*/  STL.64 [R1+0x438], R94 ;  /* 0x0004385e01007387 */ /* 0x000fe80000100a00 */
[----:B-1----:R-:W-:Y:S04]  /*51ca0*/  STL.64 [R1+0x310], R88 ;  /* 0x0003105801007387 */ /* 0x002fe80000100a00 */
[----:B------:R-:W-:Y:S04]  /*51cb0*/  STL.64 [R1+0x318], R90 ;  /* 0x0003185a01007387 */ /* 0x000fe80000100a00 */
[----:B----4-:R-:W-:Y:S04]  /*51cc0*/  STL.64 [R1+0x460], R16 ;  /* 0x0004601001007387 */ /* 0x010fe80000100a00 */
[----:B------:R-:W-:Y:S04]  /*51cd0*/  STL.64 [R1+0x468], R18 ;  /* 0x0004681201007387 */ /* 0x000fe80000100a00 */
[----:B--2---:R1:W-:Y:S04]  /*51ce0*/  STS.128 [R116], R12 ;  /* 0x0000000c74007388 */ /* 0x0043e80000000c00 */
[----:B-1----:R-:W2:Y:S04]  /*51cf0*/  LDL.LU R12, [R1+0x810] ;  /* 0x00081000010c7983 */ /* 0x002ea80000300800 */
[----:B------:R-:W2:Y:S04]  /*51d00*/  LDL.LU R13, [R1+0x814] ;  /* 0x00081400010d7983 */ /* 0x000ea80000300800 */
[----:B------:R-:W2:Y:S04]  /*51d10*/  LDL.LU R14, [R1+0x800] ;  /* 0x00080000010e7983 */ /* 0x000ea80000300800 */
[----:B---3--:R1:W-:Y:S04]  /*51d20*/  STS.128 [R116+0x80], R8 ;  /* 0x0000800874007388 */ /* 0x0083e80000000c00 */
[----:B------:R-:W2:Y:S04]  /*51d30*/  LDL.LU R15, [R1+0x804] ;  /* 0x00080400010f7983 */ /* 0x000ea80000300800 */
[----:B-1----:R-:W3:Y:S04]  /*51d40*/  LDL.LU R8, [R1+0x818] ;  /* 0x0008180001087983 */ /* 0x002ee80000300800 */
[----:B------:R-:W3:Y:S04]  /*51d50*/  LDL.LU R9, [R1+0x81c] ;  /* 0x00081c0001097983 */ /* 0x000ee80000300800 */
[----:B------:R-:W3:Y:S04]  /*51d60*/  LDL.LU R10, [R1+0x808] ;  /* 0x00080800010a7983 */ /* 0x000ee80000300800 */
[----:B------:R-:W3:Y:S01]  /*51d70*/  LDL.LU R11, [R1+0x80c] ;  /* 0x00080c00010b7983 */ /* 0x000ee20000300800 */
[----:B------:R-:W-:-:S02]  /*51d80*/  IMAD.MOV.U32 R4, RZ, RZ, R244 ;  /* 0x000000ffff047224 */ /* 0x000fc400078e00f4 */
[----:B------:R-:W-:Y:S02]  /*51d90*/  IMAD.MOV.U32 R5, RZ, RZ, R245 ;  /* 0x000000ffff057224 */ /* 0x000fe400078e00f5 */
[----:B------:R-:W-:Y:S02]  /*51da0*/  IMAD.MOV.U32 R6, RZ, RZ, R200 ;  /* 0x000000ffff067224 */ /* 0x000fe400078e00c8 */
[----:B------:R-:W-:Y:S02]  /*51db0*/  IMAD.MOV.U32 R7, RZ, RZ, R201 ;  /* 0x000000ffff077224 */ /* 0x000fe400078e00c9 */
[----:B------:R-:W-:Y:S02]  /*51dc0*/  IMAD.MOV.U32 R200, RZ, RZ, R246 ;  /* 0x000000ffffc87224 */ /* 0x000fe400078e00f6 */
[----:B------:R-:W-:Y:S01]  /*51dd0*/  IMAD.MOV.U32 R201, RZ, RZ, R247 ;  /* 0x000000ffffc97224 */ /* 0x000fe200078e00f7 */
[----:B------:R1:W-:Y:S04]  /*51de0*/  STS.128 [R116+0x100], R4 ;  /* 0x0001000474007388 */ /* 0x0003e80000000c00 */
[----:B------:R-:W-:Y:S01]  /*51df0*/  STS.128 [R116+0x180], R200 ;  /* 0x000180c874007388 */ /* 0x000fe20000000c00 */
[----:B-1----:R-:W-:-:S02]  /*51e00*/  IMAD.MOV.U32 R4, RZ, RZ, R188 ;  /* 0x000000ffff047224 */ /* 0x002fc400078e00bc */
[----:B------:R-:W-:Y:S02]  /*51e10*/  IMAD.MOV.U32 R5, RZ, RZ, R189 ;  /* 0x000000ffff057224 */ /* 0x000fe400078e00bd */
[----:B------:R-:W-:Y:S02]  /*51e20*/  IMAD.MOV.U32 R6, RZ, RZ, R184 ;  /* 0x000000ffff067224 */ /* 0x000fe400078e00b8 */
[----:B------:R-:W-:Y:S02]  /*51e30*/  IMAD.MOV.U32 R7, RZ, RZ, R185 ;  /* 0x000000ffff077224 */ /* 0x000fe400078e00b9 */
[----:B------:R-:W-:Y:S02]  /*51e40*/  IMAD.MOV.U32 R184, RZ, RZ, R190 ;  /* 0x000000ffffb87224 */ /* 0x000fe400078e00be */
[----:B------:R-:W-:Y:S01]  /*51e50*/  IMAD.MOV.U32 R185, RZ, RZ, R191 ;  /* 0x000000ffffb97224 */ /* 0x000fe200078e00bf */
[----:B--2---:R1:W-:Y:S04]  /*51e60*/  STS.128 [R116+0x200], R12 ;  /* 0x0002000c74007388 */ /* 0x0043e80000000c00 */
        /* <DEDUP_REMOVED lines=8> */
[----:B------:R-:W3:Y:S04]  /*51ef0*/  LDL.LU R11, [R1+0x52c] ;  /* 0x00052c00010b7983 */ /* 0x000ee80000300800 */
[----:B------:R-:W-:Y:S04]  /*51f00*/  STS.128 [R116+0x300], R4 ;  /* 0x0003000474007388 */ /* 0x000fe80000000c00 */
        /* <DEDUP_REMOVED lines=45> */
[----:B-1----:R-:W-:Y:S01]  /*521e0*/  IMAD.MOV.U32 R4, RZ, RZ, R32 ;  /* 0x000000ffff047224 */ /* 0x002fe200078e0020 */
[----:B------:R-:W-:Y:S01]  /*521f0*/  MOV R7, R29 ;  /* 0x0000001d00077202 */ /* 0x000fe20000000f00 */
[----:B------:R-:W-:-:S02]  /*52200*/  IMAD.MOV.U32 R5, RZ, RZ, R33 ;  /* 0x000000ffff057224 */ /* 0x000fc400078e0021 */
        /* <DEDUP_REMOVED lines=123> */
[----:B------:R-:W-:Y:S01]  /*529c0*/  IMAD.MOV.U32 R6, RZ, RZ, R20 ;  /* 0x000000ffff067224 */ /* 0x000fe200078e0014 */
[----:B------:R-:W-:Y:S01]  /*529d0*/  MOV R20, R26 ;  /* 0x0000001a00147202 */ /* 0x000fe20000000f00 */
        /* <DEDUP_REMOVED lines=12> */
[----:B------:R1:W-:Y:S04]  /*52aa0*/  STS.128 [R116+0x300], R4 ;  /* 0x0003000474007388 */ /* 0x0003e80000000c00 */
[----:B------:R-:W-:Y:S04]  /*52ab0*/  STS.128 [R116+0x380], R20 ;  /* 0x0003801474007388 */ /* 0x000fe80000000c00 */
[----:B------:R-:W-:Y:S06]  /*52ac0*/  BAR.SYNC.DEFER_BLOCKING 0x0 ;  /* 0x0000000000007b1d */ /* 0x000fec0000010000 */
[----:B-1----:R-:W3:Y:S04]  /*52ad0*/  LDL.LU R4, [R1+0xa0] ;  /* 0x0000a00001047983 */ /* 0x002ee80000300800 */
[----:B------:R-:W3:Y:S04]  /*52ae0*/  LDL.LU R5, [R1+0xa4] ;  /* 0x0000a40001057983 */ /* 0x000ee80000300800 */
[----:B------:R-:W3:Y:S04]  /*52af0*/  LDL.LU R6, [R1+0x90] ;  /* 0x0000900001067983 */ /* 0x000ee80000300800 */
[----:B------:R-:W3:Y:S04]  /*52b00*/  LDL.LU R7, [R1+0x94] ;  /* 0x0000940001077983 */ /* 0x000ee80000300800 */
[----:B------:R-:W1:Y:S04]  /*52b10*/  LDS.128 R20, [R204] ;  /* 0x00000000cc147984 */ /* 0x000e680000000c00 */
[----:B------:R-:W1:Y:S04]  /*52b20*/  LDS.128 R16, [R204+0x400] ;  /* 0x00040000cc107984 */ /* 0x000e680000000c00 */
[----:B------:R-:W1:Y:S04]  /*52b30*/  LDS.128 R24, [R3] ;  /* 0x0000000003187984 */ /* 0x000e680000000c00 */
[----:B-1----:R-:W-:Y:S04]  /*52b40*/  STL.64 [R1+0x1f0], R20 ;  /* 0x0001f01401007387 */ /* 0x002fe80000100a00 */
[----:B------:R-:W-:Y:S04]  /*52b50*/  STL.64 [R1+0x1f8], R22 ;  /* 0x0001f81601007387 */ /* 0x000fe80000100a00 */
[----:B------:R-:W1:Y:S04]  /*52b60*/  LDS.128 R20, [R3+0x400] ;  /* 0x0004000003147984 */ /* 0x000e680000000c00 */
[----:B------:R-:W-:Y:S04]  /*52b70*/  STL.64 [R1+0x740], R16 ;  /* 0x0007401001007387 */ /* 0x000fe80000100a00 */
[----:B------:R-:W-:Y:S04]  /*52b80*/  STL.64 [R1+0x748], R18 ;  /* 0x0007481201007387 */ /* 0x000fe80000100a00 */
[----:B------:R-:W1:Y:S04]  /*52b90*/  LDS.128 R16, [R2] ;  /* 0x0000000002107984 */ /* 0x000e680000000c00 */
[----:B------:R-:W-:Y:S04]  /*52ba0*/  STL.64 [R1+0x200], R24 ;  /* 0x0002001801007387 */ /* 0x000fe80000100a00 */
[----:B------:R-:W-:Y:S04]  /*52bb0*/  STL.64 [R1+0x208], R26 ;  /* 0x0002081a01007387 */ /* 0x000fe80000100a00 */
[----:B------:R-:W1:Y:S04]  /*52bc0*/  LDS.128 R24, [R2+0x400] ;  /* 0x0004000002187984 */ /* 0x000e680000000c00 */
[----:B-1----:R-:W-:Y:S04]  /*52bd0*/  STL.64 [R1+0x770], R20 ;  /* 0x0007701401007387 */ /* 0x002fe80000100a00 */
[----:B------:R-:W-:Y:S04]  /*52be0*/  STL.64 [R1+0x778], R22 ;  /* 0x0007781601007387 */ /* 0x000fe80000100a00 */
[----:B------:R-:W1:Y:S04]  /*52bf0*/  LDS.128 R20, [R0] ;  /* 0x0000000000147984 */ /* 0x000e680000000c00 */
[----:B------:R-:W-:Y:S04]  /*52c00*/  STL.64 [R1+0x350], R16 ;  /* 0x0003501001007387 */ /* 0x000fe80000100a00 */
[----:B------:R-:W-:Y:S04]  /*52c10*/  STL.64 [R1+0x358], R18 ;  /* 0x0003581201007387 */ /* 0x000fe80000100a00 */
[----:B------:R-:W1:Y:S04]  /*52c20*/  LDS.128 R16, [R0+0x400] ;  /* 0x0004000000107984 */ /* 0x000e680000000c00 */
[----:B------:R-:W-:Y:S06]  /*52c30*/  BAR.SYNC.DEFER_BLOCKING 0x0 ;  /* 0x0000000000007b1d */ /* 0x000fec0000010000 */
[----:B------:R-:W-:Y:S04]  /*52c40*/  STL.64 [R1+0x7c0], R24 ;  /* 0x0007c01801007387 */ /* 0x000fe80000100a00 */
[----:B------:R-:W-:Y:S04]  /*52c50*/  STL.64 [R1+0x7c8], R26 ;  /* 0x0007c81a01007387 */ /* 0x000fe80000100a00 */
[----:B-1----:R1:W-:Y:S04]  /*52c60*/  STL.64 [R1+0x720], R20 ;  /* 0x0007201401007387 */ /* 0x0023e80000100a00 */
[----:B------:R1:W-:Y:S04]  /*52c70*/  STL.64 [R1+0x728], R22 ;  /* 0x0007281601007387 */ /* 0x0003e80000100a00 */
[----:B------:R1:W-:Y:S04]  /*52c80*/  STL.64 [R1+0x7e0], R16 ;  /* 0x0007e01001007387 */ /* 0x0003e80000100a00 */
[----:B------:R1:W-:Y:S04]  /*52c90*/  STL.64 [R1+0x7e8], R18 ;  /* 0x0007e81201007387 */ /* 0x0003e80000100a00 */
        /* <DEDUP_REMOVED lines=19> */
[----:B-1----:R-:W3:Y:S04]  /*52dd0*/  LDL.LU R4, [R1+0x68] ;  /* 0x0000680001047983 */ /* 0x002ee80000300800 */
[----:B------:R-:W3:Y:S04]  /*52de0*/  LDL.LU R5, [R1+0x6c] ;  /* 0x00006c0001057983 */ /* 0x000ee80000300800 */
[----:B------:R-:W3:Y:S04]  /*52df0*/  LDL.LU R6, [R1+0x58] ;  /* 0x0000580001067983 */ /* 0x000ee80000300800 */
[----:B------:R-:W3:Y:S04]  /*52e00*/  LDL.LU R7, [R1+0x5c] ;  /* 0x00005c0001077983 */ /* 0x000ee80000300800 */
[----:B----4-:R-:W-:Y:S04]  /*52e10*/  STS.128 [R116+0x180], R20 ;  /* 0x0001801474007388 */ /* 0x010fe80000000c00 */
[----:B------:R-:W-:Y:S04]  /*52e20*/  STS.128 [R116+0x200], R16 ;  /* 0x0002001074007388 */ /* 0x000fe80000000c00 */
        /* <DEDUP_REMOVED lines=11> */
[----:B------:R-:W-:Y:S06]  /*52ee0*/  BAR.SYNC.DEFER_BLOCKING 0x0 ;  /* 0x0000000000007b1d */ /* 0x000fec0000010000 */
[----:B-1----:R-:W3:Y:S04]  /*52ef0*/  LDL.LU R4, [R1+0x20] ;  /* 0x0000200001047983 */ /* 0x002ee80000300800 */
[----:B------:R-:W3:Y:S04]  /*52f00*/  LDL.LU R5, [R1+0x24] ;  /* 0x0000240001057983 */ /* 0x000ee80000300800 */
[----:B------:R-:W3:Y:S04]  /*52f10*/  LDL.LU R6, [R1+0x10] ;  /* 0x0000100001067983 */ /* 0x000ee80000300800 */
[----:B------:R-:W1:Y:S04]  /*52f20*/  LDS.128 R20, [R204] ;  /* 0x00000000cc147984 */ /* 0x000e680000000c00 */
[----:B------:R-:W1:Y:S04]  /*52f30*/  LDS.128 R16, [R204+0x400] ;  /* 0x00040000cc107984 */ /* 0x000e680000000c00 */
[----:B------:R-:W3:Y:S04]  /*52f40*/  LDL.LU R7, [R1+0x14] ;  /* 0x0000140001077983 */ /* 0x000ee80000300800 */
        /* <DEDUP_REMOVED lines=19> */
[----:B-1----:R-:W-:Y:S04]  /*53080*/  STL.64 [R1+0x5a0], R20 ;  /* 0x0005a01401007387 */ /* 0x002fe80000100a00 */
[----:B------:R-:W-:Y:S04]  /*53090*/  STL.64 [R1+0x5a8], R22 ;  /* 0x0005a81601007387 */ /* 0x000fe80000100a00 */
[----:B------:R1:W-:Y:S04]  /*530a0*/  STL.64 [R1+0x8a0], R16 ;  /* 0x0008a01001007387 */ /* 0x0003e80000100a00 */
[----:B------:R1:W-:Y:S04]  /*530b0*/  STL.64 [R1+0x8a8], R18 ;  /* 0x0008a81201007387 */ /* 0x0003e80000100a00 */
[----:B-1----:R-:W4:Y:S04]  /*530c0*/  LDL.LU R16, [R1+0x28] ;  /* 0x0000280001107983 */ /* 0x002f280000300800 */
        /* <DEDUP_REMOVED lines=13> */
[----:B------:R1:W-:Y:S02]  /*531a0*/  STS.128 [R116+0x100], R4 ;  /* 0x0001000474007388 */ /* 0x0003e40000000c00 */
[----:B-1----:R-:W-:-:S02]  /*531b0*/  IMAD.MOV.U32 R4, RZ, RZ, R48 ;  /* 0x000000ffff047224 */ /* 0x002fc400078e0030 */
[----:B------:R-:W-:Y:S02]  /*531c0*/  IMAD.MOV.U32 R5, RZ, RZ, R49 ;  /* 0x000000ffff057224 */ /* 0x000fe400078e0031 */
[----:B------:R-:W-:Y:S02]  /*531d0*/  IMAD.MOV.U32 R6, RZ, RZ, R44 ;  /* 0x000000ffff067224 */ /* 0x000fe400078e002c */
[----:B------:R-:W-:Y:S02]  /*531e0*/  IMAD.MOV.U32 R7, RZ, RZ, R45 ;  /* 0x000000ffff077224 */ /* 0x000fe400078e002d */
[----:B------:R-:W-:Y:S01]  /*531f0*/  IMAD.MOV.U32 R44, RZ, RZ, R50 ;  /* 0x000000ffff2c7224 */ /* 0x000fe200078e0032 */
[----:B----4-:R-:W-:Y:S04]  /*53200*/  STS.128 [R116+0x180], R16 ;  /* 0x0001801074007388 */ /* 0x010fe80000000c00 */
        /* <DEDUP_REMOVED lines=10> */
[----:B------:R-:W-:-:S03]  /*532b0*/  IMAD.MOV.U32 R45, RZ, RZ, R51 ;  /* 0x000000ffff2d7224 */ /* 0x000fc600078e0033 */
        /* <DEDUP_REMOVED lines=69> */
[----:B-1----:R-:W3:Y:S04]  /*53710*/  LDL.LU R4, [R1] ;  /* 0x0000000001047983 */ /* 0x002ee80000300800 */
        /* <DEDUP_REMOVED lines=19> */
[----:B------:R-:W-:Y:S01]  /*53850*/  BAR.SYNC.DEFER_BLOCKING 0x0 ;  /* 0x0000000000007b1d */ /* 0x000fe20000010000 */
[----:B------:R-:W-:-:S05]  /*53860*/  IMAD.MOV.U32 R6, RZ, RZ, R248 ;  /* 0x000000ffff067224 */ /* 0x000fca00078e00f8 */
[----:B------:R-:W-:Y:S04]  /*53870*/  STL.64 [R1+0x910], R24 ;  /* 0x0009101801007387 */ /* 0x000fe80000100a00 */
[----:B------:R-:W-:Y:S01]  /*53880*/  STL.64 [R1+0x918], R26 ;  /* 0x0009181a01007387 */ /* 0x000fe20000100a00 */
[----:B------:R-:W-:-:S03]  /*53890*/  IMAD.MOV.U32 R7, RZ, RZ, R249 ;  /* 0x000000ffff077224 */ /* 0x000fc600078e00f9 */
[----:B-1----:R-:W-:Y:S04]  /*538a0*/  STL.64 [R1+0x8b0], R20 ;  /* 0x0008b01401007387 */ /* 0x002fe80000100a00 */
[----:B------:R-:W-:Y:S04]  /*538b0*/  STL.64 [R1+0x8b8], R22 ;  /* 0x0008b81601007387 */ /* 0x000fe80000100a00 */
[----:B------:R-:W-:Y:S04]  /*538c0*/  STL.64 [R1+0x930], R16 ;  /* 0x0009301001007387 */ /* 0x000fe80000100a00 */
[----:B------:R-:W-:Y:S04]  /*538d0*/  STL.64 [R1+0x938], R18 ;  /* 0x0009381201007387 */ /* 0x000fe80000100a00 */
        /* <DEDUP_REMOVED lines=29> */
[----:B------:R-:W-:Y:S01]  /*53ab0*/  IMAD.MOV.U32 R37, RZ, RZ, R43 ;  /* 0x000000ffff257224 */ /* 0x000fe200078e002b */
        /* <DEDUP_REMOVED lines=10> */
[----:B-1----:R-:W-:Y:S04]  /*53b60*/  STL.64 [R1], R20 ;  /* 0x0000001401007387 */ /* 0x002fe80000100a00 */
        /* <DEDUP_REMOVED lines=232> */
[----:B-1----:R-:W-:Y:S01]  /*549f0*/  IMAD.MOV.U32 R4, RZ, RZ, R56 ;  /* 0x000000ffff047224 */ /* 0x002fe200078e0038 */
[----:B------:R-:W-:Y:S01]  /*54a00*/  MOV R7, R53 ;  /* 0x0000003500077202 */ /* 0x000fe20000000f00 */
[----:B------:R-:W-:-:S02]  /*54a10*/  IMAD.MOV.U32 R5, RZ, RZ, R57 ;  /* 0x000000ffff057224 */ /* 0x000fc400078e0039 */
        /* <DEDUP_REMOVED lines=519> */
[----:B------:R-:W-:Y:S01]  /*56a90*/  IMAD.MOV.U32 R6, RZ, RZ, R144 ;  /* 0x000000ffff067224 */ /* 0x000fe200078e0090 */
[----:B------:R-:W-:Y:S01]  /*56aa0*/  MOV R144, R150 ;  /* 0x0000009600907202 */ /* 0x000fe20000000f00 */
        /* <DEDUP_REMOVED lines=137> */
[----:B------:R3:W-:Y:S04]  /*57340*/  STS.128 [R116+0x300], R4 ;  /* 0x0003000474007388 */ /* 0x0007e80000000c00 */
[----:B-1----:R-:W4:Y:S04]  /*57350*/  LDL.LU R8, [R1+0x11a8] ;  /* 0x0011a80001087983 */ /* 0x002f280000300800 */
[----:B------:R-:W4:Y:S04]  /*57360*/  LDL.LU R9, [R1+0x11ac] ;  /* 0x0011ac0001097983 */ /* 0x000f280000300800 */
[----:B------:R-:W4:Y:S04]  /*57370*/  LDL.LU R10, [R1+0x11c8] ;  /* 0x0011c800010a7983 */ /* 0x000f280000300800 */
[----:B------:R-:W4:Y:S04]  /*57380*/  LDL.LU R11, [R1+0x11cc] ;  /* 0x0011cc00010b7983 */ /* 0x000f280000300800 */
[----:B---3--:R-:W4:Y:S04]  /*57390*/  LDL.LU R4, [R1+0x9b0] ;  /* 0x0009b00001047983 */ /* 0x008f280000300800 */
[----:B------:R-:W4:Y:S04]  /*573a0*/  LDL.LU R5, [R1+0x9b4] ;  /* 0x0009b40001057983 */ /* 0x000f280000300800 */
[----:B------:R-:W4:Y:S04]  /*573b0*/  LDL.LU R6, [R1+0xa30] ;  /* 0x000a300001067983 */ /* 0x000f280000300800 */
[----:B------:R-:W4:Y:S01]  /*573c0*/  LDL.LU R7, [R1+0xa34] ;  /* 0x000a340001077983 */ /* 0x000f220000300800 */
[----:B------:R-:W-:-:S02]  /*573d0*/  IMAD.MOV.U32 R136, RZ, RZ, R142 ;  /* 0x000000ffff887224 */ /* 0x000fc400078e008e */
[----:B------:R-:W-:-:S05]  /*573e0*/  IMAD.MOV.U32 R137, RZ, RZ, R143 ;  /* 0x000000ffff897224 */ /* 0x000fca00078e008f */
[----:B------:R-:W-:Y:S04]  /*573f0*/  STS.128 [R116+0x380], R136 ;  /* 0x0003808874007388 */ /* 0x000fe80000000c00 */
[----:B------:R-:W-:Y:S06]  /*57400*/  BAR.SYNC.DEFER_BLOCKING 0x0 ;  /* 0x0000000000007b1d */ /* 0x000fec0000010000 */
[----:B------:R-:W1:Y:S04]  /*57410*/  LDS.128 R24, [R204] ;  /* 0x00000000cc187984 */ /* 0x000e680000000c00 */
[----:B------:R-:W1:Y:S04]  /*57420*/  LDS.128 R20, [R204+0x400] ;  /* 0x00040000cc147984 */ /* 0x000e680000000c00 */
[----:B------:R-:W1:Y:S04]  /*57430*/  LDS.128 R16, [R3] ;  /* 0x0000000003107984 */ /* 0x000e680000000c00 */
[----:B------:R-:W-:Y:S04]  /*57440*/  LDS.128 R248, [R0] ;  /* 0x0000000000f87984 */ /* 0x000fe80000000c00 */
[----:B------:R-:W-:Y:S04]  /*57450*/  LDS.128 R244, [R0+0x400] ;  /* 0x0004000000f47984 */ /* 0x000fe80000000c00 */
        /* <DEDUP_REMOVED lines=9> */
[----:B------:R-:W-:Y:S06]  /*574f0*/  BAR.SYNC.DEFER_BLOCKING 0x0 ;  /* 0x0000000000007b1d */ /* 0x000fec0000010000 */
[----:B-1----:R-:W-:Y:S04]  /*57500*/  STL.64 [R1+0x630], R24 ;  /* 0x0006301801007387 */ /* 0x002fe80000100a00 */
[----:B------:R-:W-:Y:S04]  /*57510*/  STL.64 [R1+0x638], R26 ;  /* 0x0006381a01007387 */ /* 0x000fe80000100a00 */
[----:B------:R1:W-:Y:S04]  /*57520*/  STL.64 [R1+0x550], R20 ;  /* 0x0005501401007387 */ /* 0x0003e80000100a00 */
[----:B------:R1:W-:Y:S04]  /*57530*/  STL.64 [R1+0x558], R22 ;  /* 0x0005581601007387 */ /* 0x0003e80000100a00 */
[----:B------:R1:W-:Y:S04]  /*57540*/  STL.64 [R1+0x4e0], R16 ;  /* 0x0004e01001007387 */ /* 0x0003e80000100a00 */
[----:B------:R1:W-:Y:S04]  /*57550*/  STL.64 [R1+0x4e8], R18 ;  /* 0x0004e81201007387 */ /* 0x0003e80000100a00 */
[----:B-1----:R-:W3:Y:S04]  /*57560*/  LDL.LU R20, [R1+0x9b8] ;  /* 0x0009b80001147983 */ /* 0x002ee80000300800 */
[----:B------:R-:W3:Y:S04]  /*57570*/  LDL.LU R21, [R1+0x9bc] ;  /* 0x0009bc0001157983 */ /* 0x000ee80000300800 */
[----:B------:R-:W3:Y:S04]  /*57580*/  LDL.LU R22, [R1+0xa38] ;  /* 0x000a380001167983 */ /* 0x000ee80000300800 */
[----:B------:R-:W3:Y:S04]  /*57590*/  LDL.LU R23, [R1+0xa3c] ;  /* 0x000a3c0001177983 */ /* 0x000ee80000300800 */
[----:B------:R-:W3:Y:S04]  /*575a0*/  LDL.LU R16, [R1+0x10f0] ;  /* 0x0010f00001107983 */ /* 0x000ee80000300800 */
[----:B------:R-:W3:Y:S04]  /*575b0*/  LDL.LU R17, [R1+0x10f4] ;  /* 0x0010f40001117983 */ /* 0x000ee80000300800 */
[----:B------:R-:W3:Y:S04]  /*575c0*/  LDL.LU R18, [R1+0x1120] ;  /* 0x0011200001127983 */ /* 0x000ee80000300800 */
[----:B------:R-:W3:Y:S04]  /*575d0*/  LDL.LU R19, [R1+0x1124] ;  /* 0x0011240001137983 */ /* 0x000ee80000300800 */
[----:B--2---:R-:W-:Y:S04]  /*575e0*/  STS.128 [R116], R12 ;  /* 0x0000000c74007388 */ /* 0x004fe80000000c00 */
[----:B----4-:R1:W-:Y:S04]  /*575f0*/  STS.128 [R116+0x80], R8 ;  /* 0x0000800874007388 */ /* 0x0103e80000000c00 */
[----:B-1----:R-:W2:Y:S04]  /*57600*/  LDL.LU R8, [R1+0x10f8] ;  /* 0x0010f80001087983 */ /* 0x002ea80000300800 */
[----:B------:R-:W2:Y:S04]  /*57610*/  LDL.LU R9, [R1+0x10fc] ;  /* 0x0010fc0001097983 */ /* 0x000ea80000300800 */
[----:B------:R-:W2:Y:S04]  /*57620*/  LDL.LU R10, [R1+0x1128] ;  /* 0x00112800010a7983 */ /* 0x000ea80000300800 */
[----:B------:R1:W-:Y:S04]  /*57630*/  STS.128 [R116+0x100], R4 ;  /* 0x0001000474007388 */ /* 0x0003e80000000c00 */
[----:B------:R-:W2:Y:S04]  /*57640*/  LDL.LU R11, [R1+0x112c] ;  /* 0x00112c00010b7983 */ /* 0x000ea80000300800 */
        /* <DEDUP_REMOVED lines=8> */
[----:B---3--:R1:W-:Y:S04]  /*576d0*/  STS.128 [R116+0x180], R20 ;  /* 0x0001801474007388 */ /* 0x0083e80000000c00 */
[----:B------:R1:W-:Y:S04]  /*576e0*/  STS.128 [R116+0x200], R16 ;  /* 0x0002001074007388 */ /* 0x0003e80000000c00 */
[----:B--2---:R1:W-:Y:S04]  /*576f0*/  STS.128 [R116+0x280], R8 ;  /* 0x0002800874007388 */ /* 0x0043e80000000c00 */
[----:B----4-:R1:W-:Y:S04]  /*57700*/  STS.128 [R116+0x300], R4 ;  /* 0x0003000474007388 */ /* 0x0103e80000000c00 */
[----:B------:R1:W-:Y:S02]  /*57710*/  STS.128 [R116+0x380], R12 ;  /* 0x0003800c74007388 */ /* 0x0003e40000000c00 */
[----:B------:R2:W-:Y:S04]  /*57720*/  STL [R1+0x1fe4], R247 ;  /* 0x001fe4f701007387 */ /* 0x0005e80000100800 */
[----:B------:R-:W-:Y:S06]  /*57730*/  BAR.SYNC.DEFER_BLOCKING 0x0 ;  /* 0x0000000000007b1d */ /* 0x000fec0000010000 */
[----:B--2---:R-:W2:Y:S04]  /*57740*/  LDL.LU R247, [R1+0x1594] ;  /* 0x0015940001f77983 */ /* 0x004ea80000300800 */
[----:B-1----:R-:W2:Y:S04]  /*57750*/  LDL.LU R4, [R1+0x1000] ;  /* 0x0010000001047983 */ /* 0x002ea80000300800 */
[----:B------:R-:W2:Y:S04]  /*57760*/  LDL.LU R5, [R1+0x1004] ;  /* 0x0010040001057983 */ /* 0x000ea80000300800 */
[----:B------:R-:W2:Y:S04]  /*57770*/  LDL.LU R6, [R1+0x1050] ;  /* 0x0010500001067983 */ /* 0x000ea80000300800 */
[----:B------:R-:W2:Y:S04]  /*57780*/  LDL.LU R7, [R1+0x1054] ;  /* 0x0010540001077983 */ /* 0x000ea80000300800 */
[----:B------:R-:W1:Y:S04]  /*57790*/  LDS.128 R240, [R204] ;  /* 0x00000000ccf07984 */ /* 0x000e680000000c00 */
[----:B------:R-:W-:Y:S04]  /*577a0*/  LDS.128 R236, [R204+0x400] ;  /* 0x00040000ccec7984 */ /* 0x000fe80000000c00 */
[----:B------:R-:W-:Y:S04]  /*577b0*/  LDS.128 R232, [R3] ;  /* 0x0000000003e87984 */ /* 0x000fe80000000c00 */
[----:B------:R-:W-:Y:S04]  /*577c0*/  LDS.128 R228, [R3+0x400] ;  /* 0x0004000003e47984 */ /* 0x000fe80000000c00 */
[----:B------:R-:W-:Y:S04]  /*577d0*/  LDS.128 R224, [R2] ;  /* 0x0000000002e07984 */ /* 0x000fe80000000c00 */
[----:B------:R-:W-:Y:S04]  /*577e0*/  LDS.128 R220, [R2+0x400] ;  /* 0x0004000002dc7984 */ /* 0x000fe80000000c00 */
[----:B------:R-:W-:Y:S04]  /*577f0*/  LDS.128 R180, [R0] ;  /* 0x0000000000b47984 */ /* 0x000fe80000000c00 */
[----:B------:R-:W-:Y:S04]  /*57800*/  LDS.128 R8, [R0+0x400] ;  /* 0x0004000000087984 */ /* 0x000fe80000000c00 */
[----:B------:R-:W-:Y:S06]  /*57810*/  BAR.SYNC.DEFER_BLOCKING 0x0 ;  /* 0x0000000000007b1d */ /* 0x000fec0000010000 */
        /* <DEDUP_REMOVED lines=8> */
[----:B------:R-:W5:Y:S04]  /*578a0*/  LDL.LU R24, [R1+0x628] ;  /* 0x0006280001187983 */ /* 0x000f680000300800 */
[----:B------:R-:W5:Y:S04]  /*578b0*/  LDL.LU R25, [R1+0x62c] ;  /* 0x00062c0001197983 */ /* 0x000f680000300800 */
[----:B------:R-:W5:Y:S04]  /*578c0*/  LDL.LU R26, [R1+0x658] ;  /* 0x00065800011a7983 */ /* 0x000f680000300800 */
[----:B------:R-:W5:Y:S04]  /*578d0*/  LDL.LU R27, [R1+0x65c] ;  /* 0x00065c00011b7983 */ /* 0x000f680000300800 */
[----:B------:R-:W5:Y:S04]  /*578e0*/  LDL.LU R20, [R1+0xd50] ;  /* 0x000d500001147983 */ /* 0x000f680000300800 */
[----:B------:R-:W5:Y:S04]  /*578f0*/  LDL.LU R21, [R1+0xd54] ;  /* 0x000d540001157983 */ /* 0x000f680000300800 */
[----:B------:R-:W5:Y:S04]  /*57900*/  LDL.LU R22, [R1+0xe20] ;  /* 0x000e200001167983 */ /* 0x000f680000300800 */
[----:B------:R-:W5:Y:S04]  /*57910*/  LDL.LU R23, [R1+0xe24] ;  /* 0x000e240001177983 */ /* 0x000f680000300800 */
[----:B--2---:R2:W-:Y:S04]  /*57920*/  STS.128 [R247], R4 ;  /* 0x00000004f7007388 */ /* 0x0045e80000000c00 */
[----:B--2---:R-:W2:Y:S04]  /*57930*/  LDL.LU R4, [R1+0xd58] ;  /* 0x000d580001047983 */ /* 0x004ea80000300800 */
[----:B------:R-:W2:Y:S04]  /*57940*/  LDL.LU R5, [R1+0xd5c] ;  /* 0x000d5c0001057983 */ /* 0x000ea80000300800 */
[----:B------:R-:W2:Y:S04]  /*57950*/  LDL.LU R6, [R1+0xe28] ;  /* 0x000e280001067983 */ /* 0x000ea80000300800 */
[----:B------:R-:W2:Y:S04]  /*57960*/  LDL.LU R7, [R1+0xe2c] ;  /* 0x000e2c0001077983 */ /* 0x000ea80000300800 */
[----:B---3--:R-:W-:Y:S04]  /*57970*/  STS.128 [R247+0x80], R16 ;  /* 0x00008010f7007388 */ /* 0x008fe80000000c00 */
[----:B----4-:R-:W-:Y:S04]  /*57980*/  STS.128 [R247+0x100], R12 ;  /* 0x0001000cf7007388 */ /* 0x010fe80000000c00 */
[----:B-----5:R-:W-:Y:S04]  /*57990*/  STS.128 [R247+0x180], R24 ;  /* 0x00018018f7007388 */ /* 0x020fe80000000c00 */
[----:B------:R-:W-:Y:S04]  /*579a0*/  STS.128 [R247+0x200], R20 ;  /* 0x00020014f7007388 */ /* 0x000fe80000000c00 */
[----:B--2---:R2:W-:Y:S04]  /*579b0*/  STS.128 [R247+0x280], R4 ;  /* 0x00028004f7007388 */ /* 0x0045e80000000c00 */
[----:B--2---:R-:W2:Y:S04]  /*579c0*/  LDL.LU R4, [R1+0x11f0] ;  /* 0x0011f00001047983 */ /* 0x004ea80000300800 */
[----:B------:R-:W2:Y:S04]  /*579d0*/  LDL.LU R5, [R1+0x11f4] ;  /* 0x0011f40001057983 */ /* 0x000ea80000300800 */
[----:B------:R-:W2:Y:S04]  /*579e0*/  LDL.LU R6, [R1+0x1210] ;  /* 0x0012100001067983 */ /* 0x000ea80000300800 */
[----:B------:R-:W2:Y:S01]  /*579f0*/  LDL.LU R7, [R1+0x1214] ;  /* 0x0012140001077983 */ /* 0x000ea20000300800 */
[----:B------:R-:W-:-:S02]  /*57a00*/  IMAD.MOV.U32 R12, RZ, RZ, R132 ;  /* 0x000000ffff0c7224 */ /* 0x000fc400078e0084 */
[----:B------:R-:W-:Y:S01]  /*57a10*/  IMAD.MOV.U32 R13, RZ, RZ, R133 ;  /* 0x000000ffff0d7224 */ /* 0x000fe200078e0085 */
[----:B------:R-:W3:Y:S01]  /*57a20*/  LDL.LU R44, [R1+0x11f8] ;  /* 0x0011f800012c7983 */ /* 0x000ee20000300800 */
[----:B------:R-:W-:Y:S02]  /*57a30*/  IMAD.MOV.U32 R14, RZ, RZ, R128 ;  /* 0x000000ffff0e7224 */ /* 0x000fe400078e0080 */
[----:B------:R-:W-:Y:S01]  /*57a40*/  IMAD.MOV.U32 R15, RZ, RZ, R129 ;  /* 0x000000ffff0f7224 */ /* 0x000fe200078e0081 */
[----:B------:R-:W3:Y:S01]  /*57a50*/  LDL.LU R45, [R1+0x11fc] ;  /* 0x0011fc00012d7983 */ /* 0x000ee20000300800 */
[----:B------:R-:W-:Y:S02]  /*57a60*/  IMAD.MOV.U32 R128, RZ, RZ, R134 ;  /* 0x000000ffff807224 */ /* 0x000fe400078e0086 */
[----:B------:R-:W-:Y:S01]  /*57a70*/  IMAD.MOV.U32 R129, RZ, RZ, R135 ;  /* 0x000000ffff817224 */ /* 0x000fe200078e0087 */
[----:B------:R-:W-:Y:S04]  /*57a80*/  STS.128 [R247+0x300], R12 ;  /* 0x0003000cf7007388 */ /* 0x000fe80000000c00 */
[----:B------:R-:W3:Y:S04]  /*57a90*/  LDL.LU R46, [R1+0x1218] ;  /* 0x00121800012e7983 */ /* 0x000ee80000300800 */
[----:B------:R-:W-:Y:S04]  /*57aa0*/  STS.128 [R247+0x380], R128 ;  /* 0x00038080f7007388 */ /* 0x000fe80000000c00 */
[----:B------:R-:W3:Y:S04]  /*57ab0*/  LDL.LU R47, [R1+0x121c] ;  /* 0x00121c00012f7983 */ /* 0x000ee80000300800 */
[----:B------:R-:W4:Y:S04]  /*57ac0*/  LDL.LU R48, [R1+0xc60] ;  /* 0x000c600001307983 */ /* 0x000f280000300800 */
[----:B------:R-:W-:Y:S06]  /*57ad0*/  BAR.SYNC.DEFER_BLOCKING 0x0 ;  /* 0x0000000000007b1d */ /* 0x000fec0000010000 */
[----:B------:R-:W4:Y:S04]  /*57ae0*/  LDL.LU R49, [R1+0xc64] ;  /* 0x000c640001317983 */ /* 0x000f280000300800 */
[----:B------:R-:W4:Y:S04]  /*57af0*/  LDL.LU R50, [R1+0xcc0] ;  /* 0x000cc00001327983 */ /* 0x000f280000300800 */
[----:B------:R-:W4:Y:S04]  /*57b00*/  LDL.LU R51, [R1+0xcc4] ;  /* 0x000cc40001337983 */ /* 0x000f280000300800 */
[----:B------:R-:W5:Y:S04]  /*57b10*/  LDL.LU R56, [R1+0xc68] ;  /* 0x000c680001387983 */ /* 0x000f680000300800 */
[----:B------:R-:W5:Y:S04]  /*57b20*/  LDL.LU R57, [R1+0xc6c] ;  /* 0x000c6c0001397983 */ /* 0x000f680000300800 */
[----:B------:R-:W1:Y:S04]  /*57b30*/  LDS.128 R40, [R204] ;  /* 0x00000000cc287984 */ /* 0x000e680000000c00 */
[----:B------:R-:W-:Y:S04]  /*57b40*/  LDS.128 R24, [R204+0x400] ;  /* 0x00040000cc187984 */ /* 0x000fe80000000c00 */
[----:B------:R-:W1:Y:S04]  /*57b50*/  LDS.128 R36, [R3] ;  /* 0x0000000003247984 */ /* 0x000e680000000c00 */
[----:B------:R-:W-:Y:S04]  /*57b60*/  LDS.128 R20, [R3+0x400] ;  /* 0x0004000003147984 */ /* 0x000fe80000000c00 */
[----:B------:R-:W1:Y:S04]  /*57b70*/  LDS.128 R32, [R2] ;  /* 0x0000000002207984 */ /* 0x000e680000000c00 */
[----:B------:R-:W-:Y:S04]  /*57b80*/  LDS.128 R16, [R2+0x400] ;  /* 0x0004000002107984 */ /* 0x000fe80000000c00 */
[----:B------:R-:W1:Y:S04]  /*57b90*/  LDS.128 R28, [R0] ;  /* 0x00000000001c7984 */ /* 0x000e680000000c00 */
[----:B------:R-:W1:Y:S04]  /*57ba0*/  LDS.128 R12, [R0+0x400] ;  /* 0x00040000000c7984 */ /* 0x000e680000000c00 */
[----:B------:R-:W-:Y:S06]  /*57bb0*/  BAR.SYNC.DEFER_BLOCKING 0x0 ;  /* 0x0000000000007b1d */ /* 0x000fec0000010000 */
        /* <DEDUP_REMOVED lines=11> */
[----:B---3--:R3:W-:Y:S04]  /*57c70*/  STS.128 [R247+0x80], R44 ;  /* 0x0000802cf7007388 */ /* 0x0087e80000000c00 */
[----:B---3--:R-:W3:Y:S04]  /*57c80*/  LDL.LU R44, [R1+0x9a0] ;  /* 0x0009a000012c7983 */ /* 0x008ee80000300800 */
[----:B------:R-:W3:Y:S04]  /*57c90*/  LDL.LU R45, [R1+0x9a4] ;  /* 0x0009a400012d7983 */ /* 0x000ee80000300800 */
[----:B------:R-:W3:Y:S04]  /*57ca0*/  LDL.LU R46, [R1+0xa20] ;  /* 0x000a2000012e7983 */ /* 0x000ee80000300800 */
[----:B----4-:R4:W-:Y:S04]  /*57cb0*/  STS.128 [R247+0x100], R48 ;  /* 0x00010030f7007388 */ /* 0x0109e80000000c00 */
[----:B------:R-:W3:Y:S04]  /*57cc0*/  LDL.LU R47, [R1+0xa24] ;  /* 0x000a2400012f7983 */ /* 0x000ee80000300800 */
[----:B----4-:R-:W4:Y:S04]  /*57cd0*/  LDL.LU R48, [R1+0x9a8] ;  /* 0x0009a80001307983 */ /* 0x010f280000300800 */
[----:B------:R-:W4:Y:S04]  /*57ce0*/  LDL.LU R49, [R1+0x9ac] ;  /* 0x0009ac0001317983 */ /* 0x000f280000300800 */
[----:B------:R-:W4:Y:S04]  /*57cf0*/  LDL.LU R50, [R1+0xa28] ;  /* 0x000a280001327983 */ /* 0x000f280000300800 */
[----:B------:R-:W4:Y:S04]  /*57d00*/  LDL.LU R51, [R1+0xa2c] ;  /* 0x000a2c0001337983 */ /* 0x000f280000300800 */
[----:B-----5:R-:W-:Y:S04]  /*57d10*/  STS.128 [R247+0x180], R56 ;  /* 0x00018038f7007388 */ /* 0x020fe80000000c00 */
[----:B------:R-:W-:Y:S04]  /*57d20*/  STS.128 [R247+0x200], R52 ;  /* 0x00020034f7007388 */ /* 0x000fe80000000c00 */
[----:B--2---:R2:W-:Y:S04]  /*57d30*/  STS.128 [R247+0x280], R4 ;  /* 0x00028004f7007388 */ /* 0x0045e80000000c00 */
[----:B--2---:R-:W2:Y:S04]  /*57d40*/  LDL.LU R4, [R1+0x1090] ;  /* 0x0010900001047983 */ /* 0x004ea80000300800 */
[----:B------:R-:W2:Y:S04]  /*57d50*/  LDL.LU R5, [R1+0x1094] ;  /* 0x0010940001057983 */ /* 0x000ea80000300800 */
[----:B------:R-:W2:Y:S04]  /*57d60*/  LDL.LU R6, [R1+0x10d0] ;  /* 0x0010d00001067983 */ /* 0x000ea80000300800 */
[----:B------:R-:W2:Y:S04]  /*57d70*/  LDL.LU R7, [R1+0x10d4] ;  /* 0x0010d40001077983 */ /* 0x000ea80000300800 */
[----:B------:R-:W5:Y:S04]  /*57d80*/  LDL.LU R76, [R1+0x1098] ;  /* 0x00109800014c7983 */ /* 0x000f680000300800 */
[----:B------:R-:W5:Y:S04]  /*57d90*/  LDL.LU R77, [R1+0x109c] ;  /* 0x00109c00014d7983 */ /* 0x000f680000300800 */
[----:B---3--:R-:W-:Y:S04]  /*57da0*/  STS.128 [R247+0x300], R44 ;  /* 0x0003002cf7007388 */ /* 0x008fe80000000c00 */
[----:B------:R-:W5:Y:S04]  /*57db0*/  LDL.LU R78, [R1+0x10d8] ;  /* 0x0010d800014e7983 */ /* 0x000f680000300800 */
[----:B------:R-:W5:Y:S04]  /*57dc0*/  LDL.LU R79, [R1+0x10dc] ;  /* 0x0010dc00014f7983 */ /* 0x000f680000300800 */
[----:B------:R-:W3:Y:S04]  /*57dd0*/  LDL.LU R80, [R1+0x760] ;  /* 0x0007600001507983 */ /* 0x000ee80000300800 */
[----:B------:R-:W3:Y:S04]  /*57de0*/  LDL.LU R81, [R1+0x764] ;  /* 0x0007640001517983 */ /* 0x000ee80000300800 */
[----:B----4-:R-:W-:Y:S04]  /*57df0*/  STS.128 [R247+0x380], R48 ;  /* 0x00038030f7007388 */ /* 0x010fe80000000c00 */
[----:B------:R-:W-:Y:S06]  /*57e00*/  BAR.SYNC.DEFER_BLOCKING 0x0 ;  /* 0x0000000000007b1d */ /* 0x000fec0000010000 */
[----:B------:R-:W3:Y:S04]  /*57e10*/  LDL.LU R82, [R1+0x850] ;  /* 0x0008500001527983 */ /* 0x000ee80000300800 */
[----:B------:R-:W3:Y:S04]  /*57e20*/  LDL.LU R83, [R1+0x854] ;  /* 0x0008540001537983 */ /* 0x000ee80000300800 */
[----:B------:R-:W4:Y:S04]  /*57e30*/  LDL.LU R88, [R1+0x768] ;  /* 0x0007680001587983 */ /* 0x000f280000300800 */
[----:B------:R-:W4:Y:S04]  /*57e40*/  LDL.LU R89, [R1+0x76c] ;  /* 0x00076c0001597983 */ /* 0x000f280000300800 */
[----:B------:R-:W4:Y:S04]  /*57e50*/  LDL.LU R90, [R1+0x858] ;  /* 0x00085800015a7983 */ /* 0x000f280000300800 */
        /* <DEDUP_REMOVED lines=9> */
[----:B------:R-:W4:Y:S04]  /*57ef0*/  LDL.LU R91, [R1+0x85c] ;  /* 0x00085c00015b7983 */ /* 0x000f280000300800 */
[----:B------:R-:W4:Y:S04]  /*57f00*/  LDL.LU R84, [R1+0xf10] ;  /* 0x000f100001547983 */ /* 0x000f280000300800 */
[----:B------:R-:W4:Y:S04]  /*57f10*/  LDL.LU R85, [R1+0xf14] ;  /* 0x000f140001557983 */ /* 0x000f280000300800 */
[----:B------:R-:W4:Y:S04]  /*57f20*/  LDL.LU R86, [R1+0xf90] ;  /* 0x000f900001567983 */ /* 0x000f280000300800 */
[----:B------:R-:W4:Y:S04]  /*57f30*/  LDL.LU R87, [R1+0xf94] ;  /* 0x000f940001577983 */ /* 0x000f280000300800 */
[----:B--2---:R2:W-:Y:S04]  /*57f40*/  STS.128 [R247], R4 ;  /* 0x00000004f7007388 */ /* 0x0045e80000000c00 */
[----:B--2---:R-:W2:Y:S04]  /*57f50*/  LDL.LU R4, [R1+0xf18] ;  /* 0x000f180001047983 */ /* 0x004ea80000300800 */
[----:B------:R-:W2:Y:S04]  /*57f60*/  LDL.LU R5, [R1+0xf1c] ;  /* 0x000f1c0001057983 */ /* 0x000ea80000300800 */
[----:B------:R-:W2:Y:S04]  /*57f70*/  LDL.LU R6, [R1+0xf98] ;  /* 0x000f980001067983 */ /* 0x000ea80000300800 */
[----:B------:R-:W2:Y:S04]  /*57f80*/  LDL.LU R7, [R1+0xf9c] ;  /* 0x000f9c0001077983 */ /* 0x000ea80000300800 */
[----:B-----5:R5:W-:Y:S04]  /*57f90*/  STS.128 [R247+0x80], R76 ;  /* 0x0000804cf7007388 */ /* 0x020be80000000c00 */
[----:B-----5:R-:W5:Y:S04]  /*57fa0*/  LDL.LU R76, [R1+0x5c0] ;  /* 0x0005c000014c7983 */ /* 0x020f680000300800 */
[----:B------:R-:W5:Y:S04]  /*57fb0*/  LDL.LU R77, [R1+0x5c4] ;  /* 0x0005c400014d7983 */ /* 0x000f680000300800 */
[----:B------:R-:W5:Y:S04]  /*57fc0*/  LDL.LU R78, [R1+0x610] ;  /* 0x00061000014e7983 */ /* 0x000f680000300800 */
[----:B---3--:R3:W-:Y:S04]  /*57fd0*/  STS.128 [R247+0x100], R80 ;  /* 0x00010050f7007388 */ /* 0x0087e80000000c00 */
[----:B------:R-:W5:Y:S04]  /*57fe0*/  LDL.LU R79, [R1+0x614] ;  /* 0x00061400014f7983 */ /* 0x000f680000300800 */
[----:B---3--:R-:W3:Y:S04]  /*57ff0*/  LDL.LU R80, [R1+0x5c8] ;  /* 0x0005c80001507983 */ /* 0x008ee80000300800 */
[----:B------:R-:W3:Y:S04]  /*58000*/  LDL.LU R81, [R1+0x5cc] ;  /* 0x0005cc0001517983 */ /* 0x000ee80000300800 */
[----:B------:R-:W3:Y:S04]  /*58010*/  LDL.LU R82, [R1+0x618] ;  /* 0x0006180001527983 */ /* 0x000ee80000300800 */
[----:B------:R-:W3:Y:S04]  /*58020*/  LDL.LU R83, [R1+0x61c] ;  /* 0x00061c0001537983 */ /* 0x000ee80000300800 */
[----:B----4-:R-:W-:Y:S04]  /*58030*/  STS.128 [R247+0x180], R88 ;  /* 0x00018058f7007388 */ /* 0x010fe80000000c00 */
[----:B------:R-:W-:Y:S04]  /*58040*/  STS.128 [R247+0x200], R84 ;  /* 0x00020054f7007388 */ /* 0x000fe80000000c00 */
[----:B--2---:R2:W-:Y:S04]  /*58050*/  STS.128 [R247+0x280], R4 ;  /* 0x00028004f7007388 */ /* 0x0045e80000000c00 */
[----:B--2---:R-:W2:Y:S04]  /*58060*/  LDL.LU R4, [R1+0x1220] ;  /* 0x0012200001047983 */ /* 0x004ea80000300800 */
[----:B------:R-:W2:Y:S04]  /*58070*/  LDL.LU R5, [R1+0x1224] ;  /* 0x0012240001057983 */ /* 0x000ea80000300800 */
[----:B------:R-:W2:Y:S04]  /*58080*/  LDL.LU R6, [R1+0x1240] ;  /* 0x0012400001067983 */ /* 0x000ea80000300800 */
[----:B------:R-:W2:Y:S04]  /*58090*/  LDL.LU R7, [R1+0x1244] ;  /* 0x0012440001077983 */ /* 0x000ea80000300800 */
[----:B------:R-:W4:Y:S04]  /*580a0*/  LDL.LU R108, [R1+0x1228] ;  /* 0x00122800016c7983 */ /* 0x000f280000300800 */
[----:B------:R-:W4:Y:S04]  /*580b0*/  LDL.LU R109, [R1+0x122c] ;  /* 0x00122c00016d7983 */ /* 0x000f280000300800 */
[----:B-----5:R-:W-:Y:S04]  /*580c0*/  STS.128 [R247+0x300], R76 ;  /* 0x0003004cf7007388 */ /* 0x020fe80000000c00 */
[----:B------:R-:W4:Y:S04]  /*580d0*/  LDL.LU R110, [R1+0x1248] ;  /* 0x00124800016e7983 */ /* 0x000f280000300800 */
[----:B------:R-:W4:Y:S04]  /*580e0*/  LDL.LU R111, [R1+0x124c] ;  /* 0x00124c00016f7983 */ /* 0x000f280000300800 */
[----:B------:R-:W5:Y:S04]  /*580f0*/  LDL.LU R112, [R1+0xd70] ;  /* 0x000d700001707983 */ /* 0x000f680000300800 */
[----:B------:R-:W5:Y:S04]  /*58100*/  LDL.LU R113, [R1+0xd74] ;  /* 0x000d740001717983 */ /* 0x000f680000300800 */
[----:B---3--:R-:W-:Y:S04]  /*58110*/  STS.128 [R247+0x380], R80 ;  /* 0x00038050f7007388 */ /* 0x008fe80000000c00 */
[----:B------:R-:W-:Y:S06]  /*58120*/  BAR.SYNC.DEFER_BLOCKING 0x0 ;  /* 0x0000000000007b1d */ /* 0x000fec0000010000 */
[----:B------:R-:W5:Y:S04]  /*58130*/  LDL.LU R114, [R1+0xe30] ;  /* 0x000e300001727983 */ /* 0x000f680000300800 */
[----:B------:R-:W5:Y:S04]  /*58140*/  LDL.LU R115, [R1+0xe34] ;  /* 0x000e340001737983 */ /* 0x000f680000300800 */
[----:B------:R-:W3:Y:S04]  /*58150*/  LDL.LU R120, [R1+0xd78] ;  /* 0x000d780001787983 */ /* 0x000ee80000300800 */
[----:B------:R-:W3:Y:S04]  /*58160*/  LDL.LU R121, [R1+0xd7c] ;  /* 0x000d7c0001797983 */ /* 0x000ee80000300800 */
[----:B------:R-:W3:Y:S04]  /*58170*/  LDL.LU R122, [R1+0xe38] ;  /* 0x000e3800017a7983 */ /* 0x000ee80000300800 */
        /* <DEDUP_REMOVED lines=9> */
[----:B------:R-:W3:Y:S04]  /*58210*/  LDL.LU R123, [R1+0xe3c] ;  /* 0x000e3c00017b7983 */ /* 0x000ee80000300800 */
[----:B------:R-:W3:Y:S04]  /*58220*/  LDL.LU R116, [R1+0x11b0] ;  /* 0x0011b00001747983 */ /* 0x000ee80000300800 */
[----:B------:R-:W3:Y:S04]  /*58230*/  LDL.LU R117, [R1+0x11b4] ;  /* 0x0011b40001757983 */ /* 0x000ee80000300800 */
[----:B------:R-:W3:Y:S04]  /*58240*/  LDL.LU R118, [R1+0x11e0] ;  /* 0x0011e00001767983 */ /* 0x000ee80000300800 */
[----:B------:R-:W3:Y:S04]  /*58250*/  LDL.LU R119, [R1+0x11e4] ;  /* 0x0011e40001777983 */ /* 0x000ee80000300800 */
[----:B--2---:R2:W-:Y:S04]  /*58260*/  STS.128 [R247], R4 ;  /* 0x00000004f7007388 */ /* 0x0045e80000000c00 */
[----:B--2---:R-:W2:Y:S04]  /*58270*/  LDL.LU R4, [R1+0x11b8] ;  /* 0x0011b80001047983 */ /* 0x004ea80000300800 */
[----:B------:R-:W2:Y:S04]  /*58280*/  LDL.LU R5, [R1+0x11bc] ;  /* 0x0011bc0001057983 */ /* 0x000ea80000300800 */
[----:B------:R-:W2:Y:S04]  /*58290*/  LDL.LU R6, [R1+0x11e8] ;  /* 0x0011e80001067983 */ /* 0x000ea80000300800 */
[----:B------:R-:W2:Y:S04]  /*582a0*/  LDL.LU R7, [R1+0x11ec] ;  /* 0x0011ec0001077983 */ /* 0x000ea80000300800 */
[----:B----4-:R4:W-:Y:S04]  /*582b0*/  STS.128 [R247+0x80], R108 ;  /* 0x0000806cf7007388 */ /* 0x0109e80000000c00 */
[----:B----4-:R-:W4:Y:S04]  /*582c0*/  LDL.LU R108, [R1+0xc10] ;  /* 0x000c1000016c7983 */ /* 0x010f280000300800 */
[----:B------:R-:W4:Y:S04]  /*582d0*/  LDL.LU R109, [R1+0xc14] ;  /* 0x000c1400016d7983 */ /* 0x000f280000300800 */
[----:B------:R-:W4:Y:S04]  /*582e0*/  LDL.LU R110, [R1+0xc40] ;  /* 0x000c4000016e7983 */ /* 0x000f280000300800 */
[----:B-----5:R5:W-:Y:S04]  /*582f0*/  STS.128 [R247+0x100], R112 ;  /* 0x00010070f7007388 */ /* 0x020be80000000c00 */
[----:B------:R-:W4:Y:S04]  /*58300*/  LDL.LU R111, [R1+0xc44] ;  /* 0x000c4400016f7983 */ /* 0x000f280000300800 */
[----:B-----5:R-:W5:Y:S04]  /*58310*/  LDL.LU R112, [R1+0xc18] ;  /* 0x000c180001707983 */ /* 0x020f680000300800 */
[----:B------:R-:W5:Y:S04]  /*58320*/  LDL.LU R113, [R1+0xc1c] ;  /* 0x000c1c0001717983 */ /* 0x000f680000300800 */
[----:B------:R-:W5:Y:S04]  /*58330*/  LDL.LU R114, [R1+0xc48] ;  /* 0x000c480001727983 */ /* 0x000f680000300800 */
[----:B------:R-:W5:Y:S04]  /*58340*/  LDL.LU R115, [R1+0xc4c] ;  /* 0x000c4c0001737983 */ /* 0x000f680000300800 */
[----:B---3--:R-:W-:Y:S04]  /*58350*/  STS.128 [R247+0x180], R120 ;  /* 0x00018078f7007388 */ /* 0x008fe80000000c00 */
[----:B------:R-:W-:Y:S04]  /*58360*/  STS.128 [R247+0x200], R116 ;  /* 0x00020074f7007388 */ /* 0x000fe80000000c00 */
[----:B--2---:R2:W-:Y:S04]  /*58370*/  STS.128 [R247+0x280], R4 ;  /* 0x00028004f7007388 */ /* 0x0045e80000000c00 */
[----:B--2---:R-:W2:Y:S04]  /*58380*/  LDL.LU R4, [R1+0x1100] ;  /* 0x0011000001047983 */ /* 0x004ea80000300800 */
        /* <DEDUP_REMOVED lines=11> */
[----:B----4-:R-:W-:Y:S04]  /*58440*/  STS.128 [R247+0x300], R108 ;  /* 0x0003006cf7007388 */ /* 0x010fe80000000c00 */
[----:B-----5:R-:W-:Y:S04]  /*58450*/  STS.128 [R247+0x380], R112 ;  /* 0x00038070f7007388 */ /* 0x020fe80000000c00 */
[----:B------:R-:W-:Y:S06]  /*58460*/  BAR.SYNC.DEFER_BLOCKING 0x0 ;  /* 0x0000000000007b1d */ /* 0x000fec0000010000 */
[----:B------:R-:W4:Y:S04]  /*58470*/  LDL.LU R152, [R1+0x908] ;  /* 0x0009080001987983 */ /* 0x000f280000300800 */
[----:B------:R-:W4:Y:S04]  /*58480*/  LDL.LU R153, [R1+0x90c] ;  /* 0x00090c0001997983 */ /* 0x000f280000300800 */
[----:B------:R-:W4:Y:S04]  /*58490*/  LDL.LU R154, [R1+0x928] ;  /* 0x00092800019a7983 */ /* 0x000f280000300800 */
[----:B------:R-:W4:Y:S04]  /*584a0*/  LDL.LU R155, [R1+0x92c] ;  /* 0x00092c00019b7983 */ /* 0x000f280000300800 */
[----:B------:R-:W5:Y:S04]  /*584b0*/  LDL.LU R148, [R1+0x1010] ;  /* 0x0010100001947983 */ /* 0x000f680000300800 */
        /* <DEDUP_REMOVED lines=9> */
[----:B------:R-:W5:Y:S04]  /*58550*/  LDL.LU R149, [R1+0x1014] ;  /* 0x0010140001957983 */ /* 0x000f680000300800 */
[----:B------:R-:W5:Y:S04]  /*58560*/  LDL.LU R150, [R1+0x1060] ;  /* 0x0010600001967983 */ /* 0x000f680000300800 */
[----:B------:R-:W5:Y:S04]  /*58570*/  LDL.LU R151, [R1+0x1064] ;  /* 0x0010640001977983 */ /* 0x000f680000300800 */
[----:B--2---:R2:W-:Y:S04]  /*58580*/  STS.128 [R247], R4 ;  /* 0x00000004f7007388 */ /* 0x0045e80000000c00 */
[----:B--2---:R-:W2:Y:S04]  /*58590*/  LDL.LU R4, [R1+0x1018] ;  /* 0x0010180001047983 */ /* 0x004ea80000300800 */
[----:B------:R-:W2:Y:S04]  /*585a0*/  LDL.LU R5, [R1+0x101c] ;  /* 0x00101c0001057983 */ /* 0x000ea80000300800 */
[----:B------:R-:W2:Y:S04]  /*585b0*/  LDL.LU R6, [R1+0x1068] ;  /* 0x0010680001067983 */ /* 0x000ea80000300800 */
[----:B---3--:R3:W-:Y:S04]  /*585c0*/  STS.128 [R247+0x80], R140 ;  /* 0x0000808cf7007388 */ /* 0x0087e80000000c00 */
[----:B------:R-:W2:Y:S04]  /*585d0*/  LDL.LU R7, [R1+0x106c] ;  /* 0x00106c0001077983 */ /* 0x000ea80000300800 */
[----:B------:R1:W-:Y:S04]  /*585e0*/  STS.128 [R247+0x100], R144 ;  /* 0x00010090f7007388 */ /* 0x0003e80000000c00 */
[----:B---3--:R-:W3:Y:S04]  /*585f0*/  LDL.LU R140, [R1+0x640] ;  /* 0x00064000018c7983 */ /* 0x008ee80000300800 */
[----:B------:R-:W3:Y:S04]  /*58600*/  LDL.LU R141, [R1+0x644] ;  /* 0x00064400018d7983 */ /* 0x000ee80000300800 */
[----:B------:R-:W3:Y:S04]  /*58610*/  LDL.LU R142, [R1+0x6b0] ;  /* 0x0006b000018e7983 */ /* 0x000ee80000300800 */
[----:B------:R-:W3:Y:S04]  /*58620*/  LDL.LU R143, [R1+0x6b4] ;  /* 0x0006b400018f7983 */ /* 0x000ee80000300800 */
[----:B-1----:R-:W3:Y:S04]  /*58630*/  LDL.LU R144, [R1+0x648] ;  /* 0x0006480001907983 */ /* 0x002ee80000300800 */
[----:B------:R-:W3:Y:S04]  /*58640*/  LDL.LU R145, [R1+0x64c] ;  /* 0x00064c0001917983 */ /* 0x000ee80000300800 */
[----:B------:R-:W3:Y:S04]  /*58650*/  LDL.LU R146, [R1+0x6b8] ;  /* 0x0006b80001927983 */ /* 0x000ee80000300800 */
[----:B------:R-:W3:Y:S04]  /*58660*/  LDL.LU R147, [R1+0x6bc] ;  /* 0x0006bc0001937983 */ /* 0x000ee80000300800 */
[----:B----4-:R-:W-:Y:S04]  /*58670*/  STS.128 [R247+0x180], R152 ;  /* 0x00018098f7007388 */ /* 0x010fe80000000c00 */
[----:B-----5:R-:W-:Y:S04]  /*58680*/  STS.128 [R247+0x200], R148 ;  /* 0x00020094f7007388 */ /* 0x020fe80000000c00 */
        /* <DEDUP_REMOVED lines=11> */
[----:B---3--:R-:W3:Y:S04]  /*58740*/  LDL.LU R144, [R1+0xf40] ;  /* 0x000f400001907983 */ /* 0x008ee80000300800 */
[----:B------:R-:W3:Y:S04]  /*58750*/  LDL.LU R145, [R1+0xf44] ;  /* 0x000f440001917983 */ /* 0x000ee80000300800 */
[----:B------:R-:W3:Y:S04]  /*58760*/  LDL.LU R146, [R1+0x1020] ;  /* 0x0010200001927983 */ /* 0x000ee80000300800 */
[----:B------:R-:W3:Y:S04]  /*58770*/  LDL.LU R147, [R1+0x1024] ;  /* 0x0010240001937983 */ /* 0x000ee80000300800 */
[----:B------:R-:W-:Y:S06]  /*58780*/  BAR.SYNC.DEFER_BLOCKING 0x0 ;  /* 0x0000000000007b1d */ /* 0x000fec0000010000 */
[----:B------:R-:W5:Y:S04]  /*58790*/  LDL.LU R188, [R1+0xf48] ;  /* 0x000f480001bc7983 */ /* 0x000f680000300800 */
[----:B------:R-:W5:Y:S04]  /*587a0*/  LDL.LU R189, [R1+0xf4c] ;  /* 0x000f4c0001bd7983 */ /* 0x000f680000300800 */
[----:B------:R-:W5:Y:S04]  /*587b0*/  LDL.LU R190, [R1+0x1028] ;  /* 0x0010280001be7983 */ /* 0x000f680000300800 */
        /* <DEDUP_REMOVED lines=18> */
[----:B----4-:R4:W-:Y:S04]  /*588e0*/  STS.128 [R247+0x80], R140 ;  /* 0x0000808cf7007388 */ /* 0x0109e80000000c00 */
[----:B------:R-:W2:Y:S04]  /*588f0*/  LDL.LU R7, [R1+0x123c] ;  /* 0x00123c0001077983 */ /* 0x000ea80000300800 */
[----:B---3--:R3:W-:Y:S04]  /*58900*/  STS.128 [R247+0x100], R144 ;  /* 0x00010090f7007388 */ /* 0x0087e80000000c00 */
[----:B----4-:R-:W4:Y:S04]  /*58910*/  LDL.LU R140, [R1+0xdc0] ;  /* 0x000dc000018c7983 */ /* 0x010f280000300800 */
[----:B------:R-:W4:Y:S04]  /*58920*/  LDL.LU R141, [R1+0xdc4] ;  /* 0x000dc400018d7983 */ /* 0x000f280000300800 */
[----:B------:R-:W4:Y:S04]  /*58930*/  LDL.LU R142, [R1+0xea0] ;  /* 0x000ea000018e7983 */ /* 0x000f280000300800 */
[----:B------:R-:W4:Y:S04]  /*58940*/  LDL.LU R143, [R1+0xea4] ;  /* 0x000ea400018f7983 */ /* 0x000f280000300800 */
[----:B---3--:R-:W3:Y:S04]  /*58950*/  LDL.LU R144, [R1+0xdc8] ;  /* 0x000dc80001907983 */ /* 0x008ee80000300800 */
[----:B------:R-:W3:Y:S04]  /*58960*/  LDL.LU R145, [R1+0xdcc] ;  /* 0x000dcc0001917983 */ /* 0x000ee80000300800 */
[----:B------:R-:W3:Y:S04]  /*58970*/  LDL.LU R146, [R1+0xea8] ;  /* 0x000ea80001927983 */ /* 0x000ee80000300800 */
[----:B------:R-:W3:Y:S04]  /*58980*/  LDL.LU R147, [R1+0xeac] ;  /* 0x000eac0001937983 */ /* 0x000ee80000300800 */
[----:B-----5:R-:W-:Y:S04]  /*58990*/  STS.128 [R247+0x180], R188 ;  /* 0x000180bcf7007388 */ /* 0x020fe80000000c00 */
[----:B------:R-:W-:Y:S04]  /*589a0*/  STS.128 [R247+0x200], R184 ;  /* 0x000200b8f7007388 */ /* 0x000fe80000000c00 */
[----:B--2---:R2:W-:Y:S04]  /*589b0*/  STS.128 [R247+0x280], R4 ;  /* 0x00028004f7007388 */ /* 0x0045e80000000c00 */
[----:B--2---:R-:W2:Y:S04]  /*589c0*/  LDL.LU R4, [R1+0x1170] ;  /* 0x0011700001047983 */ /* 0x004ea80000300800 */
[----:B------:R-:W2:Y:S04]  /*589d0*/  LDL.LU R5, [R1+0x1174] ;  /* 0x0011740001057983 */ /* 0x000ea80000300800 */
[----:B----4-:R-:W-:Y:S04]  /*589e0*/  STS.128 [R247+0x300], R140 ;  /* 0x0003008cf7007388 */ /* 0x010fe80000000c00 */
[----:B------:R-:W2:Y:S04]  /*589f0*/  LDL.LU R6, [R1+0x11d0] ;  /* 0x0011d00001067983 */ /* 0x000ea80000300800 */
[----:B------:R-:W2:Y:S04]  /*58a00*/  LDL.LU R7, [R1+0x11d4] ;  /* 0x0011d40001077983 */ /* 0x000ea80000300800 */
[----:B---3--:R3:W-:Y:S04]  /*58a10*/  STS.128 [R247+0x380], R144 ;  /* 0x00038090f7007388 */ /* 0x0087e80000000c00 */
[----:B------:R-:W-:Y:S06]  /*58a20*/  BAR.SYNC.DEFER_BLOCKING 0x0 ;  /* 0x0000000000007b1d */ /* 0x000fec0000010000 */
[----:B---3--:R-:W3:Y:S04]  /*58a30*/  LDL.LU R144, [R1+0x1178] ;  /* 0x0011780001907983 */ /* 0x008ee80000300800 */
        /* <DEDUP_REMOVED lines=20> */
[----:B--2---:R-:W-:Y:S04]  /*58b80*/  STS.128 [R247], R4 ;  /* 0x00000004f7007388 */ /* 0x004fe80000000c00 */
[----:B---3--:R-:W-:Y:S04]  /*58b90*/  STS.128 [R247+0x80], R144 ;  /* 0x00008090f7007388 */ /* 0x008fe80000000c00 */
[----:B----4-:R-:W-:Y:S04]  /*58ba0*/  STS.128 [R247+0x100], R140 ;  /* 0x0001008cf7007388 */ /* 0x010fe80000000c00 */
[----:B-----5:R2:W-:Y:S04]  /*58bb0*/  STS.128 [R247+0x180], R184 ;  /* 0x000180b8f7007388 */ /* 0x0205e80000000c00 */
[----:B--2---:R-:W2:Y:S04]  /*58bc0*/  LDL.LU R187, [R1+0xa80] ;  /* 0x000a800001bb7983 */ /* 0x004ea80000300800 */
        /* <DEDUP_REMOVED lines=13> */
[----:B------:R-:W5:Y:S01]  /*58ca0*/  LDL.LU R147, [R1+0x884] ;  /* 0x0008840001937983 */ /* 0x000f620000300800 */
[----:B--2---:R-:W-:-:S05]  /*58cb0*/  IMAD R0, R187, c[0x0][0x194], RZ ;  /* 0x00006500bb007a24 */ /* 0x004fca00078e02ff */
[C---:B------:R-:W-:Y:S01]  /*58cc0*/  LEA R2, P2, R0.reuse, c[0x0][0x170], 0x2 ;  /* 0x00005c0000027a11 */ /* 0x040fe200078410ff */
[----:B---3--:R2:W-:Y:S03]  /*58cd0*/  STS.128 [R247+0x200], R4 ;  /* 0x00020004f7007388 */ /* 0x0085e60000000c00 */
[----:B------:R-:W-:Y:S01]  /*58ce0*/  LEA.HI.X.SX32 R3, R0, c[0x0][0x174], 0x2, P2 ;  /* 0x00005d0000037a11 */ /* 0x000fe200010f16ff */
[----:B--2---:R-:W-:-:S04]  /*58cf0*/  IMAD.MOV.U32 R4, RZ, RZ, c[0x0][0x194] ;  /* 0x00006500ff047624 */ /* 0x004fc800078e00ff */
[----:B------:R-:W-:Y:S01]  /*58d00*/  IMAD R4, R4, 0x40, R0 ;  /* 0x0000004004047824 */ /* 0x000fe200078e0200 */
[----:B----4-:R2:W-:Y:S04]  /*58d10*/  STS.128 [R247+0x280], R140 ;  /* 0x0002808cf7007388 */ /* 0x0105e80000000c00 */
[C---:B--2---:R-:W-:Y:S01]  /*58d20*/  LEA R140, P2, R4.reuse, c[0x0][0x170], 0x2 ;  /* 0x00005c00048c7a11 */ /* 0x044fe200078410ff */
[----:B-----5:R2:W-:Y:S03]  /*58d30*/  STS.128 [R247+0x300], R144 ;  /* 0x00030090f7007388 */ /* 0x0205e60000000c00 */
[----:B------:R-:W-:Y:S01]  /*58d40*/  LEA.HI.X.SX32 R141, R4, c[0x0][0x174], 0x2, P2 ;  /* 0x00005d00048d7a11 */ /* 0x000fe200010f16ff */
[----:B--2---:R-:W2:Y:S04]  /*58d50*/  LDL.LU R147, [R1+0x324] ;  /* 0x0003240001937983 */ /* 0x004ea80000300800 */
[----:B------:R-:W3:Y:S04]  /*58d60*/  LDL.LU R4, [R1+0x848] ;  /* 0x0008480001047983 */ /* 0x000ee80000300800 */
[----:B------:R-:W3:Y:S04]  /*58d70*/  LDL.LU R5, [R1+0x84c] ;  /* 0x00084c0001057983 */ /* 0x000ee80000300800 */
[----:B------:R-:W3:Y:S04]  /*58d80*/  LDL.LU R6, [R1+0x888] ;  /* 0x0008880001067983 */ /* 0x000ee80000300800 */
[----:B------:R-:W3:Y:S01]  /*58d90*/  LDL.LU R7, [R1+0x88c] ;  /* 0x00088c0001077983 */ /* 0x000ee20000300800 */
[----:B------:R-:W-:-:S02]  /*58da0*/  ISETP.GE.AND P5, PT, R187, c[0x0][0x178], PT ;  /* 0x00005e00bb007a0c */ /* 0x000fc40003fa6270 */
[C---:B------:R-:W-:Y:S02]  /*58db0*/  ISETP.GE.AND P6, PT, R252.reuse, c[0x0][0x17c], PT ;  /* 0x00005f00fc007a0c */ /* 0x040fe40003fc6270 */
[----:B------:R-:W-:Y:S02]  /*58dc0*/  ISETP.LT.AND P5, PT, R252, c[0x0][0x17c], !P5 ;  /* 0x00005f00fc007a0c */ /* 0x000fe40006fa1270 */
[----:B------:R-:W-:Y:S01]  /*58dd0*/  ISETP.LT.AND P6, PT, R184, c[0x0][0x178], !P6 ;  /* 0x00005e00b8007a0c */ /* 0x000fe200077c1270 */
[----:B---3--:R3:W-:Y:S04]  /*58de0*/  STS.128 [R247+0x380], R4 ;  /* 0x00038004f7007388 */ /* 0x0087e80000000c00 */
[----:B---3--:R-:W3:Y:S04]  /*58df0*/  LDL.LU R247, [R1+0x1fe4] ;  /* 0x001fe40001f77983 */ /* 0x008ee80000300800 */
[----:B------:R-:W4:Y:S04]  /*58e00*/  LDL.LU R6, [R1+0x320] ;  /* 0x0003200001067983 */ /* 0x000f280000300800 */
[----:B------:R-:W5:Y:S01]  /*58e10*/  LDL.LU R7, [R1+0x1d0] ;  /* 0x0001d00001077983 */ /* 0x000f620000300800 */
[----:B------:R-:W-:-:S03]  /*58e20*/  IMAD R0, R252, c[0x0][0x198], RZ ;  /* 0x00006600fc007a24 */ /* 0x000fc600078e02ff */
[----:B------:R-:W-:Y:S01]  /*58e30*/  BAR.SYNC.DEFER_BLOCKING 0x0 ;  /* 0x0000000000007b1d */ /* 0x000fe20000010000 */
[----:B------:R-:W-:Y:S01]  /*58e40*/  ISETP.LT.AND P2, PT, R187, c[0x0][0x178], !P3 ;  /* 0x00005e00bb007a0c */ /* 0x000fe20005f41270 */
[----:B------:R-:W-:Y:S01]  /*58e50*/  IMAD.WIDE R144, R0, 0x4, R2 ;  /* 0x0000000400907825 */ /* 0x000fe200078e0202 */
[----:B------:R-:W-:Y:S02]  /*58e60*/  ISETP.LT.AND P3, PT, R184, c[0x0][0x178], !P3 ;  /* 0x00005e00b8007a0c */ /* 0x000fe40005f61270 */
[C---:B------:R-:W-:Y:S01]  /*58e70*/  IADD3 R4, R0.reuse, c[0x0][0x198], RZ ;  /* 0x0000660000047a10 */ /* 0x040fe20007ffe0ff */
[----:B------:R-:W-:Y:S01]  /*58e80*/  IMAD.WIDE R142, R0, 0x4, R140 ;  /* 0x00000004008e7825 */ /* 0x000fe200078e028c */
[----:B------:R-:W-:Y:S01]  /*58e90*/  IADD3 R5, R252, 0x3, RZ ;  /* 0x00000003fc057810 */ /* 0x000fe20007ffe0ff */
[----:B------:R-:W2:Y:S01]  /*58ea0*/  LDL.LU R146, [R1+0x404] ;  /* 0x0004040001927983 */ /* 0x000ea20000300800 */
[----:B------:R-:W-:-:S03]  /*58eb0*/  IADD3 R0, R4, c[0x0][0x198], RZ ;  /* 0x0000660004007a10 */ /* 0x000fc60007ffe0ff */
[----:B------:R-:W2:Y:S04]  /*58ec0*/  LDL.LU R186, [R1+0x1e4] ;  /* 0x0001e40001ba7983 */ /* 0x000ea80000300800 */
[----:B----4-:R4:W-:Y:S01]  /*58ed0*/  @P5 STG.E [R144.64], R6 ;  /* 0x0000000690005986 */ /* 0x0109e2000c101904 */
[----:B------:R-:W-:-:S03]  /*58ee0*/  ISETP.GE.AND P5, PT, R5, c[0x0][0x17c], PT ;  /* 0x00005f0005007a0c */ /* 0x000fc60003fa6270 */
[----:B-----5:R5:W-:Y:S01]  /*58ef0*/  @P6 STG.E [R142.64], R7 ;  /* 0x000000078e006986 */ /* 0x020be2000c101904 */
[----:B----4-:R-:W-:-:S03]  /*58f00*/  IADD3 R144, R252, 0x4, RZ ;  /* 0x00000004fc907810 */ /* 0x010fc60007ffe0ff */
[----:B------:R-:W4:Y:S01]  /*58f10*/  LDL.LU R145, [R1+0x300] ;  /* 0x0003000001917983 */ /* 0x000f220000300800 */
[----:B-----5:R-:W-:-:S04]  /*58f20*/  IMAD.WIDE R6, R4, 0x4, R2 ;  /* 0x0000000404067825 */ /* 0x020fc800078e0202 */
[----:B------:R-:W-:Y:S01]  /*58f30*/  IMAD.WIDE R4, R4, 0x4, R140 ;  /* 0x0000000404047825 */ /* 0x000fe200078e028c */
[----:B--2---:R-:W-:Y:S01]  /*58f40*/  @P2 STG.E [R6.64], R147 ;  /* 0x0000009306002986 */ /* 0x004fe2000c101904 */
[----:B------:R-:W-:-:S03]  /*58f50*/  ISETP.GE.AND P2, PT, R144, c[0x0][0x17c], PT ;  /* 0x00005f0090007a0c */ /* 0x000fc60003f46270 */
[----:B------:R-:W2:Y:S04]  /*58f60*/  LDL.LU R144, [R1+0x1e0] ;  /* 0x0001e00001907983 */ /* 0x000ea80000300800 */
[----:B------:R5:W-:Y:S04]  /*58f70*/  @P3 STG.E [R4.64], R185 ;  /* 0x000000b904003986 */ /* 0x000be8000c101904 */
[----:B-----5:R-:W5:Y:S01]  /*58f80*/  LDL.LU R5, [R1+0x400] ;  /* 0x0004000001057983 */ /* 0x020f620000300800 */
[C---:B------:R-:W-:Y:S02]  /*58f90*/  ISETP.LT.AND P6, PT, R187.reuse, c[0x0][0x178], !P4 ;  /* 0x00005e00bb007a0c */ /* 0x040fe400067c1270 */
[----:B------:R-:W-:Y:S01]  /*58fa0*/  ISETP.LT.AND P4, PT, R184, c[0x0][0x178], !P4 ;  /* 0x00005e00b8007a0c */ /* 0x000fe20006781270 */
[C---:B------:R-:W-:Y:S01]  /*58fb0*/  IMAD.WIDE R6, R0.reuse, 0x4, R2 ;  /* 0x0000000400067825 */ /* 0x040fe200078e0202 */
[----:B------:R-:W-:Y:S01]  /*58fc0*/  ISETP.LT.AND P3, PT, R187, c[0x0][0x178], !P5 ;  /* 0x00005e00bb007a0c */ /* 0x000fe20006f61270 */
[----:B------:R-:W3:Y:S01]  /*58fd0*/  LDL.LU R147, [R1+0x424] ;  /* 0x0004240001937983 */ /* 0x000ee20000300800 */
[C---:B------:R-:W-:Y:S01]  /*58fe0*/  IADD3 R4, R0.reuse, c[0x0][0x198], RZ ;  /* 0x0000660000047a10 */ /* 0x040fe20007ffe0ff */
[----:B------:R-:W-:-:S02]  /*58ff0*/  IMAD.WIDE R142, R0, 0x4, R140 ;  /* 0x00000004008e7825 */ /* 0x000fc400078e028c */
[----:B------:R-:W3:Y:S04]  /*59000*/  LDL.LU R185, [R1+0x304] ;  /* 0x0003040001b97983 */ /* 0x000ee80000300800 */
[----:B-----5:R5:W-:Y:S04]  /*59010*/  @P6 STG.E [R6.64], R5 ;  /* 0x0000000506006986 */ /* 0x020be8000c101904 */
[----:B--2---:R2:W-:Y:S01]  /*59020*/  @P4 STG.E [R142.64], R144 ;  /* 0x000000908e004986 */ /* 0x0045e2000c101904 */
[----:B-----5:R-:W-:Y:S01]  /*59030*/  IMAD.WIDE R6, R4, 0x4, R2 ;  /* 0x0000000404067825 */ /* 0x020fe200078e0202 */
[----:B--2---:R-:W-:-:S04]  /*59040*/  IADD3 R144, R252, 0x6, RZ ;  /* 0x00000006fc907810 */ /* 0x004fc80007ffe0ff */
[----:B------:R2:W-:Y:S01]  /*59050*/  @P3 STG.E [R6.64], R146 ;  /* 0x0000009206003986 */ /* 0x0005e2000c101904 */
[----:B------:R-:W-:-:S03]  /*59060*/  ISETP.GE.AND P3, PT, R144, c[0x0][0x17c], PT ;  /* 0x00005f0090007a0c */ /* 0x000fc60003f66270 */
[----:B------:R-:W5:Y:S01]  /*59070*/  LDL.LU R144, [R1+0x420] ;  /* 0x0004200001907983 */ /* 0x000f620000300800 */
[C---:B------:R-:W-:Y:S02]  /*59080*/  ISETP.LT.AND P4, PT, R184.reuse, c[0x0][0x178], !P5 ;  /* 0x00005e00b8007a0c */ /* 0x040fe40006f81270 */
[----:B------:R-:W-:Y:S02]  /*59090*/  ISETP.LT.AND P6, PT, R187, c[0x0][0x178], !P2 ;  /* 0x00005e00bb007a0c */ /* 0x000fe400057c1270 */
[----:B------:R-:W-:Y:S02]  /*590a0*/  ISETP.LT.AND P2, PT, R184, c[0x0][0x178], !P2 ;  /* 0x00005e00b8007a0c */ /* 0x000fe40005741270 */
[----:B------:R-:W-:Y:S01]  /*590b0*/  IADD3 R5, R252, 0x5, RZ ;  /* 0x00000005fc057810 */ /* 0x000fe20007ffe0ff */
[----:B--2---:R-:W2:Y:S01]  /*590c0*/  LDL.LU R146, [R1+0x444] ;  /* 0x0004440001927983 */ /* 0x004ea20000300800 */
[C---:B------:R-:W-:Y:S02]  /*590d0*/  IADD3 R0, R4.reuse, c[0x0][0x198], RZ ;  /* 0x0000660004007a10 */ /* 0x040fe40007ffe0ff */
[----:B------:R-:W-:Y:S01]  /*590e0*/  ISETP.GE.AND P5, PT, R5, c[0x0][0x17c], PT ;  /* 0x00005f0005007a0c */ /* 0x000fe20003fa6270 */
[----:B------:R-:W-:-:S04]  /*590f0*/  IMAD.WIDE R4, R4, 0x4, R140 ;  /* 0x0000000404047825 */ /* 0x000fc800078e028c */
[C---:B------:R-:W-:Y:S01]  /*59100*/  IMAD.WIDE R6, R0.reuse, 0x4, R2 ;  /* 0x0000000400067825 */ /* 0x040fe200078e0202 */
[----:B------:R1:W-:Y:S03]  /*59110*/  @P4 STG.E [R4.64], R186 ;  /* 0x000000ba04004986 */ /* 0x0003e6000c101904 */
[C---:B------:R-:W-:Y:S01]  /*59120*/  IMAD.WIDE R142, R0.reuse, 0x4, R140 ;  /* 0x00000004008e7825 */ /* 0x040fe200078e028c */
[----:B------:R-:W-:Y:S02]  /*59130*/  ISETP.LT.AND P4, PT, R187, c[0x0][0x178], !P5 ;  /* 0x00005e00bb007a0c */ /* 0x000fe40006f81270 */
[----:B-1----:R-:W-:Y:S01]  /*59140*/  IADD3 R4, R0, c[0x0][0x198], RZ ;  /* 0x0000660000047a10 */ /* 0x002fe20007ffe0ff */
[----:B------:R-:W2:Y:S01]  /*59150*/  LDL.LU R186, [R1+0x314] ;  /* 0x0003140001ba7983 */ /* 0x000ea20000300800 */
[----:B------:R-:W-:Y:S02]  /*59160*/  IADD3 R5, R252, 0x7, RZ ;  /* 0x00000007fc057810 */ /* 0x000fe40007ffe0ff */
[----:B------:R-:W-:Y:S01]  /*59170*/  IADD3 R0, R4, c[0x0][0x198], RZ ;  /* 0x0000660004007a10 */ /* 0x000fe20007ffe0ff */
[----:B-----5:R1:W-:Y:S04]  /*59180*/  @P6 STG.E [R6.64], R144 ;  /* 0x0000009006006986 */ /* 0x0203e8000c101904 */
[----:B----4-:R-:W-:Y:S01]  /*59190*/  @P2 STG.E [R142.64], R145 ;  /* 0x000000918e002986 */ /* 0x010fe2000c101904 */
[----:B------:R-:W-:-:S02]  /*591a0*/  ISETP.LT.AND P2, PT, R184, c[0x0][0x178], !P5 ;  /* 0x00005e00b8007a0c */ /* 0x000fc40006f41270 */
[----:B------:R-:W-:Y:S01]  /*591b0*/  ISETP.GE.AND P5, PT, R5, c[0x0][0x17c], PT ;  /* 0x00005f0005007a0c */ /* 0x000fe20003fa6270 */
[----:B-1----:R-:W-:Y:S01]  /*591c0*/  IMAD.WIDE R6, R4, 0x4, R2 ;  /* 0x0000000404067825 */ /* 0x002fe200078e0202 */
[----:B------:R-:W-:-:S03]  /*591d0*/  IADD3 R144, R252, 0x8, RZ ;  /* 0x00000008fc907810 */ /* 0x000fc60007ffe0ff */
[----:B------:R-:W-:Y:S01]  /*591e0*/  IMAD.WIDE R4, R4, 0x4, R140 ;  /* 0x0000000404047825 */ /* 0x000fe200078e028c */
[----:B---3--:R-:W-:Y:S01]  /*591f0*/  @P4 STG.E [R6.64], R147 ;  /* 0x0000009306004986 */ /* 0x008fe2000c101904 */
[----:B------:R-:W-:-:S03]  /*59200*/  ISETP.GE.AND P4, PT, R144, c[0x0][0x17c], PT ;  /* 0x00005f0090007a0c */ /* 0x000fc60003f86270 */
[----:B------:R-:W3:Y:S04]  /*59210*/  LDL.LU R144, [R1+0x310] ;  /* 0x0003100001907983 */ /* 0x000ee80000300800 */
[----:B------:R1:W-:Y:S04]  /*59220*/  @P2 STG.E [R4.64], R185 ;  /* 0x000000b904002986 */ /* 0x0003e8000c101904 */
[----:B-1----:R-:W4:Y:S01]  /*59230*/  LDL.LU R5, [R1+0x440] ;  /* 0x0004400001057983 */ /* 0x002f220000300800 */
[----:B------:R-:W-:Y:S02]  /*59240*/  ISETP.LT.AND P6, PT, R187, c[0x0][0x178], !P3 ;  /* 0x00005e00bb007a0c */ /* 0x000fe40005fc1270 */
[----:B------:R-:W-:Y:S01]  /*59250*/  ISETP.LT.AND P3, PT, R184, c[0x0][0x178], !P3 ;  /* 0x00005e00b8007a0c */ /* 0x000fe20005f61270 */
[----:B------:R-:W-:-:S04]  /*59260*/  IMAD.WIDE R6, R0, 0x4, R2 ;  /* 0x0000000400067825 */ /* 0x000fc800078e0202 */
[C---:B------:R-:W-:Y:S01]  /*59270*/  IMAD.WIDE R142, R0.reuse, 0x4, R140 ;  /* 0x00000004008e7825 */ /* 0x040fe200078e028c */
[----:B------:R-:W-:Y:S01]  /*59280*/  ISETP.LT.AND P2, PT, R187, c[0x0][0x178], !P5 ;  /* 0x00005e00bb007a0c */ /* 0x000fe20006f41270 */
[----:B------:R-:W5:Y:S01]  /*59290*/  LDL.LU R147, [R1+0x454] ;  /* 0x0004540001937983 */ /* 0x000f620000300800 */
[----:B------:R-:W-:-:S03]  /*592a0*/  IADD3 R4, R0, c[0x0][0x198], RZ ;  /* 0x0000660000047a10 */ /* 0x000fc60007ffe0ff */
[----:B------:R-:W2:Y:S01]  /*592b0*/  LDL.LU R185, [R1+0x3f4] ;  /* 0x0003f40001b97983 */ /* 0x000ea20000300800 */
[----:B------:R-:W-:-:S03]  /*592c0*/  IADD3 R0, R4, c[0x0][0x198], RZ ;  /* 0x0000660004007a10 */ /* 0x000fc60007ffe0ff */
[----:B------:R-:W2:Y:S04]  /*592d0*/  LDL.LU R145, [R1+0x410] ;  /* 0x0004100001917983 */ /* 0x000ea80000300800 */
[----:B----4-:R1:W-:Y:S04]  /*592e0*/  @P6 STG.E [R6.64], R5 ;  /* 0x0000000506006986 */ /* 0x0103e8000c101904 */
[----:B---3--:R3:W-:Y:S01]  /*592f0*/  @P3 STG.E [R142.64], R144 ;  /* 0x000000908e003986 */ /* 0x0087e2000c101904 */
[----:B------:R-:W-:Y:S02]  /*59300*/  ISETP.LT.AND P3, PT, R184, c[0x0][0x178], !P5 ;  /* 0x00005e00b8007a0c */ /* 0x000fe40006f61270 */
[----:B-1----:R-:W-:Y:S01]  /*59310*/  IADD3 R5, R252, 0x9, RZ ;  /* 0x00000009fc057810 */ /* 0x002fe20007ffe0ff */
[----:B------:R-:W-:-:S03]  /*59320*/  IMAD.WIDE R6, R4, 0x4, R2 ;  /* 0x0000000404067825 */ /* 0x000fc600078e0202 */
[----:B------:R-:W-:Y:S01]  /*59330*/  ISETP.GE.AND P5, PT, R5, c[0x0][0x17c], PT ;  /* 0x00005f0005007a0c */ /* 0x000fe20003fa6270 */
[----:B------:R-:W-:Y:S01]  /*59340*/  IMAD.WIDE R4, R4, 0x4, R140 ;  /* 0x0000000404047825 */ /* 0x000fe200078e028c */
[----:B---3--:R-:W-:Y:S01]  /*59350*/  IADD3 R144, R252, 0xa, RZ ;  /* 0x0000000afc907810 */ /* 0x008fe20007ffe0ff */
[----:B--2---:R-:W-:Y:S03]  /*59360*/  @P2 STG.E [R6.64], R146 ;  /* 0x0000009206002986 */ /* 0x004fe6000c101904 */
[----:B------:R-:W-:Y:S01]  /*59370*/  ISETP.GE.AND P2, PT, R144, c[0x0][0x17c], PT ;  /* 0x00005f0090007a0c */ /* 0x000fe20003f46270 */
[----:B------:R1:W-:Y:S04]  /*59380*/  @P3 STG.E [R4.64], R186 ;  /* 0x000000ba04003986 */ /* 0x0003e8000c101904 */
[----:B------:R-:W2:Y:S04]  /*59390*/  LDL.LU R144, [R1+0x3f0] ;  /* 0x0003f00001907983 */ /* 0x000ea80000300800 */
[----:B-1----:R-:W3:Y:S01]  /*593a0*/  LDL.LU R5, [R1+0x450] ;  /* 0x0004500001057983 */ /* 0x002ee20000300800 */
[----:B------:R-:W-:-:S02]  /*593b0*/  ISETP.LT.AND P6, PT, R187, c[0x0][0x178], !P4 ;  /* 0x00005e00bb007a0c */ /* 0x000fc400067c1270 */
[----:B------:R-:W-:Y:S01]  /*593c0*/  ISETP.LT.AND P4, PT, R184, c[0x0][0x178], !P4 ;  /* 0x00005e00b8007a0c */ /* 0x000fe20006781270 */
[C---:B------:R-:W-:Y:S01]  /*593d0*/  IMAD.WIDE R6, R0.reuse, 0x4, R2 ;  /* 0x0000000400067825 */ /* 0x040fe200078e0202 */
[----:B------:R-:W-:Y:S01]  /*593e0*/  ISETP.LT.AND P3, PT, R187, c[0x0][0x178], !P5 ;  /* 0x00005e00bb007a0c */ /* 0x000fe20006f61270 */
[----:B------:R-:W4:Y:S01]  /*593f0*/  LDL.LU R146, [R1+0x474] ;  /* 0x0004740001927983 */ /* 0x000f220000300800 */
[C---:B------:R-:W-:Y:S01]  /*59400*/  IADD3 R4, R0.reuse, c[0x0][0x198], RZ ;  /* 0x0000660000047a10 */ /* 0x040fe20007ffe0ff */
[----:B------:R-:W-:Y:S02]  /*59410*/  IMAD.WIDE R142, R0, 0x4, R140 ;  /* 0x00000004008e7825 */ /* 0x000fe400078e028c */
[----:B------:R-:W4:Y:S04]  /*59420*/  LDL.LU R186, [R1+0x414] ;  /* 0x0004140001ba7983 */ /* 0x000f280000300800 */
[----:B---3--:R1:W-:Y:S04]  /*59430*/  @P6 STG.E [R6.64], R5 ;  /* 0x0000000506006986 */ /* 0x0083e8000c101904 */
[----:B--2---:R2:W-:Y:S01]  /*59440*/  @P4 STG.E [R142.64], R144 ;  /* 0x000000908e004986 */ /* 0x0045e2000c101904 */
[----:B-1----:R-:W-:Y:S01]  /*59450*/  IMAD.WIDE R6, R4, 0x4, R2 ;  /* 0x0000000404067825 */ /* 0x002fe200078e0202 */
[----:B--2---:R-:W-:-:S04]  /*59460*/  IADD3 R144, R252, 0xc, RZ ;  /* 0x0000000cfc907810 */ /* 0x004fc80007ffe0ff */
[----:B-----5:R1:W-:Y:S01]  /*59470*/  @P3 STG.E [R6.64], R147 ;  /* 0x0000009306003986 */ /* 0x0203e2000c101904 */
[----:B------:R-:W-:-:S03]  /*59480*/  ISETP.GE.AND P3, PT, R144, c[0x0][0x17c], PT ;  /* 0x00005f0090007a0c */ /* 0x000fc60003f66270 */
[----:B------:R-:W2:Y:S01]  /*59490*/  LDL.LU R144, [R1+0x470] ;  /* 0x0004700001907983 */ /* 0x000ea20000300800 */
[C---:B------:R-:W-:Y:S02]  /*594a0*/  ISETP.LT.AND P4, PT, R184.reuse, c[0x0][0x178], !P5 ;  /* 0x00005e00b8007a0c */ /* 0x040fe40006f81270 */
[----:B------:R-:W-:Y:S02]  /*594b0*/  ISETP.LT.AND P6, PT, R187, c[0x0][0x178], !P2 ;  /* 0x00005e00bb007a0c */ /* 0x000fe400057c1270 */
[----:B------:R-:W-:Y:S02]  /*594c0*/  ISETP.LT.AND P2, PT, R184, c[0x0][0x178], !P2 ;  /* 0x00005e00b8007a0c */ /* 0x000fe40005741270 */
[----:B------:R-:W-:Y:S01]  /*594d0*/  IADD3 R5, R252, 0xb, RZ ;  /* 0x0000000bfc057810 */ /* 0x000fe20007ffe0ff */
[----:B-1----:R-:W3:Y:S01]  /*594e0*/  LDL.LU R147, [R1+0x534] ;  /* 0x0005340001937983 */ /* 0x002ee20000300800 */
        /* <DEDUP_REMOVED lines=8> */
[----:B------:R-:W5:Y:S01]  /*59570*/  LDL.LU R185, [R1+0x434] ;  /* 0x0004340001b97983 */ /* 0x000f620000300800 */
[----:B------:R-:W-:Y:S02]  /*59580*/  IADD3 R5, R252, 0xd, RZ ;  /* 0x0000000dfc057810 */ /* 0x000fe40007ffe0ff */
[----:B------:R-:W-:Y:S01]  /*59590*/  IADD3 R0, R4, c[0x0][0x198], RZ ;  /* 0x0000660004007a10 */ /* 0x000fe20007ffe0ff */
[----:B--2---:R1:W-:Y:S04]  /*595a0*/  @P6 STG.E [R6.64], R144 ;  /* 0x0000009006006986 */ /* 0x0043e8000c101904 */
[----:B------:R-:W-:Y:S01]  /*595b0*/  @P2 STG.E [R142.64], R145 ;  /* 0x000000918e002986 */ /* 0x000fe2000c101904 */
[----:B------:R-:W-:-:S02]  /*595c0*/  ISETP.LT.AND P2, PT, R184, c[0x0][0x178], !P5 ;  /* 0x00005e00b8007a0c */ /* 0x000fc40006f41270 */
[----:B------:R-:W-:Y:S01]  /*595d0*/  ISETP.GE.AND P5, PT, R5, c[0x0][0x17c], PT ;  /* 0x00005f0005007a0c */ /* 0x000fe20003fa6270 */
[----:B-1----:R-:W-:Y:S01]  /*595e0*/  IMAD.WIDE R6, R4, 0x4, R2 ;  /* 0x0000000404067825 */ /* 0x002fe200078e0202 */
[----:B------:R-:W-:-:S03]  /*595f0*/  IADD3 R144, R252, 0xe, RZ ;  /* 0x0000000efc907810 */ /* 0x000fc60007ffe0ff */
[----:B------:R-:W-:Y:S01]  /*59600*/  IMAD.WIDE R4, R4, 0x4, R140 ;  /* 0x0000000404047825 */ /* 0x000fe200078e028c */
[----:B----4-:R-:W-:Y:S01]  /*59610*/  @P4 STG.E [R6.64], R146 ;  /* 0x0000009206004986 */ /* 0x010fe2000c101904 */
[----:B------:R-:W-:-:S03]  /*59620*/  ISETP.GE.AND P4, PT, R144, c[0x0][0x17c], PT ;  /* 0x00005f0090007a0c */ /* 0x000fc60003f86270 */
[----:B------:R-:W2:Y:S04]  /*59630*/  LDL.LU R144, [R1+0x430] ;  /* 0x0004300001907983 */ /* 0x000ea80000300800 */
[----:B------:R1:W-:Y:S04]  /*59640*/  @P2 STG.E [R4.64], R186 ;  /* 0x000000ba04002986 */ /* 0x0003e8000c101904 */
[----:B-1----:R-:W4:Y:S01]  /*59650*/  LDL.LU R5, [R1+0x530] ;  /* 0x0005300001057983 */ /* 0x002f220000300800 */
[----:B------:R-:W-:Y:S02]  /*59660*/  ISETP.LT.AND P6, PT, R187, c[0x0][0x178], !P3 ;  /* 0x00005e00bb007a0c */ /* 0x000fe40005fc1270 */
[----:B------:R-:W-:Y:S01]  /*59670*/  ISETP.LT.AND P3, PT, R184, c[0x0][0x178], !P3 ;  /* 0x00005e00b8007a0c */ /* 0x000fe20005f61270 */
[----:B------:R-:W-:-:S04]  /*59680*/  IMAD.WIDE R6, R0, 0x4, R2 ;  /* 0x0000000400067825 */ /* 0x000fc800078e0202 */
[C---:B------:R-:W-:Y:S01]  /*59690*/  IMAD.WIDE R142, R0.reuse, 0x4, R140 ;  /* 0x00000004008e7825 */ /* 0x040fe200078e028c */
[----:B------:R-:W-:Y:S01]  /*596a0*/  ISETP.LT.AND P2, PT, R187, c[0x0][0x178], !P5 ;  /* 0x00005e00bb007a0c */ /* 0x000fe20006f41270 */
[----:B------:R-:W3:Y:S01]  /*596b0*/  LDL.LU R146, [R1+0x574] ;  /* 0x0005740001927983 */ /* 0x000ee20000300800 */
[----:B------:R-:W-:-:S03]  /*596c0*/  IADD3 R4, R0, c[0x0][0x198], RZ ;  /* 0x0000660000047a10 */ /* 0x000fc60007ffe0ff */
[----:B------:R-:W3:Y:S01]  /*596d0*/  LDL.LU R186, [R1+0x464] ;  /* 0x0004640001ba7983 */ /* 0x000ee20000300800 */
[----:B------:R-:W-:-:S03]  /*596e0*/  IADD3 R0, R4, c[0x0][0x198], RZ ;  /* 0x0000660004007a10 */ /* 0x000fc60007ffe0ff */
[----:B------:R-:W3:Y:S04]  /*596f0*/  LDL.LU R145, [R1+0x1d8] ;  /* 0x0001d80001917983 */ /* 0x000ee80000300800 */
[----:B----4-:R1:W-:Y:S04]  /*59700*/  @P6 STG.E [R6.64], R5 ;  /* 0x0000000506006986 */ /* 0x0103e8000c101904 */
[----:B--2---:R2:W-:Y:S01]  /*59710*/  @P3 STG.E [R142.64], R144 ;  /* 0x000000908e003986 */ /* 0x0045e2000c101904 */
[----:B------:R-:W-:Y:S02]  /*59720*/  ISETP.LT.AND P3, PT, R184, c[0x0][0x178], !P5 ;  /* 0x00005e00b8007a0c */ /* 0x000fe40006f61270 */
[----:B-1----:R-:W-:Y:S01]  /*59730*/  IADD3 R5, R252, 0xf, RZ ;  /* 0x0000000ffc057810 */ /* 0x002fe20007ffe0ff */
[----:B------:R-:W-:-:S03]  /*59740*/  IMAD.WIDE R6, R4, 0x4, R2 ;  /* 0x0000000404067825 */ /* 0x000fc600078e0202 */
[----:B------:R-:W-:Y:S01]  /*59750*/  ISETP.GE.AND P5, PT, R5, c[0x0][0x17c], PT ;  /* 0x00005f0005007a0c */ /* 0x000fe20003fa6270 */
[----:B------:R-:W-:Y:S01]  /*59760*/  IMAD.WIDE R4, R4, 0x4, R140 ;  /* 0x0000000404047825 */ /* 0x000fe200078e028c */
[----:B--2---:R-:W-:Y:S01]  /*59770*/  IADD3 R144, R252, 0x10, RZ ;  /* 0x00000010fc907810 */ /* 0x004fe20007ffe0ff */
[----:B---3--:R-:W-:Y:S03]  /*59780*/  @P2 STG.E [R6.64], R147 ;  /* 0x0000009306002986 */ /* 0x008fe6000c101904 */
[----:B------:R-:W-:Y:S01]  /*59790*/  ISETP.GE.AND P2, PT, R144, c[0x0][0x17c], PT ;  /* 0x00005f0090007a0c */ /* 0x000fe20003f46270 */
[----:B-----5:R1:W-:Y:S04]  /*597a0*/  @P3 STG.E [R4.64], R185 ;  /* 0x000000b904003986 */ /* 0x0203e8000c101904 */
        /* <DEDUP_REMOVED lines=9> */
[----:B------:R-:W5:Y:S04]  /*59840*/  LDL.LU R185, [R1+0x1dc] ;  /* 0x0001dc0001b97983 */ /* 0x000f680000300800 */
[----:B---3--:R1:W-:Y:S04]  /*59850*/  @P6 STG.E [R6.64], R5 ;  /* 0x0000000506006986 */ /* 0x0083e8000c101904 */
[----:B--2---:R2:W-:Y:S01]  /*59860*/  @P4 STG.E [R142.64], R144 ;  /* 0x000000908e004986 */ /* 0x0045e2000c101904 */
[----:B-1----:R-:W-:Y:S01]  /*59870*/  IMAD.WIDE R6, R4, 0x4, R2 ;  /* 0x0000000404067825 */ /* 0x002fe200078e0202 */
[----:B--2---:R-:W-:-:S04]  /*59880*/  IADD3 R144, R252, 0x12, RZ ;  /* 0x00000012fc907810 */ /* 0x004fc80007ffe0ff */
[----:B------:R1:W-:Y:S01]  /*59890*/  @P3 STG.E [R6.64], R146 ;  /* 0x0000009206003986 */ /* 0x0003e2000c101904 */
        /* <DEDUP_REMOVED lines=15> */
[----:B------:R-:W3:Y:S01]  /*59990*/  LDL.LU R186, [R1+0x1ec] ;  /* 0x0001ec0001ba7983 */ /* 0x000ee20000300800 */
        /* <DEDUP_REMOVED lines=12> */
[----:B-----5:R1:W-:Y:S04]  /*59a60*/  @P2 STG.E [R4.64], R185 ;  /* 0x000000b904002986 */ /* 0x0203e8000c101904 */
        /* <DEDUP_REMOVED lines=1210> */
[----:B------:R-:W2:Y:S04]  /*5e610*/  LDL.LU R144, [R1] ;  /* 0x0000000001907983 */ /* 0x000ea80000300800 */
        /* <DEDUP_REMOVED lines=1364> */
[C---:B------:R-:W-:Y:S02]  /*63b60*/  ISETP.LT.AND P6, PT, R187.reuse, c[0x0][0x178], !P3 ;  /* 0x00005e00bb007a0c */ /* 0x040fe40005fc1270 */
[----:B------:R-:W-:Y:S01]  /*63b70*/  ISETP.LT.AND P3, PT, R184, c[0x0][0x178], !P3 ;  /* 0x00005e00b8007a0c */ /* 0x000fe20005f61270 */
[----:B------:R-:W-:Y:S01]  /*63b80*/  IMAD.WIDE R6, R0, 0x4, R2 ;  /* 0x0000000400067825 */ /* 0x000fe200078e0202 */
[----:B------:R-:W-:Y:S01]  /*63b90*/  ISETP.LT.AND P2, PT, R187, c[0x0][0x178], !P5 ;  /* 0x00005e00bb007a0c */ /* 0x000fe20006f41270 */
[----:B------:R-:W3:Y:S01]  /*63ba0*/  LDL.LU R146, [R1+0xb2c] ;  /* 0x000b2c0001927983 */ /* 0x000ee20000300800 */
[----:B------:R-:W-:Y:S01]  /*63bb0*/  ISETP.LT.AND P5, PT, R184, c[0x0][0x178], !P5 ;  /* 0x00005e00b8007a0c */ /* 0x000fe20006fa1270 */
[C---:B------:R-:W-:Y:S01]  /*63bc0*/  IMAD.WIDE R142, R0.reuse, 0x4, R140 ;  /* 0x00000004008e7825 */ /* 0x040fe200078e028c */
[----:B------:R-:W-:Y:S01]  /*63bd0*/  IADD3 R4, R0, c[0x0][0x198], RZ ;  /* 0x0000660000047a10 */ /* 0x000fe20007ffe0ff */
[----:B------:R-:W3:Y:S03]  /*63be0*/  LDL.LU R186, [R1+0xafc] ;  /* 0x000afc0001ba7983 */ /* 0x000ee60000300800 */
[----:B------:R-:W-:Y:S01]  /*63bf0*/  IADD3 R0, R4, c[0x0][0x198], RZ ;  /* 0x0000660004007a10 */ /* 0x000fe20007ffe0ff */
[----:B------:R-:W3:Y:S04]  /*63c00*/  LDL.LU R145, [R1+0x230] ;  /* 0x0002300001917983 */ /* 0x000ee80000300800 */
[----:B----4-:R1:W-:Y:S04]  /*63c10*/  @P6 STG.E [R6.64], R5 ;  /* 0x0000000506006986 */ /* 0x0103e8000c101904 */
[----:B--2---:R2:W-:Y:S01]  /*63c20*/  @P3 STG.E [R142.64], R144 ;  /* 0x000000908e003986 */ /* 0x0045e2000c101904 */
        /* <DEDUP_REMOVED lines=17> */
[----:B------:R-:W5:Y:S01]  /*63d40*/  LDL.LU R185, [R1+0x234] ;  /* 0x0002340001b97983 */ /* 0x000f620000300800 */
[----:B------:R-:W-:-:S03]  /*63d50*/  ISETP.LT.AND P3, PT, R184, c[0x0][0x178], !P3 ;  /* 0x00005e00b8007a0c */ /* 0x000fc60005f61270 */
[----:B---3--:R1:W-:Y:S04]  /*63d60*/  @P6 STG.E [R6.64], R5 ;  /* 0x0000000506006986 */ /* 0x0083e8000c101904 */
[----:B--2---:R2:W-:Y:S01]  /*63d70*/  @P4 STG.E [R142.64], R144 ;  /* 0x000000908e004986 */ /* 0x0045e2000c101904 */
[----:B-1----:R-:W-:Y:S01]  /*63d80*/  IMAD.WIDE R6, R4, 0x4, R2 ;  /* 0x0000000404067825 */ /* 0x002fe200078e0202 */
[----:B--2---:R-:W-:-:S04]  /*63d90*/  IADD3 R144, R252, 0x102, RZ ;  /* 0x00000102fc907810 */ /* 0x004fc80007ffe0ff */
[----:B------:R1:W-:Y:S01]  /*63da0*/  @P5 STG.E [R6.64], R146 ;  /* 0x0000009206005986 */ /* 0x0003e2000c101904 */
[----:B------:R-:W-:-:S03]  /*63db0*/  ISETP.GE.AND P5, PT, R144, c[0x0][0x17c], PT ;  /* 0x00005f0090007a0c */ /* 0x000fc60003fa6270 */
[----:B------:R-:W2:Y:S01]  /*63dc0*/  LDL.LU R144, [R1+0x270] ;  /* 0x0002700001907983 */ /* 0x000ea20000300800 */
[----:B------:R-:W-:Y:S02]  /*63dd0*/  IADD3 R5, R252, 0x101, RZ ;  /* 0x00000101fc057810 */ /* 0x000fe40007ffe0ff */
[----:B------:R-:W-:Y:S02]  /*63de0*/  ISETP.LT.AND P4, PT, R187, c[0x0][0x178], !P2 ;  /* 0x00005e00bb007a0c */ /* 0x000fe40005781270 */
[----:B------:R-:W-:Y:S02]  /*63df0*/  ISETP.LT.AND P6, PT, R184, c[0x0][0x178], !P2 ;  /* 0x00005e00b8007a0c */ /* 0x000fe400057c1270 */
[C---:B------:R-:W-:Y:S01]  /*63e00*/  IADD3 R0, R4.reuse, c[0x0][0x198], RZ ;  /* 0x0000660004007a10 */ /* 0x040fe20007ffe0ff */
[----:B-1----:R-:W3:Y:S01]  /*63e10*/  LDL.LU R146, [R1+0x374] ;  /* 0x0003740001927983 */ /* 0x002ee20000300800 */
[----:B------:R-:W-:Y:S01]  /*63e20*/  ISETP.GE.AND P2, PT, R5, c[0x0][0x17c], PT ;  /* 0x00005f0005007a0c */ /* 0x000fe20003f46270 */
[----:B------:R-:W-:-:S05]  /*63e30*/  IMAD.WIDE R4, R4, 0x4, R140 ;  /* 0x0000000404047825 */ /* 0x000fca00078e028c */
[----:B------:R1:W-:Y:S01]  /*63e40*/  @P3 STG.E [R4.64], R186 ;  /* 0x000000ba04003986 */ /* 0x0003e2000c101904 */
[----:B------:R-:W-:Y:S01]  /*63e50*/  ISETP.LT.AND P3, PT, R187, c[0x0][0x178], !P2 ;  /* 0x00005e00bb007a0c */ /* 0x000fe20005761270 */
[----:B------:R-:W-:Y:S01]  /*63e60*/  IMAD.WIDE R6, R0, 0x4, R2 ;  /* 0x0000000400067825 */ /* 0x000fe200078e0202 */
[----:B------:R-:W-:-:S03]  /*63e70*/  ISETP.LT.AND P2, PT, R184, c[0x0][0x178], !P2 ;  /* 0x00005e00b8007a0c */ /* 0x000fc60005741270 */
[C---:B------:R-:W-:Y:S01]  /*63e80*/  IMAD.WIDE R142, R0.reuse, 0x4, R140 ;  /* 0x00000004008e7825 */ /* 0x040fe200078e028c */
[----:B-1----:R-:W-:Y:S01]  /*63e90*/  IADD3 R4, R0, c[0x0][0x198], RZ ;  /* 0x0000660000047a10 */ /* 0x002fe20007ffe0ff */
[----:B------:R-:W3:Y:S01]  /*63ea0*/  LDL.LU R186, [R1+0x244] ;  /* 0x0002440001ba7983 */ /* 0x000ee20000300800 */
[----:B------:R-:W-:Y:S02]  /*63eb0*/  IADD3 R5, R252, 0x105, RZ ;  /* 0x00000105fc057810 */ /* 0x000fe40007ffe0ff */
[----:B------:R-:W-:Y:S01]  /*63ec0*/  IADD3 R0, R4, c[0x0][0x198], RZ ;  /* 0x0000660004007a10 */ /* 0x000fe20007ffe0ff */
[----:B--2---:R1:W-:Y:S01]  /*63ed0*/  @P4 STG.E [R6.64], R144 ;  /* 0x0000009006004986 */ /* 0x0043e2000c101904 */
[----:B------:R-:W-:-:S03]  /*63ee0*/  ISETP.GE.AND P4, PT, R5, c[0x0][0x17c], PT ;  /* 0x00005f0005007a0c */ /* 0x000fc60003f86270 */
[----:B------:R-:W-:Y:S01]  /*63ef0*/  @P6 STG.E [R142.64], R145 ;  /* 0x000000918e006986 */ /* 0x000fe2000c101904 */
        /* <DEDUP_REMOVED lines=8> */
[C---:B------:R-:W-:Y:S02]  /*63f80*/  ISETP.LT.AND P6, PT, R187.reuse, c[0x0][0x178], !P5 ;  /* 0x00005e00bb007a0c */ /* 0x040fe40006fc1270 */
[----:B------:R-:W-:Y:S01]  /*63f90*/  ISETP.LT.AND P5, PT, R184, c[0x0][0x178], !P5 ;  /* 0x00005e00b8007a0c */ /* 0x000fe20006fa1270 */
[----:B------:R-:W-:Y:S01]  /*63fa0*/  IMAD.WIDE R6, R0, 0x4, R2 ;  /* 0x0000000400067825 */ /* 0x000fe200078e0202 */
[----:B------:R-:W-:Y:S01]  /*63fb0*/  ISETP.LT.AND P2, PT, R187, c[0x0][0x178], !P1 ;  /* 0x00005e00bb007a0c */ /* 0x000fe20004f41270 */
[----:B------:R-:W5:Y:S01]  /*63fc0*/  LDL.LU R147, [R1+0x9e4] ;  /* 0x0009e40001937983 */ /* 0x000f620000300800 */
[----:B------:R-:W-:Y:S01]  /*63fd0*/  ISETP.LT.AND P1, PT, R184, c[0x0][0x178], !P1 ;  /* 0x00005e00b8007a0c */ /* 0x000fe20004f21270 */
[C---:B------:R-:W-:Y:S01]  /*63fe0*/  IMAD.WIDE R142, R0.reuse, 0x4, R140 ;  /* 0x00000004008e7825 */ /* 0x040fe200078e028c */
[----:B------:R-:W-:Y:S01]  /*63ff0*/  IADD3 R4, R0, c[0x0][0x198], RZ ;  /* 0x0000660000047a10 */ /* 0x000fe20007ffe0ff */
[----:B------:R-:W3:Y:S03]  /*64000*/  LDL.LU R185, [R1+0x254] ;  /* 0x0002540001b97983 */ /* 0x000ee60000300800 */
[----:B------:R-:W-:Y:S01]  /*64010*/  IADD3 R0, R4, c[0x0][0x198], RZ ;  /* 0x0000660004007a10 */ /* 0x000fe20007ffe0ff */
[----:B------:R-:W3:Y:S04]  /*64020*/  LDL.LU R145, [R1+0x360] ;  /* 0x0003600001917983 */ /* 0x000ee80000300800 */
[----:B----4-:R1:W-:Y:S01]  /*64030*/  @P6 STG.E [R6.64], R5 ;  /* 0x0000000506006986 */ /* 0x0103e2000c101904 */
[----:B------:R-:W-:-:S03]  /*64040*/  ISETP.LT.AND P6, PT, R184, c[0x0][0x178], !P0 ;  /* 0x00005e00b8007a0c */ /* 0x000fc600047c1270 */
        /* <DEDUP_REMOVED lines=12> */
[----:B------:R-:W-:Y:S01]  /*64110*/  ISETP.LT.AND P1, PT, R187, c[0x0][0x178], !P4 ;  /* 0x00005e00bb007a0c */ /* 0x000fe20006721270 */
[C---:B------:R-:W-:Y:S01]  /*64120*/  IMAD.WIDE R6, R0.reuse, 0x4, R2 ;  /* 0x0000000400067825 */ /* 0x040fe200078e0202 */
[C---:B------:R-:W-:Y:S01]  /*64130*/  IADD3 R4, R0.reuse, c[0x0][0x198], RZ ;  /* 0x0000660000047a10 */ /* 0x040fe20007ffe0ff */
[----:B------:R-:W4:Y:S02]  /*64140*/  LDL.LU R146, [R1+0xa74] ;  /* 0x000a740001927983 */ /* 0x000f240000300800 */
[----:B------:R-:W-:-:S02]  /*64150*/  IMAD.WIDE R142, R0, 0x4, R140 ;  /* 0x00000004008e7825 */ /* 0x000fc400078e028c */
[----:B------:R-:W4:Y:S01]  /*64160*/  LDL.LU R186, [R1+0x364] ;  /* 0x0003640001ba7983 */ /* 0x000f220000300800 */
[----:B------:R-:W-:-:S03]  /*64170*/  ISETP.LT.AND P4, PT, R184, c[0x0][0x178], !P4 ;  /* 0x00005e00b8007a0c */ /* 0x000fc60006781270 */
[----:B---3--:R1:W-:Y:S04]  /*64180*/  @P5 STG.E [R6.64], R5 ;  /* 0x0000000506005986 */ /* 0x0083e8000c101904 */
[----:B--2---:R2:W-:Y:S01]  /*64190*/  @P6 STG.E [R142.64], R144 ;  /* 0x000000908e006986 */ /* 0x0045e2000c101904 */
[----:B-1----:R-:W-:Y:S01]  /*641a0*/  IMAD.WIDE R6, R4, 0x4, R2 ;  /* 0x0000000404067825 */ /* 0x002fe200078e0202 */
[----:B--2---:R-:W-:-:S04]  /*641b0*/  IADD3 R144, R252, 0x10a, RZ ;  /* 0x0000010afc907810 */ /* 0x004fc80007ffe0ff */
[----:B-----5:R1:W-:Y:S01]  /*641c0*/  @P1 STG.E [R6.64], R147 ;  /* 0x0000009306001986 */ /* 0x0203e2000c101904 */
        /* <DEDUP_REMOVED lines=15> */
[----:B------:R-:W5:Y:S01]  /*642c0*/  LDL.LU R185, [R1+0x504] ;  /* 0x0005040001b97983 */ /* 0x000f620000300800 */
[----:B------:R-:W-:Y:S02]  /*642d0*/  IADD3 R5, R252, 0x10b, RZ ;  /* 0x0000010bfc057810 */ /* 0x000fe40007ffe0ff */
[----:B------:R-:W-:Y:S01]  /*642e0*/  IADD3 R0, R4, c[0x0][0x198], RZ ;  /* 0x0000660004007a10 */ /* 0x000fe20007ffe0ff */
[----:B--2---:R1:W-:Y:S01]  /*642f0*/  @P5 STG.E [R6.64], R144 ;  /* 0x0000009006005986 */ /* 0x0043e2000c101904 */
[----:B------:R-:W-:-:S03]  /*64300*/  ISETP.LT.AND P5, PT, R187, c[0x0][0x178], !P2 ;  /* 0x00005e00bb007a0c */ /* 0x000fc600057a1270 */
[----:B------:R-:W-:Y:S01]  /*64310*/  @P6 STG.E [R142.64], R145 ;  /* 0x000000918e006986 */ /* 0x000fe2000c101904 */
[----:B------:R-:W-:Y:S02]  /*64320*/  ISETP.LT.AND P6, PT, R184, c[0x0][0x178], !P2 ;  /* 0x00005e00b8007a0c */ /* 0x000fe400057c1270 */
        /* <DEDUP_REMOVED lines=9> */
[----:B------:R-:W-:Y:S01]  /*643c0*/  IMAD.WIDE R6, R0, 0x4, R2 ;  /* 0x0000000400067825 */ /* 0x000fe200078e0202 */
[----:B------:R-:W-:-:S02]  /*643d0*/  ISETP.LT.AND P0, PT, R187, c[0x0][0x178], !P3 ;  /* 0x00005e00bb007a0c */ /* 0x000fc40005f01270 */
[----:B------:R-:W-:Y:S01]  /*643e0*/  ISETP.LT.AND P3, PT, R184, c[0x0][0x178], !P3 ;  /* 0x00005e00b8007a0c */ /* 0x000fe20005f61270 */
[C---:B------:R-:W-:Y:S01]  /*643f0*/  IMAD.WIDE R142, R0.reuse, 0x4, R140 ;  /* 0x00000004008e7825 */ /* 0x040fe200078e028c */
[----:B------:R-:W-:Y:S01]  /*64400*/  IADD3 R4, R0, c[0x0][0x198], RZ ;  /* 0x0000660000047a10 */ /* 0x000fe20007ffe0ff */
[----:B------:R-:W3:Y:S03]  /*64410*/  LDL.LU R146, [R1+0xb64] ;  /* 0x000b640001927983 */ /* 0x000ee60000300800 */
[----:B------:R-:W-:Y:S01]  /*64420*/  IADD3 R0, R4, c[0x0][0x198], RZ ;  /* 0x0000660004007a10 */ /* 0x000fe20007ffe0ff */
[----:B------:R-:W3:Y:S04]  /*64430*/  LDL.LU R186, [R1+0x544] ;  /* 0x0005440001ba7983 */ /* 0x000ee80000300800 */
        /* <DEDUP_REMOVED lines=15> */
[----:B------:R-:W-:Y:S01]  /*64530*/  ISETP.LT.AND P3, PT, R187, c[0x0][0x178], !P2 ;  /* 0x00005e00bb007a0c */ /* 0x000fe20005761270 */
[C---:B------:R-:W-:Y:S01]  /*64540*/  IMAD.WIDE R6, R0.reuse, 0x4, R2 ;  /* 0x0000000400067825 */ /* 0x040fe200078e0202 */
[C---:B------:R-:W-:Y:S01]  /*64550*/  IADD3 R4, R0.reuse, c[0x0][0x198], RZ ;  /* 0x0000660000047a10 */ /* 0x040fe20007ffe0ff */
[----:B------:R-:W4:Y:S02]  /*64560*/  LDL.LU R147, [R1+0xb74] ;  /* 0x000b740001937983 */ /* 0x000f240000300800 */
[----:B------:R-:W-:-:S02]  /*64570*/  IMAD.WIDE R142, R0, 0x4, R140 ;  /* 0x00000004008e7825 */ /* 0x000fc400078e028c */
        /* <DEDUP_REMOVED lines=38> */
[----:B------:R-:W-:Y:S01]  /*647e0*/  IMAD.WIDE R6, R0, 0x4, R2 ;  /* 0x0000000400067825 */ /* 0x000fe200078e0202 */
[----:B------:R-:W-:-:S02]  /*647f0*/  ISETP.LT.AND P1, PT, R187, c[0x0][0x178], !P4 ;  /* 0x00005e00bb007a0c */ /* 0x000fc40006721270 */
[----:B------:R-:W-:Y:S01]  /*64800*/  ISETP.LT.AND P4, PT, R184, c[0x0][0x178], !P4 ;  /* 0x00005e00b8007a0c */ /* 0x000fe20006781270 */
[C---:B------:R-:W-:Y:S01]  /*64810*/  IMAD.WIDE R142, R0.reuse, 0x4, R140 ;  /* 0x00000004008e7825 */ /* 0x040fe200078e028c */
[----:B------:R-:W-:Y:S01]  /*64820*/  IADD3 R4, R0, c[0x0][0x198], RZ ;  /* 0x0000660000047a10 */ /* 0x000fe20007ffe0ff */
[----:B------:R-:W5:Y:S03]  /*64830*/  LDL.LU R147, [R1+0x27c] ;  /* 0x00027c0001937983 */ /* 0x000f660000300800 */
        /* <DEDUP_REMOVED lines=892> */
[C---:B------:R-:W-:Y:S02]  /*68000*/  IADD3 R0, R4.reuse, c[0x0][0x198], RZ ;  /* 0x0000660004007a10 */ /* 0x040fe40007ffe0ff */
[----:B------:R-:W-:Y:S01]  /*68010*/  ISETP.GE.AND P3, PT, R5, c[0x0][0x17c], PT ;  /* 0x00005f0005007a0c */ /* 0x000fe20003f66270 */
[----:B------:R-:W-:-:S05]  /*68020*/  IMAD.WIDE R4, R4, 0x4, R140 ;  /* 0x0000000404047825 */ /* 0x000fca00078e028c */
[----:B------:R3:W-:Y:S01]  /*68030*/  @P4 STG.E [R4.64], R186 ;  /* 0x000000ba04004986 */ /* 0x0007e2000c101904 */
[----:B------:R-:W-:Y:S01]  /*68040*/  ISETP.LT.AND P4, PT, R187, c[0x0][0x178], !P0 ;  /* 0x00005e00bb007a0c */ /* 0x000fe20004781270 */
[----:B-1----:R-:W-:Y:S01]  /*68050*/  IMAD.WIDE R6, R0, 0x4, R2 ;  /* 0x0000000400067825 */ /* 0x002fe200078e0202 */
[----:B------:R-:W-:-:S03]  /*68060*/  ISETP.LT.AND P0, PT, R184, c[0x0][0x178], !P0 ;  /* 0x00005e00b8007a0c */ /* 0x000fc60004701270 */
[C---:B------:R-:W-:Y:S01]  /*68070*/  IMAD.WIDE R142, R0.reuse, 0x4, R140 ;  /* 0x00000004008e7825 */ /* 0x040fe200078e028c */
[----:B---3--:R-:W-:Y:S01]  /*68080*/  IADD3 R4, R0, c[0x0][0x198], RZ ;  /* 0x0000660000047a10 */ /* 0x008fe20007ffe0ff */
[----:B------:R-:W3:Y:S01]  /*68090*/  LDL.LU R186, [R1+0x5f4] ;  /* 0x0005f40001ba7983 */ /* 0x000ee20000300800 */
[----:B------:R-:W-:Y:S02]  /*680a0*/  IADD3 R5, R252, 0x165, RZ ;  /* 0x00000165fc057810 */ /* 0x000fe40007ffe0ff */
[----:B------:R-:W-:Y:S01]  /*680b0*/  IADD3 R0, R4, c[0x0][0x198], RZ ;  /* 0x0000660004007a10 */ /* 0x000fe20007ffe0ff */
[----:B------:R-:W3:Y:S04]  /*680c0*/  LDL.LU R145, [R1+0x550] ;  /* 0x0005500001917983 */ /* 0x000ee80000300800 */
        /* <DEDUP_REMOVED lines=13> */
[----:B------:R-:W-:-:S03]  /*681a0*/  IMAD.WIDE R6, R0, 0x4, R2 ;  /* 0x0000000400067825 */ /* 0x000fc600078e0202 */
[----:B------:R-:W5:Y:S01]  /*681b0*/  LDL.LU R147, [R1+0xd14] ;  /* 0x000d140001937983 */ /* 0x000f620000300800 */
[----:B------:R-:W-:-:S03]  /*681c0*/  IMAD.WIDE R142, R0, 0x4, R140 ;  /* 0x00000004008e7825 */ /* 0x000fc600078e028c */
[----:B------:R-:W3:Y:S04]  /*681d0*/  LDL.LU R185, [R1+0x554] ;  /* 0x0005540001b97983 */ /* 0x000ee80000300800 */
[----:B------:R-:W3:Y:S04]  /*681e0*/  LDL.LU R146, [R1+0xd20] ;  /* 0x000d200001927983 */ /* 0x000ee80000300800 */
[----:B----4-:R-:W-:Y:S04]  /*681f0*/  @P5 STG.E [R6.64], R5 ;  /* 0x0000000506005986 */ /* 0x010fe8000c101904 */
[----:B--2---:R1:W-:Y:S04]  /*68200*/  @P6 STG.E [R142.64], R144 ;  /* 0x000000908e006986 */ /* 0x0043e8000c101904 */
[----:B-1----:R-:W2:Y:S01]  /*68210*/  LDL.LU R143, [R1+0xd04] ;  /* 0x000d0400018f7983 */ /* 0x002ea20000300800 */
[----:B------:R-:W-:-:S02]  /*68220*/  ISETP.LT.AND P0, PT, R187, c[0x0][0x178], !P3 ;  /* 0x00005e00bb007a0c */ /* 0x000fc40005f01270 */
[----:B------:R-:W-:Y:S02]  /*68230*/  IADD3 R4, R0, c[0x0][0x198], RZ ;  /* 0x0000660000047a10 */ /* 0x000fe40007ffe0ff */
[----:B------:R-:W-:-:S03]  /*68240*/  IADD3 R144, R252, 0x168, RZ ;  /* 0x00000168fc907810 */ /* 0x000fc60007ffe0ff */
[----:B------:R-:W-:Y:S01]  /*68250*/  IMAD.WIDE R6, R4, 0x4, R2 ;  /* 0x0000000404067825 */ /* 0x000fe200078e0202 */
[----:B------:R-:W-:Y:S02]  /*68260*/  ISETP.LT.AND P3, PT, R184, c[0x0][0x178], !P3 ;  /* 0x00005e00b8007a0c */ /* 0x000fe40005f61270 */
[----:B------:R-:W-:Y:S02]  /*68270*/  IADD3 R5, R252, 0x167, RZ ;  /* 0x00000167fc057810 */ /* 0x000fe40007ffe0ff */
[----:B------:R-:W-:Y:S02]  /*68280*/  ISETP.LT.AND P5, PT, R187, c[0x0][0x178], !P1 ;  /* 0x00005e00bb007a0c */ /* 0x000fe40004fa1270 */
[----:B------:R-:W-:Y:S02]  /*68290*/  ISETP.LT.AND P6, PT, R184, c[0x0][0x178], !P1 ;  /* 0x00005e00b8007a0c */ /* 0x000fe40004fc1270 */
[C---:B------:R-:W-:Y:S02]  /*682a0*/  IADD3 R0, R4.reuse, c[0x0][0x198], RZ ;  /* 0x0000660004007a10 */ /* 0x040fe40007ffe0ff */
[----:B------:R-:W-:Y:S01]  /*682b0*/  ISETP.GE.AND P1, PT, R5, c[0x0][0x17c], PT ;  /* 0x00005f0005007a0c */ /* 0x000fe20003f26270 */
[----:B------:R-:W-:Y:S01]  /*682c0*/  IMAD.WIDE R4, R4, 0x4, R140 ;  /* 0x0000000404047825 */ /* 0x000fe200078e028c */
[----:B--2---:R-:W-:Y:S01]  /*682d0*/  @P0 STG.E [R6.64], R143 ;  /* 0x0000008f06000986 */ /* 0x004fe2000c101904 */
[----:B------:R-:W-:-:S03]  /*682e0*/  ISETP.GE.AND P0, PT, R144, c[0x0][0x17c], PT ;  /* 0x00005f0090007a0c */ /* 0x000fc60003f06270 */
[----:B------:R-:W2:Y:S04]  /*682f0*/  LDL.LU R144, [R1+0xd10] ;  /* 0x000d100001907983 */ /* 0x000ea80000300800 */
[----:B---3--:R1:W-:Y:S04]  /*68300*/  @P3 STG.E [R4.64], R186 ;  /* 0x000000ba04003986 */ /* 0x0083e8000c101904 */
[----:B-1----:R-:W3:Y:S01]  /*68310*/  LDL.LU R186, [R1+0xd24] ;  /* 0x000d240001ba7983 */ /* 0x002ee20000300800 */
[----:B------:R-:W-:Y:S01]  /*68320*/  IMAD.WIDE R6, R0, 0x4, R2 ;  /* 0x0000000400067825 */ /* 0x000fe200078e0202 */
[----:B------:R-:W-:-:S02]  /*68330*/  ISETP.LT.AND P3, PT, R187, c[0x0][0x178], !P2 ;  /* 0x00005e00bb007a0c */ /* 0x000fc40005761270 */
[----:B------:R-:W-:Y:S01]  /*68340*/  ISETP.LT.AND P2, PT, R184, c[0x0][0x178], !P2 ;  /* 0x00005e00b8007a0c */ /* 0x000fe20005741270 */
[C---:B------:R-:W-:Y:S01]  /*68350*/  IMAD.WIDE R142, R0.reuse, 0x4, R140 ;  /* 0x00000004008e7825 */ /* 0x040fe200078e028c */
[----:B------:R-:W-:Y:S02]  /*68360*/  IADD3 R4, R0, c[0x0][0x198], RZ ;  /* 0x0000660000047a10 */ /* 0x000fe40007ffe0ff */
[----:B------:R-:W-:Y:S02]  /*68370*/  IADD3 R5, R252, 0x169, RZ ;  /* 0x00000169fc057810 */ /* 0x000fe40007ffe0ff */
[----:B------:R-:W-:Y:S01]  /*68380*/  IADD3 R0, R4, c[0x0][0x198], RZ ;  /* 0x0000660004007a10 */ /* 0x000fe20007ffe0ff */
[----:B--2---:R1:W-:Y:S01]  /*68390*/  @P5 STG.E [R6.64], R144 ;  /* 0x0000009006005986 */ /* 0x0043e2000c101904 */
[----:B------:R-:W-:-:S03]  /*683a0*/  ISETP.LT.AND P5, PT, R187, c[0x0][0x178], !P4 ;  /* 0x00005e00bb007a0c */ /* 0x000fc600067a1270 */
[----:B------:R2:W-:Y:S01]  /*683b0*/  @P6 STG.E [R142.64], R145 ;  /* 0x000000918e006986 */ /* 0x0005e2000c101904 */
[----:B------:R-:W-:Y:S02]  /*683c0*/  ISETP.LT.AND P6, PT, R184, c[0x0][0x178], !P4 ;  /* 0x00005e00b8007a0c */ /* 0x000fe400067c1270 */
[----:B------:R-:W-:Y:S01]  /*683d0*/  ISETP.GE.AND P4, PT, R5, c[0x0][0x17c], PT ;  /* 0x00005f0005007a0c */ /* 0x000fe20003f86270 */
[----:B-1----:R-:W-:-:S04]  /*683e0*/  IMAD.WIDE R6, R4, 0x4, R2 ;  /* 0x0000000404067825 */ /* 0x002fc800078e0202 */
[--C-:B------:R-:W-:Y:S01]  /*683f0*/  IMAD.WIDE R4, R4, 0x4, R140.reuse ;  /* 0x0000000404047825 */ /* 0x100fe200078e028c */
[----:B-----5:R1:W-:Y:S04]  /*68400*/  @P3 STG.E [R6.64], R147 ;  /* 0x0000009306003986 */ /* 0x0203e8000c101904 */
[----:B------:R4:W-:Y:S01]  /*68410*/  @P2 STG.E [R4.64], R185 ;  /* 0x000000b904002986 */ /* 0x0009e2000c101904 */
[----:B------:R-:W-:Y:S01]  /*68420*/  ISETP.LT.AND P2, PT, R187, c[0x0][0x178], !P1 ;  /* 0x00005e00bb007a0c */ /* 0x000fe20004f41270 */
[----:B--2---:R-:W-:Y:S01]  /*68430*/  IMAD.WIDE R142, R0, 0x4, R140 ;  /* 0x00000004008e7825 */ /* 0x004fe200078e028c */
[----:B------:R-:W-:Y:S01]  /*68440*/  IADD3 R144, R252, 0x16a, RZ ;  /* 0x0000016afc907810 */ /* 0x000fe20007ffe0ff */
[----:B------:R-:W2:Y:S02]  /*68450*/  LDL.LU R145, [R1+0xc30] ;  /* 0x000c300001917983 */ /* 0x000ea40000300800 */
[C---:B-1----:R-:W-:Y:S01]  /*68460*/  IMAD.WIDE R6, R0.reuse, 0x4, R2 ;  /* 0x0000000400067825 */ /* 0x042fe200078e0202 */
[----:B----4-:R-:W-:-:S04]  /*68470*/  IADD3 R4, R0, c[0x0][0x198], RZ ;  /* 0x0000660000047a10 */ /* 0x010fc80007ffe0ff */
[----:B------:R1:W-:Y:S01]  /*68480*/  @P5 STG.E [R6.64], R146 ;  /* 0x0000009206005986 */ /* 0x0003e2000c101904 */
[----:B------:R-:W-:Y:S02]  /*68490*/  ISETP.GE.AND P3, PT, R144, c[0x0][0x17c], PT ;  /* 0x00005f0090007a0c */ /* 0x000fe40003f66270 */
[----:B------:R-:W-:Y:S01]  /*684a0*/  IADD3 R144, R252, 0x16c, RZ ;  /* 0x0000016cfc907810 */ /* 0x000fe20007ffe0ff */
[----:B------:R-:W4:Y:S04]  /*684b0*/  LDL.LU R147, [R1+0xd34] ;  /* 0x000d340001937983 */ /* 0x000f280000300800 */
[----:B------:R-:W-:Y:S01]  /*684c0*/  @P6 STG.E [R142.64], R248 ;  /* 0x000000f88e006986 */ /* 0x000fe2000c101904 */
[----:B-1----:R-:W-:-:S03]  /*684d0*/  IMAD.WIDE R6, R4, 0x4, R2 ;  /* 0x0000000404067825 */ /* 0x002fc600078e0202 */
[----:B------:R-:W5:Y:S04]  /*684e0*/  LDL.LU R185, [R1+0xc34] ;  /* 0x000c340001b97983 */ /* 0x000f680000300800 */
[----:B---3--:R1:W-:Y:S01]  /*684f0*/  @P2 STG.E [R6.64], R186 ;  /* 0x000000ba06002986 */ /* 0x0083e2000c101904 */
[----:B------:R-:W-:-:S03]  /*68500*/  ISETP.GE.AND P2, PT, R144, c[0x0][0x17c], PT ;  /* 0x00005f0090007a0c */ /* 0x000fc60003f46270 */
[----:B-1----:R-:W3:Y:S04]  /*68510*/  LDL.LU R186, [R1+0x634] ;  /* 0x0006340001ba7983 */ /* 0x002ee80000300800 */
[----:B------:R-:W2:Y:S04]  /*68520*/  LDL.LU R248, [R1+0xd80] ;  /* 0x000d800001f87983 */ /* 0x000ea80000300800 */
[----:B------:R-:W2:Y:S04]  /*68530*/  LDL.LU R146, [R1+0x4e0] ;  /* 0x0004e00001927983 */ /* 0x000ea80000300800 */
[----:B------:R-:W2:Y:S01]  /*68540*/  LDL.LU R144, [R1+0xd30] ;  /* 0x000d300001907983 */ /* 0x000ea20000300800 */
[----:B------:R-:W-:-:S02]  /*68550*/  ISETP.LT.AND P1, PT, R184, c[0x0][0x178], !P1 ;  /* 0x00005e00b8007a0c */ /* 0x000fc40004f21270 */
        /* <DEDUP_REMOVED lines=30> */
[----:B------:R-:W5:Y:S01]  /*68740*/  LDL.LU R147, [R1+0xd84] ;  /* 0x000d840001937983 */ /* 0x000f620000300800 */
[----:B------:R-:W-:Y:S01]  /*68750*/  IMAD.WIDE R142, R0, 0x4, R140 ;  /* 0x00000004008e7825 */ /* 0x000fe200078e028c */
[----:B------:R-:W-:Y:S02]  /*68760*/  ISETP.LT.AND P0, PT, R184, c[0x0][0x178], !P0 ;  /* 0x00005e00b8007a0c */ /* 0x000fe40004701270 */
[----:B------:R-:W3:Y:S01]  /*68770*/  LDL.LU R185, [R1+0x4e4] ;  /* 0x0004e40001b97983 */ /* 0x000ee20000300800 */
[----:B------:R-:W-:-:S03]  /*68780*/  IADD3 R4, R0, c[0x0][0x198], RZ ;  /* 0x0000660000047a10 */ /* 0x000fc60007ffe0ff */
[----:B------:R-:W3:Y:S01]  /*68790*/  LDL.LU R145, [R1+0xd40] ;  /* 0x000d400001917983 */ /* 0x000ee20000300800 */
[----:B------:R-:W-:-:S03]  /*687a0*/  IADD3 R0, R4, c[0x0][0x198], RZ ;  /* 0x0000660004007a10 */ /* 0x000fc60007ffe0ff */
[----:B----4-:R1:W-:Y:S01]  /*687b0*/  @P5 STG.E [R6.64], R5 ;  /* 0x0000000506005986 */ /* 0x0103e2000c101904 */
[----:B------:R-:W-:-:S03]  /*687c0*/  ISETP.LT.AND P5, PT, R187, c[0x0][0x178], !P2 ;  /* 0x00005e00bb007a0c */ /* 0x000fc600057a1270 */
[----:B--2---:R-:W-:Y:S01]  /*687d0*/  @P6 STG.E [R142.64], R144 ;  /* 0x000000908e006986 */ /* 0x004fe2000c101904 */
[----:B------:R-:W-:Y:S02]  /*687e0*/  ISETP.LT.AND P6, PT, R184, c[0x0][0x178], !P2 ;  /* 0x00005e00b8007a0c */ /* 0x000fe400057c1270 */
[----:B-1----:R-:W-:Y:S01]  /*687f0*/  IADD3 R5, R252, 0x16f, RZ ;  /* 0x0000016ffc057810 */ /* 0x002fe20007ffe0ff */
[----:B------:R-:W-:-:S03]  /*68800*/  IMAD.WIDE R6, R4, 0x4, R2 ;  /* 0x0000000404067825 */ /* 0x000fc600078e0202 */
[----:B------:R-:W-:Y:S01]  /*68810*/  ISETP.GE.AND P2, PT, R5, c[0x0][0x17c], PT ;  /* 0x00005f0005007a0c */ /* 0x000fe20003f46270 */
[----:B------:R-:W-:Y:S01]  /*68820*/  IMAD.WIDE R4, R4, 0x4, R140 ;  /* 0x0000000404047825 */ /* 0x000fe200078e028c */
[----:B---3--:R-:W-:Y:S04]  /*68830*/  @P4 STG.E [R6.64], R249 ;  /* 0x000000f906004986 */ /* 0x008fe8000c101904 */
[----:B------:R1:W-:Y:S04]  /*68840*/  @P0 STG.E [R4.64], R186 ;  /* 0x000000ba04000986 */ /* 0x0003e8000c101904 */
[----:B-1----:R-:W2:Y:S01]  /*68850*/  LDL.LU R186, [R1+0xd44] ;  /* 0x000d440001ba7983 */ /* 0x002ea20000300800 */
[----:B------:R-:W-:Y:S01]  /*68860*/  IMAD.WIDE R6, R0, 0x4, R2 ;  /* 0x0000000400067825 */ /* 0x000fe200078e0202 */
[----:B------:R-:W-:-:S02]  /*68870*/  ISETP.LT.AND P0, PT, R187, c[0x0][0x178], !P3 ;  /* 0x00005e00bb007a0c */ /* 0x000fc40005f01270 */
[----:B------:R-:W-:Y:S01]  /*68880*/  ISETP.LT.AND P3, PT, R184, c[0x0][0x178], !P3 ;  /* 0x00005e00b8007a0c */ /* 0x000fe20005f61270 */
[C---:B------:R-:W-:Y:S01]  /*68890*/  IMAD.WIDE R142, R0.reuse, 0x4, R140 ;  /* 0x00000004008e7825 */ /* 0x040fe200078e028c */
[----:B------:R-:W-:Y:S01]  /*688a0*/  IADD3 R4, R0, c[0x0][0x198], RZ ;  /* 0x0000660000047a10 */ /* 0x000fe20007ffe0ff */
[----:B------:R1:W-:Y:S01]  /*688b0*/  @P5 STG.E [R6.64], R248 ;  /* 0x000000f806005986 */ /* 0x0003e2000c101904 */
[----:B------:R-:W-:Y:S02]  /*688c0*/  IADD3 R5, R252, 0x171, RZ ;  /* 0x00000171fc057810 */ /* 0x000fe40007ffe0ff */
[----:B------:R-:W-:Y:S01]  /*688d0*/  ISETP.LT.AND P5, PT, R187, c[0x0][0x178], !P1 ;  /* 0x00005e00bb007a0c */ /* 0x000fe20004fa1270 */
[----:B------:R3:W-:Y:S01]  /*688e0*/  @P6 STG.E [R142.64], R146 ;  /* 0x000000928e006986 */ /* 0x0007e2000c101904 */
[----:B------:R-:W-:Y:S02]  /*688f0*/  ISETP.LT.AND P6, PT, R184, c[0x0][0x178], !P1 ;  /* 0x00005e00b8007a0c */ /* 0x000fe40004fc1270 */
[----:B------:R-:W-:-:S02]  /*68900*/  IADD3 R0, R4, c[0x0][0x198], RZ ;  /* 0x0000660004007a10 */ /* 0x000fc40007ffe0ff */
[----:B------:R-:W-:Y:S01]  /*68910*/  ISETP.GE.AND P1, PT, R5, c[0x0][0x17c], PT ;  /* 0x00005f0005007a0c */ /* 0x000fe20003f26270 */
[----:B-1----:R-:W-:-:S04]  /*68920*/  IMAD.WIDE R6, R4, 0x4, R2 ;  /* 0x0000000404067825 */ /* 0x002fc800078e0202 */
[----:B------:R-:W-:Y:S01]  /*68930*/  IMAD.WIDE R4, R4, 0x4, R140 ;  /* 0x0000000404047825 */ /* 0x000fe200078e028c */
[----:B-----5:R1:W-:Y:S01]  /*68940*/  @P0 STG.E [R6.64], R147 ;  /* 0x0000009306000986 */ /* 0x0203e2000c101904 */
[----:B------:R-:W-:-:S03]  /*68950*/  IADD3 R144, R252, 0x170, RZ ;  /* 0x00000170fc907810 */ /* 0x000fc60007ffe0ff */
[----:B------:R4:W-:Y:S01]  /*68960*/  @P3 STG.E [R4.64], R185 ;  /* 0x000000b904003986 */ /* 0x0009e2000c101904 */
[----:B------:R-:W-:Y:S01]  /*68970*/  ISETP.LT.AND P3, PT, R187, c[0x0][0x178], !P2 ;  /* 0x00005e00bb007a0c */ /* 0x000fe20005761270 */
[----:B---3--:R-:W-:Y:S01]  /*68980*/  IMAD.WIDE R142, R0, 0x4, R140 ;  /* 0x00000004008e7825 */ /* 0x008fe200078e028c */
[----:B------:R-:W-:Y:S01]  /*68990*/  ISETP.GE.AND P4, PT, R144, c[0x0][0x17c], PT ;  /* 0x00005f0090007a0c */ /* 0x000fe20003f86270 */
[----:B------:R-:W3:Y:S02]  /*689a0*/  LDL.LU R146, [R1+0x5d8] ;  /* 0x0005d80001927983 */ /* 0x000ee40000300800 */
[----:B-1----:R-:W-:Y:S01]  /*689b0*/  IMAD.WIDE R6, R0, 0x4, R2 ;  /* 0x0000000400067825 */ /* 0x002fe200078e0202 */
[----:B------:R-:W-:Y:S01]  /*689c0*/  IADD3 R144, R252, 0x172, RZ ;  /* 0x00000172fc907810 */ /* 0x000fe20007ffe0ff */
[----:B------:R-:W5:Y:S01]  /*689d0*/  LDL.LU R147, [R1+0x95c] ;  /* 0x00095c0001937983 */ /* 0x000f620000300800 */
[----:B----4-:R-:W-:-:S03]  /*689e0*/  IADD3 R4, R0, c[0x0][0x198], RZ ;  /* 0x0000660000047a10 */ /* 0x010fc60007ffe0ff */
[----:B------:R1:W-:Y:S01]  /*689f0*/  @P5 STG.E [R6.64], R145 ;  /* 0x0000009106005986 */ /* 0x0003e2000c101904 */
[----:B------:R-:W-:Y:S02]  /*68a00*/  ISETP.GE.AND P0, PT, R144, c[0x0][0x17c], PT ;  /* 0x00005f0090007a0c */ /* 0x000fe40003f06270 */
[----:B------:R-:W-:Y:S01]  /*68a10*/  IADD3 R144, R252, 0x174, RZ ;  /* 0x00000174fc907810 */ /* 0x000fe20007ffe0ff */
[----:B------:R-:W4:Y:S04]  /*68a20*/  LDL.LU R185, [R1+0x5dc] ;  /* 0x0005dc0001b97983 */ /* 0x000f280000300800 */
[----:B------:R1:W-:Y:S02]  /*68a30*/  @P6 STG.E [R142.64], R244 ;  /* 0x000000f48e006986 */ /* 0x0003e4000c101904 */
[----:B-1----:R-:W-:-:S02]  /*68a40*/  IMAD.WIDE R6, R4, 0x4, R2 ;  /* 0x0000000404067825 */ /* 0x002fc400078e0202 */
[----:B------:R-:W3:Y:S04]  /*68a50*/  LDL.LU R244, [R1+0x5f8] ;  /* 0x0005f80001f47983 */ /* 0x000ee80000300800 */
[----:B------:R-:W3:Y:S01]  /*68a60*/  LDL.LU R249, [R1+0xd0c] ;  /* 0x000d0c0001f97983 */ /* 0x000ee20000300800 */
[----:B------:R-:W-:Y:S02]  /*68a70*/  ISETP.LT.AND P2, PT, R184, c[0x0][0x178], !P2 ;  /* 0x00005e00b8007a0c */ /* 0x000fe40005741270 */
[----:B------:R-:W-:Y:S02]  /*68a80*/  IADD3 R5, R252, 0x173, RZ ;  /* 0x00000173fc057810 */ /* 0x000fe40007ffe0ff */
[----:B------:R-:W-:Y:S02]  /*68a90*/  ISETP.LT.AND P5, PT, R187, c[0x0][0x178], !P4 ;  /* 0x00005e00bb007a0c */ /* 0x000fe400067a1270 */
[----:B------:R-:W-:-:S02]  /*68aa0*/  ISETP.LT.AND P6, PT, R184, c[0x0][0x178], !P4 ;  /* 0x00005e00b8007a0c */ /* 0x000fc400067c1270 */
[C---:B------:R-:W-:Y:S02]  /*68ab0*/  IADD3 R0, R4.reuse, c[0x0][0x198], RZ ;  /* 0x0000660004007a10 */ /* 0x040fe40007ffe0ff */
[----:B------:R-:W-:Y:S01]  /*68ac0*/  ISETP.GE.AND P4, PT, R5, c[0x0][0x17c], PT ;  /* 0x00005f0005007a0c */ /* 0x000fe20003f86270 */
[----:B------:R-:W-:Y:S01]  /*68ad0*/  IMAD.WIDE R4, R4, 0x4, R140 ;  /* 0x0000000404047825 */ /* 0x000fe200078e028c */
[----:B--2---:R1:W-:Y:S01]  /*68ae0*/  @P3 STG.E [R6.64], R186 ;  /* 0x000000ba06003986 */ /* 0x0043e2000c101904 */
[----:B------:R-:W-:-:S03]  /*68af0*/  ISETP.GE.AND P3, PT, R144, c[0x0][0x17c], PT ;  /* 0x00005f0090007a0c */ /* 0x000fc60003f66270 */
[----:B-1----:R-:W2:Y:S04]  /*68b00*/  LDL.LU R186, [R1+0x5fc] ;  /* 0x0005fc0001ba7983 */ /* 0x002ea80000300800 */
[----:B------:R-:W2:Y:S04]  /*68b10*/  LDL.LU R248, [R1+0xd18] ;  /* 0x000d180001f87983 */ /* 0x000ea80000300800 */
[----:B------:R-:W2:Y:S04]  /*68b20*/  LDL.LU R145, [R1+0x558] ;  /* 0x0005580001917983 */ /* 0x000ea80000300800 */
[----:B------:R-:W2:Y:S04]  /*68b30*/  LDL.LU R144, [R1+0x958] ;  /* 0x0009580001907983 */ /* 0x000ea80000300800 */
[----:B------:R1:W-:Y:S04]  /*68b40*/  @P2 STG.E [R4.64], R245 ;  /* 0x000000f504002986 */ /* 0x0003e8000c101904 */
[----:B-1----:R-:W4:Y:S01]  /*68b50*/  LDL.LU R245, [R1+0xd08] ;  /* 0x000d080001f57983 */ /* 0x002f220000300800 */
        /* <DEDUP_REMOVED lines=9> */
[----:B---3--:R2:W-:Y:S01]  /*68bf0*/  @P6 STG.E [R142.64], R146 ;  /* 0x000000928e006986 */ /* 0x0085e2000c101904 */
[----:B------:R-:W-:Y:S02]  /*68c00*/  ISETP.LT.AND P6, PT, R184, c[0x0][0x178], !P0 ;  /* 0x00005e00b8007a0c */ /* 0x000fe400047c1270 */
[----:B------:R-:W-:Y:S01]  /*68c10*/  ISETP.GE.AND P0, PT, R5, c[0x0][0x17c], PT ;  /* 0x00005f0005007a0c */ /* 0x000fe20003f06270 */
[----:B-1----:R-:W-:-:S04]  /*68c20*/  IMAD.WIDE R6, R4, 0x4, R2 ;  /* 0x0000000404067825 */ /* 0x002fc800078e0202 */
[----:B------:R-:W-:Y:S01]  /*68c30*/  IMAD.WIDE R4, R4, 0x4, R140 ;  /* 0x0000000404047825 */ /* 0x000fe200078e028c */
[----:B--2---:R-:W2:Y:S04]  /*68c40*/  LDL.LU R146, [R1+0xd1c] ;  /* 0x000d1c0001927983 */ /* 0x004ea80000300800 */
[----:B-----5:R-:W-:Y:S04]  /*68c50*/  @P2 STG.E [R6.64], R147 ;  /* 0x0000009306002986 */ /* 0x020fe8000c101904 */
[----:B----4-:R1:W-:Y:S04]  /*68c60*/  @P1 STG.E [R4.64], R185 ;  /* 0x000000b904001986 */ /* 0x0103e8000c101904 */
[----:B-1----:R-:W3:Y:S04]  /*68c70*/  LDL.LU R185, [R1+0x55c] ;  /* 0x00055c0001b97983 */ /* 0x002ee80000300800 */
[----:B------:R-:W4:Y:S01]  /*68c80*/  LDL.LU R147, [R1+0xd28] ;  /* 0x000d280001937983 */ /* 0x000f220000300800 */
        /* <DEDUP_REMOVED lines=8> */
[----:B------:R-:W-:Y:S01]  /*68d10*/  @P6 STG.E [R142.64], R244 ;  /* 0x000000f48e006986 */ /* 0x000fe2000c101904 */
[----:B------:R-:W-:Y:S02]  /*68d20*/  ISETP.LT.AND P6, PT, R184, c[0x0][0x178], !P3 ;  /* 0x00005e00b8007a0c */ /* 0x000fe40005fc1270 */
[----:B------:R-:W-:-:S02]  /*68d30*/  IADD3 R0, R4, c[0x0][0x198], RZ ;  /* 0x0000660004007a10 */ /* 0x000fc40007ffe0ff */
[----:B------:R-:W-:Y:S01]  /*68d40*/  ISETP.GE.AND P3, PT, R5, c[0x0][0x17c], PT ;  /* 0x00005f0005007a0c */ /* 0x000fe20003f66270 */
[----:B-1----:R-:W-:-:S04]  /*68d50*/  IMAD.WIDE R6, R4, 0x4, R2 ;  /* 0x0000000404067825 */ /* 0x002fc800078e0202 */
[----:B------:R-:W-:Y:S01]  /*68d60*/  IMAD.WIDE R4, R4, 0x4, R140 ;  /* 0x0000000404047825 */ /* 0x000fe200078e028c */
[----:B------:R-:W-:Y:S04]  /*68d70*/  @P1 STG.E [R6.64], R249 ;  /* 0x000000f906001986 */ /* 0x000fe8000c101904 */
[----:B------:R1:W-:Y:S04]  /*68d80*/  @P4 STG.E [R4.64], R186 ;  /* 0x000000ba04004986 */ /* 0x0003e8000c101904 */
[----:B-1----:R-:W5:Y:S01]  /*68d90*/  LDL.LU R186, [R1+0xd2c] ;  /* 0x000d2c0001ba7983 */ /* 0x002f620000300800 */
[----:B------:R-:W-:Y:S01]  /*68da0*/  IADD3 R144, R252, 0x176, RZ ;  /* 0x00000176fc907810 */ /* 0x000fe20007ffe0ff */
[----:B------:R-:W-:Y:S01]  /*68db0*/  IMAD.WIDE R6, R0, 0x4, R2 ;  /* 0x0000000400067825 */ /* 0x000fe200078e0202 */
[----:B------:R-:W-:-:S02]  /*68dc0*/  ISETP.LT.AND P4, PT, R187, c[0x0][0x178], !P0 ;  /* 0x00005e00bb007a0c */ /* 0x000fc40004781270 */
[----:B------:R-:W-:Y:S01]  /*68dd0*/  ISETP.GE.AND P2, PT, R144, c[0x0][0x17c], PT ;  /* 0x00005f0090007a0c */ /* 0x000fe20003f46270 */
[C---:B------:R-:W-:Y:S01]  /*68de0*/  IMAD.WIDE R142, R0.reuse, 0x4, R140 ;  /* 0x00000004008e7825 */ /* 0x040fe200078e028c */
[----:B------:R-:W-:Y:S01]  /*68df0*/  IADD3 R4, R0, c[0x0][0x198], RZ ;  /* 0x0000660000047a10 */ /* 0x000fe20007ffe0ff */
[----:B------:R1:W-:Y:S01]  /*68e00*/  @P5 STG.E [R6.64], R248 ;  /* 0x000000f806005986 */ /* 0x0003e2000c101904 */
[C---:B------:R-:W-:Y:S02]  /*68e10*/  ISETP.LT.AND P0, PT, R184.reuse, c[0x0][0x178], !P0 ;  /* 0x00005e00b8007a0c */ /* 0x040fe40004701270 */
[----:B------:R-:W-:Y:S01]  /*68e20*/  ISETP.LT.AND P5, PT, R187, c[0x0][0x178], !P2 ;  /* 0x00005e00bb007a0c */ /* 0x000fe200057a1270 */
[----:B------:R1:W-:Y:S01]  /*68e30*/  @P6 STG.E [R142.64], R145 ;  /* 0x000000918e006986 */ /* 0x0003e2000c101904 */
[----:B------:R-:W-:Y:S02]  /*68e40*/  ISETP.LT.AND P6, PT, R184, c[0x0][0x178], !P2 ;  /* 0x00005e00b8007a0c */ /* 0x000fe400057c1270 */
[----:B------:R-:W-:-:S02]  /*68e50*/  IADD3 R5, R252, 0x179, RZ ;  /* 0x00000179fc057810 */ /* 0x000fc40007ffe0ff */
[C---:B------:R-:W-:Y:S01]  /*68e60*/  IADD3 R0, R4.reuse, c[0x0][0x198], RZ ;  /* 0x0000660004007a10 */ /* 0x040fe20007ffe0ff */
[C---:B-1----:R-:W-:Y:S01]  /*68e70*/  IMAD.WIDE R6, R4.reuse, 0x4, R2 ;  /* 0x0000000404067825 */ /* 0x042fe200078e0202 */
[----:B------:R-:W-:Y:S01]  /*68e80*/  ISETP.GE.AND P2, PT, R5, c[0x0][0x17c], PT ;  /* 0x00005f0005007a0c */ /* 0x000fe20003f46270 */
[----:B------:R-:W5:Y:S02]  /*68e90*/  LDL.LU R248, [R1+0xc38] ;  /* 0x000c380001f87983 */ /* 0x000f640000300800 */
[----:B------:R-:W-:-:S04]  /*68ea0*/  IMAD.WIDE R4, R4, 0x4, R140 ;  /* 0x0000000404047825 */ /* 0x000fc800078e028c */
[C---:B------:R-:W-:Y:S01]  /*68eb0*/  IMAD.WIDE R142, R0.reuse, 0x4, R140 ;  /* 0x00000004008e7825 */ /* 0x040fe200078e028c */
[----:B--2---:R1:W-:Y:S03]  /*68ec0*/  @P4 STG.E [R6.64], R146 ;  /* 0x0000009206004986 */ /* 0x0043e6000c101904 */
[----:B-1----:R-:W-:Y:S01]  /*68ed0*/  IMAD.WIDE R6, R0, 0x4, R2 ;  /* 0x0000000400067825 */ /* 0x002fe200078e0202 */
[----:B------:R-:W2:Y:S04]  /*68ee0*/  LDL.LU R146, [R1+0xd3c] ;  /* 0x000d3c0001927983 */ /* 0x000ea80000300800 */
[----:B---3--:R1:W-:Y:S04]  /*68ef0*/  @P0 STG.E [R4.64], R185 ;  /* 0x000000b904000986 */ /* 0x0083e8000c101904 */
[----:B----4-:R-:W-:Y:S04]  /*68f00*/  @P5 STG.E [R6.64], R147 ;  /* 0x0000009306005986 */ /* 0x010fe8000c101904 */
[----:B------:R3:W-:Y:S04]  /*68f10*/  @P6 STG.E [R142.64], R250 ;  /* 0x000000fa8e006986 */ /* 0x0007e8000c101904 */
[----:B-1----:R-:W4:Y:S04]  /*68f20*/  LDL.LU R185, [R1+0xc3c] ;  /* 0x000c3c0001b97983 */ /* 0x002f280000300800 */
[----:B---3--:R-:W3:Y:S01]  /*68f30*/  LDL.LU R250, [R1+0xd38] ;  /* 0x000d380001fa7983 */ /* 0x008ee20000300800 */
[----:B------:R-:W-:-:S03]  /*68f40*/  ISETP.LT.AND P0, PT, R187, c[0x0][0x178], !P3 ;  /* 0x00005e00bb007a0c */ /* 0x000fc60005f01270 */
[----:B------:R-:W2:Y:S01]  /*68f50*/  LDL.LU R245, [R1+0xd68] ;  /* 0x000d680001f57983 */ /* 0x000ea20000300800 */
[----:B------:R-:W-:-:S03]  /*68f60*/  IADD3 R4, R0, c[0x0][0x198], RZ ;  /* 0x0000660000047a10 */ /* 0x000fc60007ffe0ff */
[----:B------:R-:W2:Y:S02]  /*68f70*/  LDL.LU R145, [R1+0x638] ;  /* 0x0006380001917983 */ /* 0x000ea40000300800 */
[----:B------:R-:W-:Y:S02]  /*68f80*/  IMAD.WIDE R6, R4, 0x4, R2 ;  /* 0x0000000404067825 */ /* 0x000fe400078e0202 */
[----:B------:R-:W2:Y:S04]  /*68f90*/  LDL.LU R244, [R1+0xd6c] ;  /* 0x000d6c0001f47983 */ /* 0x000ea80000300800 */
[----:B-----5:R1:W-:Y:S04]  /*68fa0*/  @P0 STG.E [R6.64], R186 ;  /* 0x000000ba06000986 */ /* 0x0203e8000c101904 */
[----:B-1----:R-:W5:Y:S01]  /*68fb0*/  LDL.LU R186, [R1+0x63c] ;  /* 0x00063c0001ba7983 */ /* 0x002f620000300800 */
[----:B------:R-:W-:-:S02]  /*68fc0*/  IADD3 R144, R252, 0x178, RZ ;  /* 0x00000178fc907810 */ /* 0x000fc40007ffe0ff */
[----:B------:R-:W-:Y:S01]  /*68fd0*/  ISETP.LT.AND P3, PT, R184, c[0x0][0x178], !P3 ;  /* 0x00005e00b8007a0c */ /* 0x000fe20005f61270 */
[----:B------:R-:W5:Y:S01]  /*68fe0*/  LDL.LU R249, [R1+0xd88] ;  /* 0x000d880001f97983 */ /* 0x000f620000300800 */
[----:B------:R-:W-:Y:S02]  /*68ff0*/  ISETP.GE.AND P1, PT, R144, c[0x0][0x17c], PT ;  /* 0x00005f0090007a0c */ /* 0x000fe40003f26270 */
[----:B------:R-:W-:Y:S01]  /*69000*/  IADD3 R5, R252, 0x17b, RZ ;  /* 0x0000017bfc057810 */ /* 0x000fe20007ffe0ff */
[----:B------:R-:W5:Y:S01]  /*69010*/  LDL.LU R147, [R1+0x4e8] ;  /* 0x0004e80001937983 */ /* 0x000f620000300800 */
[----:B------:R-:W-:Y:S02]  /*69020*/  ISETP.LT.AND P5, PT, R187, c[0x0][0x178], !P1 ;  /* 0x00005e00bb007a0c */ /* 0x000fe40004fa1270 */
[----:B------:R-:W-:Y:S02]  /*69030*/  ISETP.LT.AND P6, PT, R184, c[0x0][0x178], !P1 ;  /* 0x00005e00b8007a0c */ /* 0x000fe40004fc1270 */
[----:B------:R-:W-:-:S02]  /*69040*/  IADD3 R0, R4, c[0x0][0x198], RZ ;  /* 0x0000660004007a10 */ /* 0x000fc40007ffe0ff */
[----:B------:R-:W-:Y:S01]  /*69050*/  ISETP.GE.AND P1, PT, R5, c[0x0][0x17c], PT ;  /* 0x00005f0005007a0c */ /* 0x000fe20003f26270 */
[----:B------:R-:W-:Y:S01]  /*69060*/  IMAD.WIDE R4, R4, 0x4, R140 ;  /* 0x0000000404047825 */ /* 0x000fe200078e028c */
[----:B------:R-:W-:-:S03]  /*69070*/  IADD3 R144, R252, 0x17a, RZ ;  /* 0x0000017afc907810 */ /* 0x000fc60007ffe0ff */
[C---:B------:R-:W-:Y:S01]  /*69080*/  IMAD.WIDE R6, R0.reuse, 0x4, R2 ;  /* 0x0000000400067825 */ /* 0x040fe200078e0202 */
[----:B------:R1:W-:Y:S01]  /*69090*/  @P3 STG.E [R4.64], R251 ;  /* 0x000000fb04003986 */ /* 0x0003e2000c101904 */
[----:B------:R-:W-:Y:S02]  /*690a0*/  ISETP.LT.AND P3, PT, R187, c[0x0][0x178], !P2 ;  /* 0x00005e00bb007a0c */ /* 0x000fe40005761270 */
[----:B------:R-:W-:Y:S01]  /*690b0*/  IMAD.WIDE R142, R0, 0x4, R140 ;  /* 0x00000004008e7825 */ /* 0x000fe200078e028c */
[----:B------:R-:W-:Y:S02]  /*690c0*/  ISETP.GE.AND P4, PT, R144, c[0x0][0x17c], PT ;  /* 0x00005f0090007a0c */ /* 0x000fe40003f86270 */
[----:B------:R-:W-:Y:S02]  /*690d0*/  ISETP.LT.AND P2, PT, R184, c[0x0][0x178], !P2 ;  /* 0x00005e00b8007a0c */ /* 0x000fe40005741270 */
[----:B-1----:R-:W-:Y:S02]  /*690e0*/  IADD3 R4, R0, c[0x0][0x198], RZ ;  /* 0x0000660000047a10 */ /* 0x002fe40007ffe0ff */
[----:B------:R-:W-:-:S02]  /*690f0*/  IADD3 R5, R252, 0x17d, RZ ;  /* 0x0000017dfc057810 */ /* 0x000fc40007ffe0ff */
[----:B------:R-:W-:Y:S01]  /*69100*/  IADD3 R0, R4, c[0x0][0x198], RZ ;  /* 0x0000660004007a10 */ /* 0x000fe20007ffe0ff */
[----:B---3--:R1:W-:Y:S01]  /*69110*/  @P5 STG.E [R6.64], R250 ;  /* 0x000000fa06005986 */ /* 0x0083e2000c101904 */
[----:B------:R-:W-:-:S03]  /*69120*/  ISETP.LT.AND P5, PT, R187, c[0x0][0x178], !P4 ;  /* 0x00005e00bb007a0c */ /* 0x000fc600067a1270 */
[----:B------:R3:W-:Y:S01]  /*69130*/  @P6 STG.E [R142.64], R248 ;  /* 0x000000f88e006986 */ /* 0x0007e2000c101904 */
[----:B------:R-:W-:Y:S02]  /*69140*/  ISETP.LT.AND P6, PT, R184, c[0x0][0x178], !P4 ;  /* 0x00005e00b8007a0c */ /* 0x000fe400067c1270 */
[----:B------:R-:W-:Y:S01]  /*69150*/  ISETP.GE.AND P4, PT, R5, c[0x0][0x17c], PT ;  /* 0x00005f0005007a0c */ /* 0x000fe20003f86270 */
[----:B-1----:R-:W-:-:S04]  /*69160*/  IMAD.WIDE R6, R4, 0x4, R2 ;  /* 0x0000000404067825 */ /* 0x002fc800078e0202 */
[--C-:B------:R-:W-:Y:S01]  /*69170*/  IMAD.WIDE R4, R4, 0x4, R140.reuse ;  /* 0x0000000404047825 */ /* 0x100fe200078e028c */
[----:B--2---:R1:W-:Y:S03]  /*69180*/  @P3 STG.E [R6.64], R146 ;  /* 0x0000009206003986 */ /* 0x0043e6000c101904 */
[----:B---3--:R-:W-:Y:S01]  /*69190*/  IMAD.WIDE R142, R0, 0x4, R140 ;  /* 0x00000004008e7825 */ /* 0x008fe200078e028c */
[----:B----4-:R2:W-:Y:S01]  /*691a0*/  @P2 STG.E [R4.64], R185 ;  /* 0x000000b904002986 */ /* 0x0105e2000c101904 */
[----:B------:R-:W-:Y:S02]  /*691b0*/  ISETP.LT.AND P2, PT, R187, c[0x0][0x178], !P1 ;  /* 0x00005e00bb007a0c */ /* 0x000fe40004f41270 */
[----:B------:R-:W-:Y:S01]  /*691c0*/  ISETP.LT.AND P1, PT, R184, c[0x0][0x178], !P1 ;  /* 0x00005e00b8007a0c */ /* 0x000fe20004f21270 */
[----:B------:R-:W3:Y:S01]  /*691d0*/  LDL.LU R248, [R1+0xd8c] ;  /* 0x000d8c0001f87983 */ /* 0x000ee20000300800 */
[----:B-1----:R-:W-:-:S03]  /*691e0*/  IMAD.WIDE R6, R0, 0x4, R2 ;  /* 0x0000000400067825 */ /* 0x002fc600078e0202 */
[----:B------:R-:W4:Y:S04]  /*691f0*/  LDL.LU R146, [R1+0x4ec] ;  /* 0x0004ec0001927983 */ /* 0x000f280000300800 */
[----:B------:R-:W-:Y:S04]  /*69200*/  @P5 STG.E [R6.64], R245 ;  /* 0x000000f506005986 */ /* 0x000fe8000c101904 */
[----:B------:R1:W-:Y:S04]  /*69210*/  @P6 STG.E [R142.64], R145 ;  /* 0x000000918e006986 */ /* 0x0003e8000c101904 */
[----:B--2---:R-:W2:Y:S01]  /*69220*/  LDL.LU R185, [R1+0xd48] ;  /* 0x000d480001b97983 */ /* 0x004ea20000300800 */
[----:B-1----:R-:W-:-:S05]  /*69230*/  IADD3 R145, R0, c[0x0][0x198], RZ ;  /* 0x0000660000917a10 */ /* 0x002fca0007ffe0ff */
[----:B------:R-:W-:-:S04]  /*69240*/  IMAD.WIDE R6, R145, 0x4, R2 ;  /* 0x0000000491067825 */ /* 0x000fc800078e0202 */
[----:B------:R-:W-:Y:S01]  /*69250*/  IMAD.WIDE R4, R145, 0x4, R140 ;  /* 0x0000000491047825 */ /* 0x000fe200078e028c */
[----:B------:R-:W-:Y:S04]  /*69260*/  @P2 STG.E [R6.64], R244 ;  /* 0x000000f406002986 */ /* 0x000fe8000c101904 */
[----:B-----5:R1:W-:Y:S04]  /*69270*/  @P1 STG.E [R4.64], R186 ;  /* 0x000000ba04001986 */ /* 0x0203e8000c101904 */
[----:B-1----:R-:W5:Y:S01]  /*69280*/  LDL.LU R186, [R1+0xd4c] ;  /* 0x000d4c0001ba7983 */ /* 0x002f620000300800 */
[----:B------:R-:W-:-:S04]  /*69290*/  IADD3 R144, R252, 0x17c, RZ ;  /* 0x0000017cfc907810 */ /* 0x000fc80007ffe0ff */
[----:B------:R-:W-:-:S04]  /*692a0*/  ISETP.GE.AND P0, PT, R144, c[0x0][0x17c], PT ;  /* 0x00005f0090007a0c */ /* 0x000fc80003f06270 */
[----:B------:R-:W-:Y:S02]  /*692b0*/  ISETP.LT.AND P5, PT, R187, c[0x0][0x178], !P0 ;  /* 0x00005e00bb007a0c */ /* 0x000fe400047a1270 */
[----:B------:R-:W-:Y:S02]  /*692c0*/  ISETP.LT.AND P6, PT, R184, c[0x0][0x178], !P0 ;  /* 0x00005e00b8007a0c */ /* 0x000fe400047c1270 */
[----:B------:R-:W-:-:S05]  /*692d0*/  IADD3 R0, R145, c[0x0][0x198], RZ ;  /* 0x0000660091007a10 */ /* 0x000fca0007ffe0ff */
[----:B------:R-:W-:Y:S01]  /*692e0*/  IMAD.WIDE R6, R0, 0x4, R2 ;  /* 0x0000000400067825 */ /* 0x000fe200078e0202 */
[----:B------:R-:W-:-:S03]  /*692f0*/  ISETP.LT.AND P1, PT, R187, c[0x0][0x178], !P4 ;  /* 0x00005e00bb007a0c */ /* 0x000fc60006721270 */
[----:B------:R-:W-:Y:S01]  /*69300*/  IMAD.WIDE R142, R0, 0x4, R140 ;  /* 0x00000004008e7825 */ /* 0x000fe200078e028c */
[----:B------:R-:W-:Y:S01]  /*69310*/  @P5 STG.E [R6.64], R249 ;  /* 0x000000f906005986 */ /* 0x000fe2000c101904 */
[----:B------:R-:W-:Y:S02]  /*69320*/  ISETP.LT.AND P4, PT, R184, c[0x0][0x178], !P4 ;  /* 0x00005e00b8007a0c */ /* 0x000fe40006781270 */
[----:B------:R-:W-:Y:S01]  /*69330*/  IADD3 R144, R252, 0x17e, RZ ;  /* 0x0000017efc907810 */ /* 0x000fe20007ffe0ff */
[----:B------:R1:W-:Y:S03]  /*69340*/  @P6 STG.E [R142.64], R147 ;  /* 0x000000938e006986 */ /* 0x0003e6000c101904 */
[----:B------:R-:W-:Y:S02]  /*69350*/  ISETP.GE.AND P3, PT, R144, c[0x0][0x17c], PT ;  /* 0x00005f0090007a0c */ /* 0x000fe40003f66270 */
[----:B------:R-:W-:-:S02]  /*69360*/  IADD3 R144, R252, 0x17f, RZ ;  /* 0x0000017ffc907810 */ /* 0x000fc40007ffe0ff */
[----:B-1----:R-:W-:Y:S02]  /*69370*/  IADD3 R147, R0, c[0x0][0x198], RZ ;  /* 0x0000660000937a10 */ /* 0x002fe40007ffe0ff */
[----:B------:R-:W-:-:S03]  /*69380*/  ISETP.GE.AND P0, PT, R144, c[0x0][0x17c], PT ;  /* 0x00005f0090007a0c */ /* 0x000fc60003f06270 */
[----:B------:R-:W-:-:S04]  /*69390*/  IMAD.WIDE R6, R147, 0x4, R2 ;  /* 0x0000000493067825 */ /* 0x000fc800078e0202 */
[--C-:B------:R-:W-:Y:S01]  /*693a0*/  IMAD.WIDE R4, R147, 0x4, R140.reuse ;  /* 0x0000000493047825 */ /* 0x100fe200078e028c */
[----:B------:R-:W-:Y:S02]  /*693b0*/  ISETP.LT.AND P5, PT, R187, c[0x0][0x178], !P3 ;  /* 0x00005e00bb007a0c */ /* 0x000fe40005fa1270 */
[----:B------:R-:W-:Y:S02]  /*693c0*/  ISETP.LT.AND P6, PT, R184, c[0x0][0x178], !P3 ;  /* 0x00005e00b8007a0c */ /* 0x000fe40005fc1270 */
[----:B------:R-:W-:Y:S02]  /*693d0*/  IADD3 R145, R147, c[0x0][0x198], RZ ;  /* 0x0000660093917a10 */ /* 0x000fe40007ffe0ff */
[----:B------:R-:W-:Y:S02]  /*693e0*/  IADD3 R144, R252, 0x180, RZ ;  /* 0x00000180fc907810 */ /* 0x000fe40007ffe0ff */
[C---:B------:R-:W-:Y:S01]  /*693f0*/  IADD3 R147, R145.reuse, c[0x0][0x198], RZ ;  /* 0x0000660091937a10 */ /* 0x040fe20007ffe0ff */
[----:B------:R-:W-:Y:S01]  /*69400*/  IMAD.WIDE R142, R145, 0x4, R140 ;  /* 0x00000004918e7825 */ /* 0x000fe200078e028c */
[----:B------:R-:W-:-:S02]  /*69410*/  ISETP.GE.AND P2, PT, R144, c[0x0][0x17c], PT ;  /* 0x00005f0090007a0c */ /* 0x000fc40003f46270 */
[----:B------:R-:W-:-:S04]  /*69420*/  IADD3 R0, R252, 0x181, RZ ;  /* 0x00000181fc007810 */ /* 0x000fc80007ffe0ff */
[----:B------:R-:W-:Y:S02]  /*69430*/  ISETP.GE.AND P3, PT, R0, c[0x0][0x17c], PT ;  /* 0x00005f0000007a0c */ /* 0x000fe40003f66270 */
[----:B------:R-:W-:Y:S01]  /*69440*/  IADD3 R0, R252, 0x182, RZ ;  /* 0x00000182fc007810 */ /* 0x000fe20007ffe0ff */
[----:B---3--:R1:W-:Y:S04]  /*69450*/  @P1 STG.E [R6.64], R248 ;  /* 0x000000f806001986 */ /* 0x0083e8000c101904 */
[----:B----4-:R3:W-:Y:S01]  /*69460*/  @P4 STG.E [R4.64], R146 ;  /* 0x0000009204004986 */ /* 0x0107e2000c101904 */
[----:B------:R-:W-:Y:S02]  /*69470*/  ISETP.LT.AND P4, PT, R187, c[0x0][0x178], !P0 ;  /* 0x00005e00bb007a0c */ /* 0x000fe40004781270 */
[----:B------:R-:W-:Y:S01]  /*69480*/  ISETP.LT.AND P0, PT, R184, c[0x0][0x178], !P0 ;  /* 0x00005e00b8007a0c */ /* 0x000fe20004701270 */
[----:B-1----:R-:W-:-:S04]  /*69490*/  IMAD.WIDE R6, R145, 0x4, R2 ;  /* 0x0000000491067825 */ /* 0x002fc800078e0202 */
[C---:B------:R-:W-:Y:S01]  /*694a0*/  IMAD.WIDE R144, R147.reuse, 0x4, R2 ;  /* 0x0000000493907825 */ /* 0x040fe200078e0202 */
[----:B--2---:R1:W-:Y:S03]  /*694b0*/  @P5 STG.E [R6.64], R185 ;  /* 0x000000b906005986 */ /* 0x0043e6000c101904 */
[----:B---3--:R-:W-:Y:S01]  /*694c0*/  IMAD.WIDE R4, R147, 0x4, R140 ;  /* 0x0000000493047825 */ /* 0x008fe200078e028c */
[----:B------:R2:W-:Y:S01]  /*694d0*/  @P6 STG.E [R142.64], R246 ;  /* 0x000000f68e006986 */ /* 0x0005e2000c101904 */
[----:B------:R-:W-:Y:S02]  /*694e0*/  ISETP.LT.AND P5, PT, R187, c[0x0][0x178], !P2 ;  /* 0x00005e00bb007a0c */ /* 0x000fe400057a1270 */
[----:B------:R-:W-:Y:S02]  /*694f0*/  ISETP.LT.AND P6, PT, R184, c[0x0][0x178], !P2 ;  /* 0x00005e00b8007a0c */ /* 0x000fe400057c1270 */
[----:B-1----:R-:W-:-:S05]  /*69500*/  IADD3 R185, R147, c[0x0][0x198], RZ ;  /* 0x0000660093b97a10 */ /* 0x002fca0007ffe0ff */
[----:B------:R-:W-:-:S04]  /*69510*/  IMAD.WIDE R6, R185, 0x4, R2 ;  /* 0x00000004b9067825 */ /* 0x000fc800078e0202 */
[C---:B--2---:R-:W-:Y:S01]  /*69520*/  IMAD.WIDE R142, R185.reuse, 0x4, R140 ;  /* 0x00000004b98e7825 */ /* 0x044fe200078e028c */
[----:B------:R-:W-:Y:S02]  /*69530*/  IADD3 R185, R185, c[0x0][0x198], RZ ;  /* 0x00006600b9b97a10 */ /* 0x000fe40007ffe0ff */
[----:B------:R-:W-:Y:S01]  /*69540*/  ISETP.GE.AND P1, PT, R0, c[0x0][0x17c], PT ;  /* 0x00005f0000007a0c */ /* 0x000fe20003f26270 */
[----:B-----5:R1:W-:Y:S04]  /*69550*/  @P4 STG.E [R144.64], R186 ;  /* 0x000000ba90004986 */ /* 0x0203e8000c101904 */
[----:B------:R2:W-:Y:S01]  /*69560*/  @P0 STG.E [R4.64], R247 ;  /* 0x000000f704000986 */ /* 0x0005e2000c101904 */
[----:B------:R-:W-:Y:S02]  /*69570*/  ISETP.LT.AND P0, PT, R187, c[0x0][0x178], !P3 ;  /* 0x00005e00bb007a0c */ /* 0x000fe40005f01270 */
[----:B------:R-:W-:-:S02]  /*69580*/  ISETP.LT.AND P3, PT, R184, c[0x0][0x178], !P3 ;  /* 0x00005e00b8007a0c */ /* 0x000fc40005f61270 */
[----:B------:R-:W-:Y:S01]  /*69590*/  IADD3 R0, R252, 0x183, RZ ;  /* 0x00000183fc007810 */ /* 0x000fe20007ffe0ff */
[----:B-1----:R-:W-:-:S03]  /*695a0*/  IMAD.WIDE R144, R185, 0x4, R2 ;  /* 0x00000004b9907825 */ /* 0x002fc600078e0202 */
[----:B------:R-:W-:Y:S01]  /*695b0*/  ISETP.GE.AND P2, PT, R0, c[0x0][0x17c], PT ;  /* 0x00005f0000007a0c */ /* 0x000fe20003f46270 */
[----:B------:R1:W-:Y:S01]  /*695c0*/  @P5 STG.E [R6.64], R240 ;  /* 0x000000f006005986 */ /* 0x0003e2000c101904 */
[C---:B--2---:R-:W-:Y:S01]  /*695d0*/  IMAD.WIDE R4, R185.reuse, 0x4, R140 ;  /* 0x00000004b9047825 */ /* 0x044fe200078e028c */
[----:B------:R-:W-:Y:S02]  /*695e0*/  IADD3 R147, R185, c[0x0][0x198], RZ ;  /* 0x00006600b9937a10 */ /* 0x000fe40007ffe0ff */
[----:B------:R2:W-:Y:S01]  /*695f0*/  @P6 STG.E [R142.64], R40 ;  /* 0x000000288e006986 */ /* 0x0005e2000c101904 */
[----:B------:R-:W-:Y:S02]  /*69600*/  ISETP.LT.AND P5, PT, R187, c[0x0][0x178], !P1 ;  /* 0x00005e00bb007a0c */ /* 0x000fe40004fa1270 */
[----:B------:R-:W-:Y:S01]  /*69610*/  ISETP.LT.AND P6, PT, R184, c[0x0][0x178], !P1 ;  /* 0x00005e00b8007a0c */ /* 0x000fe20004fc1270 */
[----:B------:R3:W-:Y:S01]  /*69620*/  @P0 STG.E [R144.64], R241 ;  /* 0x000000f190000986 */ /* 0x0007e2000c101904 */
[----:B------:R-:W-:-:S03]  /*69630*/  IADD3 R0, R252, 0x184, RZ ;  /* 0x00000184fc007810 */ /* 0x000fc60007ffe0ff */
[----:B------:R4:W-:Y:S01]  /*69640*/  @P3 STG.E [R4.64], R41 ;  /* 0x0000002904003986 */ /* 0x0009e2000c101904 */
[----:B------:R-:W-:Y:S01]  /*69650*/  ISETP.LT.AND P3, PT, R187, c[0x0][0x178], !P2 ;  /* 0x00005e00bb007a0c */ /* 0x000fe20005761270 */
[----:B-1----:R-:W-:Y:S01]  /*69660*/  IMAD.WIDE R6, R147, 0x4, R2 ;  /* 0x0000000493067825 */ /* 0x002fe200078e0202 */
[----:B------:R-:W-:-:S03]  /*69670*/  ISETP.LT.AND P2, PT, R184, c[0x0][0x178], !P2 ;  /* 0x00005e00b8007a0c */ /* 0x000fc60005741270 */
[C---:B--2---:R-:W-:Y:S01]  /*69680*/  IMAD.WIDE R142, R147.reuse, 0x4, R140 ;  /* 0x00000004938e7825 */ /* 0x044fe200078e028c */
[----:B------:R-:W-:Y:S02]  /*69690*/  IADD3 R147, R147, c[0x0][0x198], RZ ;  /* 0x0000660093937a10 */ /* 0x000fe40007ffe0ff */
[----:B------:R-:W-:Y:S02]  /*696a0*/  ISETP.GE.AND P4, PT, R0, c[0x0][0x17c], PT ;  /* 0x00005f0000007a0c */ /* 0x000fe40003f86270 */
[----:B------:R-:W-:Y:S01]  /*696b0*/  IADD3 R0, R252, 0x185, RZ ;  /* 0x00000185fc007810 */ /* 0x000fe20007ffe0ff */
[C---:B---3--:R-:W-:Y:S01]  /*696c0*/  IMAD.WIDE R144, R147.reuse, 0x4, R2 ;  /* 0x0000000493907825 */ /* 0x048fe200078e0202 */
[----:B------:R1:W-:Y:S03]  /*696d0*/  @P5 STG.E [R6.64], R232 ;  /* 0x000000e806005986 */ /* 0x0003e6000c101904 */
[C---:B----4-:R-:W-:Y:S01]  /*696e0*/  IMAD.WIDE R4, R147.reuse, 0x4, R140 ;  /* 0x0000000493047825 */ /* 0x050fe200078e028c */
[----:B------:R-:W-:Y:S01]  /*696f0*/  ISETP.GE.AND P1, PT, R0, c[0x0][0x17c], PT ;  /* 0x00005f0000007a0c */ /* 0x000fe20003f26270 */
[----:B------:R2:W-:Y:S01]  /*69700*/  @P6 STG.E [R142.64], R36 ;  /* 0x000000248e006986 */ /* 0x0005e2000c101904 */
[----:B------:R-:W-:-:S02]  /*69710*/  IADD3 R185, R147, c[0x0][0x198], RZ ;  /* 0x0000660093b97a10 */ /* 0x000fc40007ffe0ff */
[----:B------:R-:W-:Y:S01]  /*69720*/  ISETP.LT.AND P5, PT, R187, c[0x0][0x178], !P4 ;  /* 0x00005e00bb007a0c */ /* 0x000fe200067a1270 */
[----:B------:R-:W-:Y:S01]  /*69730*/  @P3 STG.E [R144.64], R233 ;  /* 0x000000e990003986 */ /* 0x000fe2000c101904 */
[----:B------:R-:W-:-:S03]  /*69740*/  ISETP.LT.AND P6, PT, R184, c[0x0][0x178], !P4 ;  /* 0x00005e00b8007a0c */ /* 0x000fc600067c1270 */
[----:B------:R3:W-:Y:S01]  /*69750*/  @P2 STG.E [R4.64], R37 ;  /* 0x0000002504002986 */ /* 0x0007e2000c101904 */
[----:B------:R-:W-:Y:S01]  /*69760*/  ISETP.LT.AND P2, PT, R187, c[0x0][0x178], !P1 ;  /* 0x00005e00bb007a0c */ /* 0x000fe20004f41270 */
[C---:B-1----:R-:W-:Y:S01]  /*69770*/  IMAD.WIDE R6, R185.reuse, 0x4, R2 ;  /* 0x00000004b9067825 */ /* 0x042fe200078e0202 */
[----:B------:R-:W-:Y:S02]  /*69780*/  ISETP.LT.AND P1, PT, R184, c[0x0][0x178], !P1 ;  /* 0x00005e00b8007a0c */ /* 0x000fe40004f21270 */
[----:B------:R-:W-:Y:S01]  /*69790*/  IADD3 R0, R252, 0x186, RZ ;  /* 0x00000186fc007810 */ /* 0x000fe20007ffe0ff */
[C---:B------:R-:W-:Y:S01]  /*697a0*/  IMAD.WIDE R40, R185.reuse, 0x4, R140 ;  /* 0x00000004b9287825 */ /* 0x040fe200078e028c */
[----:B------:R-:W-:Y:S02]  /*697b0*/  IADD3 R185, R185, c[0x0][0x198], RZ ;  /* 0x00006600b9b97a10 */ /* 0x000fe40007ffe0ff */
[----:B------:R-:W-:Y:S02]  /*697c0*/  ISETP.GE.AND P0, PT, R0, c[0x0][0x17c], PT ;  /* 0x00005f0000007a0c */ /* 0x000fe40003f06270 */
[----:B------:R-:W-:Y:S01]  /*697d0*/  IADD3 R0, R252, 0x187, RZ ;  /* 0x00000187fc007810 */ /* 0x000fe20007ffe0ff */
[C---:B--2---:R-:W-:Y:S01]  /*697e0*/  IMAD.WIDE R142, R185.reuse, 0x4, R2 ;  /* 0x00000004b98e7825 */ /* 0x044fe200078e0202 */
[----:B------:R1:W-:Y:S03]  /*697f0*/  @P5 STG.E [R6.64], R224 ;  /* 0x000000e006005986 */ /* 0x0003e6000c101904 */
[C---:B---3--:R-:W-:Y:S01]  /*69800*/  IMAD.WIDE R4, R185.reuse, 0x4, R140 ;  /* 0x00000004b9047825 */ /* 0x048fe200078e028c */
        /* <DEDUP_REMOVED lines=91> */
[----:B------:R-:W-:Y:S01]  /*69dc0*/  @P6 STG.E [R20.64], R12 ;  /* 0x0000000c14006986 */ /* 0x000fe2000c101904 */
[----:B------:R-:W-:-:S02]  /*69dd0*/  IADD3 R29, R33, c[0x0][0x198], RZ ;  /* 0x00006600211d7a10 */ /* 0x000fc40007ffe0ff */
[----:B------:R-:W-:Y:S01]  /*69de0*/  ISETP.LT.AND P5, PT, R187, c[0x0][0x178], !P0 ;  /* 0x00005e00bb007a0c */ /* 0x000fe200047a1270 */
[----:B------:R2:W-:Y:S01]  /*69df0*/  @P2 STG.E [R24.64], R9 ;  /* 0x0000000918002986 */ /* 0x0005e2000c101904 */
        /* <DEDUP_REMOVED lines=570> */
[----:B----4-:R-:W-:Y:S01]  /*6c1a0*/  IMAD.WIDE R4, R15, 0x4, R140 ;  /* 0x000000040f047825 */ /* 0x010fe200078e028c */
[----:B------:R-:W-:Y:S01]  /*6c1b0*/  ISETP.GE.AND P3, PT, R0, c[0x0][0x17c], PT ;  /* 0x00005f0000007a0c */ /* 0x000fe20003f66270 */
[----:B------:R2:W-:Y:S01]  /*6c1c0*/  @P6 STG.E [R10.64], R176 ;  /* 0x000000b00a006986 */ /* 0x0005e2000c101904 */
[----:B------:R-:W-:-:S02]  /*6c1d0*/  ISETP.LT.AND P5, PT, R187, c[0x0][0x178], !P2 ;  /* 0x00005e00bb007a0c */ /* 0x000fc400057a1270 */
[----:B------:R-:W-:Y:S01]  /*6c1e0*/  IADD3 R13, R15, c[0x0][0x198], RZ ;  /* 0x000066000f0d7a10 */ /* 0x000fe20007ffe0ff */
        /* <DEDUP_REMOVED lines=11> */
[----:B---3--:R-:W-:Y:S01]  /*6c2a0*/  IMAD.WIDE R8, R13, 0x4, R2 ;  /* 0x000000040d087825 */ /* 0x008fe200078e0202 */
[----:B------:R1:W-:Y:S01]  /*6c2b0*/  @P5 STG.E [R6.64], R138 ;  /* 0x0000008a06005986 */ /* 0x0003e2000c101904 */
[----:B------:R-:W-:-:S02]  /*6c2c0*/  ISETP.LT.AND P5, PT, R187, c[0x0][0x178], !P1 ;  /* 0x00005e00bb007a0c */ /* 0x000fc40004fa1270 */
[C---:B----4-:R-:W-:Y:S01]  /*6c2d0*/  IMAD.WIDE R4, R13.reuse, 0x4, R140 ;  /* 0x000000040d047825 */ /* 0x050fe200078e028c */
[----:B------:R-:W-:Y:S01]  /*6c2e0*/  ISETP.GE.AND P2, PT, R0, c[0x0][0x17c], PT ;  /* 0x00005f0000007a0c */ /* 0x000fe20003f46270 */
[----:B------:R2:W-:Y:S01]  /*6c2f0*/  @P6 STG.E [R10.64], R150 ;  /* 0x000000960a006986 */ /* 0x0005e2000c101904 */
[----:B------:R-:W-:Y:S02]  /*6c300*/  ISETP.LT.AND P6, PT, R184, c[0x0][0x178], !P1 ;  /* 0x00005e00b8007a0c */ /* 0x000fe40004fc1270 */
[----:B------:R-:W-:Y:S01]  /*6c310*/  IADD3 R15, R13, c[0x0][0x198], RZ ;  /* 0x000066000d0f7a10 */ /* 0x000fe20007ffe0ff */
        /* <DEDUP_REMOVED lines=10> */
[----:B---3--:R-:W-:Y:S01]  /*6c3c0*/  IMAD.WIDE R8, R15, 0x4, R2 ;  /* 0x000000040f087825 */ /* 0x008fe200078e0202 */
[----:B------:R1:W-:Y:S01]  /*6c3d0*/  @P5 STG.E [R6.64], R134 ;  /* 0x0000008606005986 */ /* 0x0003e2000c101904 */
[----:B------:R-:W-:Y:S02]  /*6c3e0*/  ISETP.LT.AND P5, PT, R187, c[0x0][0x178], !P4 ;  /* 0x00005e00bb007a0c */ /* 0x000fe400067a1270 */
[----:B----4-:R-:W-:Y:S01]  /*6c3f0*/  IMAD.WIDE R4, R15, 0x4, R140 ;  /* 0x000000040f047825 */ /* 0x010fe200078e028c */
[----:B------:R2:W-:Y:S01]  /*6c400*/  @P6 STG.E [R10.64], R158 ;  /* 0x0000009e0a006986 */ /* 0x0005e2000c101904 */
[----:B------:R-:W-:-:S02]  /*6c410*/  ISETP.GE.AND P1, PT, R0, c[0x0][0x17c], PT ;  /* 0x00005f0000007a0c */ /* 0x000fc40003f26270 */
[----:B------:R-:W-:Y:S01]  /*6c420*/  ISETP.LT.AND P6, PT, R184, c[0x0][0x178], !P4 ;  /* 0x00005e00b8007a0c */ /* 0x000fe200067c1270 */
[----:B------:R3:W-:Y:S01]  /*6c430*/  @P3 STG.E [R8.64], R135 ;  /* 0x0000008708003986 */ /* 0x0007e2000c101904 */
[----:B------:R-:W-:-:S03]  /*6c440*/  IADD3 R13, R15, c[0x0][0x198], RZ ;  /* 0x000066000f0d7a10 */ /* 0x000fc60007ffe0ff */
[----:B------:R4:W-:Y:S01]  /*6c450*/  @P2 STG.E [R4.64], R159 ;  /* 0x0000009f04002986 */ /* 0x0009e2000c101904 */
[----:B------:R-:W-:Y:S01]  /*6c460*/  ISETP.LT.AND P2, PT, R187, c[0x0][0x178], !P1 ;  /* 0x00005e00bb007a0c */ /* 0x000fe20004f41270 */
[C---:B-1----:R-:W-:Y:S01]  /*6c470*/  IMAD.WIDE R6, R13.reuse, 0x4, R2 ;  /* 0x000000040d067825 */ /* 0x042fe200078e0202 */
[----:B------:R-:W-:Y:S02]  /*6c480*/  IADD3 R0, R252, 0x1d6, RZ ;  /* 0x000001d6fc007810 */ /* 0x000fe40007ffe0ff */
[----:B------:R-:W-:Y:S01]  /*6c490*/  ISETP.LT.AND P1, PT, R184, c[0x0][0x178], !P1 ;  /* 0x00005e00b8007a0c */ /* 0x000fe20004f21270 */
[C---:B--2---:R-:W-:Y:S01]  /*6c4a0*/  IMAD.WIDE R10, R13.reuse, 0x4, R140 ;  /* 0x000000040d0a7825 */ /* 0x044fe200078e028c */
[----:B------:R-:W-:Y:S02]  /*6c4b0*/  IADD3 R13, R13, c[0x0][0x198], RZ ;  /* 0x000066000d0d7a10 */ /* 0x000fe40007ffe0ff */
[----:B------:R-:W-:Y:S01]  /*6c4c0*/  ISETP.GE.AND P0, PT, R0, c[0x0][0x17c], PT ;  /* 0x00005f0000007a0c */ /* 0x000fe20003f06270 */
[----:B------:R1:W-:Y:S01]  /*6c4d0*/  @P5 STG.E [R6.64], R130 ;  /* 0x0000008206005986 */ /* 0x0003e2000c101904 */
[----:B------:R-:W-:Y:S01]  /*6c4e0*/  IADD3 R0, R252, 0x1d7, RZ ;  /* 0x000001d7fc007810 */ /* 0x000fe20007ffe0ff */
[----:B---3--:R-:W-:Y:S01]  /*6c4f0*/  IMAD.WIDE R8, R13, 0x4, R2 ;  /* 0x000000040d087825 */ /* 0x008fe200078e0202 */
[----:B------:R-:W-:Y:S01]  /*6c500*/  ISETP.LT.AND P5, PT, R187, c[0x0][0x178], !P0 ;  /* 0x00005e00bb007a0c */ /* 0x000fe200047a1270 */
[----:B------:R2:W-:Y:S01]  /*6c510*/  @P6 STG.E [R10.64], R166 ;  /* 0x000000a60a006986 */ /* 0x0005e2000c101904 */
[----:B------:R-:W-:Y:S01]  /*6c520*/  ISETP.LT.AND P6, PT, R184, c[0x0][0x178], !P0 ;  /* 0x00005e00b8007a0c */ /* 0x000fe200047c1270 */
[C---:B----4-:R-:W-:Y:S01]  /*6c530*/  IMAD.WIDE R4, R13.reuse, 0x4, R140 ;  /* 0x000000040d047825 */ /* 0x050fe200078e028c */
[----:B------:R-:W-:Y:S01]  /*6c540*/  ISETP.GE.AND P4, PT, R0, c[0x0][0x17c], PT ;  /* 0x00005f0000007a0c */ /* 0x000fe20003f86270 */
[----:B------:R3:W-:Y:S01]  /*6c550*/  @P2 STG.E [R8.64], R131 ;  /* 0x0000008308002986 */ /* 0x0007e2000c101904 */
[----:B------:R-:W-:-:S02]  /*6c560*/  IADD3 R15, R13, c[0x0][0x198], RZ ;  /* 0x000066000d0f7a10 */ /* 0x000fc40007ffe0ff */
[----:B------:R-:W-:Y:S01]  /*6c570*/  IADD3 R0, R252, 0x1d8, RZ ;  /* 0x000001d8fc007810 */ /* 0x000fe20007ffe0ff */
[----:B------:R4:W-:Y:S01]  /*6c580*/  @P1 STG.E [R4.64], R167 ;  /* 0x000000a704001986 */ /* 0x0009e2000c101904 */
[----:B------:R-:W-:Y:S01]  /*6c590*/  ISETP.LT.AND P1, PT, R187, c[0x0][0x178], !P4 ;  /* 0x00005e00bb007a0c */ /* 0x000fe20006721270 */
[C---:B-1----:R-:W-:Y:S01]  /*6c5a0*/  IMAD.WIDE R6, R15.reuse, 0x4, R2 ;  /* 0x000000040f067825 */ /* 0x042fe200078e0202 */
[----:B------:R-:W-:Y:S01]  /*6c5b0*/  ISETP.LT.AND P4, PT, R184, c[0x0][0x178], !P4 ;  /* 0x00005e00b8007a0c */ /* 0x000fe20006781270 */
[----:B------:R-:W1:Y:S02]  /*6c5c0*/  S2R R186, SR_TID.X ;  /* 0x0000000000ba7919 */ /* 0x000e640000002100 */
        /* <DEDUP_REMOVED lines=9> */
[----:B----4-:R-:W-:Y:S01]  /*6c660*/  IMAD.WIDE R4, R15, 0x4, R140 ;  /* 0x000000040f047825 */ /* 0x010fe200078e028c */
[----:B------:R-:W-:-:S02]  /*6c670*/  ISETP.GE.AND P0, PT, R0, c[0x0][0x17c], PT ;  /* 0x00005f0000007a0c */ /* 0x000fc40003f06270 */
[----:B------:R-:W-:Y:S01]  /*6c680*/  IADD3 R13, R15, c[0x0][0x198], RZ ;  /* 0x000066000f0d7a10 */ /* 0x000fe20007ffe0ff */
[----:B------:R4:W-:Y:S01]  /*6c690*/  @P1 STG.E [R8.64], R127 ;  /* 0x0000007f08001986 */ /* 0x0009e2000c101904 */
[----:B------:R-:W-:-:S03]  /*6c6a0*/  IADD3 R0, R252, 0x1da, RZ ;  /* 0x000001dafc007810 */ /* 0x000fc60007ffe0ff */
[----:B------:R5:W-:Y:S01]  /*6c6b0*/  @P4 STG.E [R4.64], R175 ;  /* 0x000000af04004986 */ /* 0x000be2000c101904 */
[----:B------:R-:W-:Y:S01]  /*6c6c0*/  ISETP.LT.AND P4, PT, R187, c[0x0][0x178], !P0 ;  /* 0x00005e00bb007a0c */ /* 0x000fe20004781270 */
[C---:B--2---:R-:W-:Y:S01]  /*6c6d0*/  IMAD.WIDE R6, R13.reuse, 0x4, R2 ;  /* 0x000000040d067825 */ /* 0x044fe200078e0202 */
[----:B------:R-:W-:Y:S02]  /*6c6e0*/  ISETP.LT.AND P0, PT, R184, c[0x0][0x178], !P0 ;  /* 0x00005e00b8007a0c */ /* 0x000fe40004701270 */
[----:B------:R-:W-:Y:S01]  /*6c6f0*/  ISETP.GE.AND P2, PT, R0, c[0x0][0x17c], PT ;  /* 0x00005f0000007a0c */ /* 0x000fe20003f46270 */
[C---:B---3--:R-:W-:Y:S01]  /*6c700*/  IMAD.WIDE R10, R13.reuse, 0x4, R140 ;  /* 0x000000040d0a7825 */ /* 0x048fe200078e028c */
[----:B------:R-:W-:Y:S01]  /*6c710*/  IADD3 R13, R13, c[0x0][0x198], RZ ;  /* 0x000066000d0d7a10 */ /* 0x000fe20007ffe0ff */
[----:B------:R2:W-:Y:S01]  /*6c720*/  @P5 STG.E [R6.64], R122 ;  /* 0x0000007a06005986 */ /* 0x0005e2000c101904 */
[----:B------:R-:W-:Y:S02]  /*6c730*/  IADD3 R0, R252, 0x1db, RZ ;  /* 0x000001dbfc007810 */ /* 0x000fe40007ffe0ff */
[----:B------:R-:W-:Y:S01]  /*6c740*/  ISETP.LT.AND P5, PT, R187, c[0x0][0x178], !P2 ;  /* 0x00005e00bb007a0c */ /* 0x000fe200057a1270 */
[----:B------:R3:W-:Y:S01]  /*6c750*/  @P6 STG.E [R10.64], R154 ;  /* 0x0000009a0a006986 */ /* 0x0007e2000c101904 */
[----:B------:R-:W-:Y:S01]  /*6c760*/  ISETP.LT.AND P6, PT, R184, c[0x0][0x178], !P2 ;  /* 0x00005e00b8007a0c */ /* 0x000fe200057c1270 */
[C---:B----4-:R-:W-:Y:S01]  /*6c770*/  IMAD.WIDE R8, R13.reuse, 0x4, R2 ;  /* 0x000000040d087825 */ /* 0x050fe200078e0202 */
[----:B------:R-:W-:-:S03]  /*6c780*/  IADD3 R15, R13, c[0x0][0x198], RZ ;  /* 0x000066000d0f7a10 */ /* 0x000fc60007ffe0ff */
[----:B-----5:R-:W-:Y:S01]  /*6c790*/  IMAD.WIDE R4, R13, 0x4, R140 ;  /* 0x000000040d047825 */ /* 0x020fe200078e028c */
[----:B------:R-:W-:-:S03]  /*6c7a0*/  ISETP.GE.AND P3, PT, R0, c[0x0][0x17c], PT ;  /* 0x00005f0000007a0c */ /* 0x000fc60003f66270 */
[----:B-1----:R-:W-:Y:S01]  /*6c7b0*/  IMAD.SHL.U32 R249, R186, 0x400, RZ ;  /* 0x00000400baf97824 */ /* 0x002fe200078e00ff */
[----:B------:R-:W-:Y:S01]  /*6c7c0*/  IADD3 R0, R252, 0x1dc, RZ ;  /* 0x000001dcfc007810 */ /* 0x000fe20007ffe0ff */
[----:B------:R1:W-:Y:S01]  /*6c7d0*/  @P4 STG.E [R8.64], R123 ;  /* 0x0000007b08004986 */ /* 0x0003e2000c101904 */
[----:B------:R-:W-:Y:S01]  /*6c7e0*/  LOP3.LUT R244, R186, 0x3f, RZ, 0xc0, !PT ;  /* 0x0000003fbaf47812 */ /* 0x000fe200078ec0ff */
[----:B--2---:R-:W-:Y:S01]  /*6c7f0*/  IMAD.WIDE R6, R15, 0x4, R2 ;  /* 0x000000040f067825 */ /* 0x004fe200078e0202 */
[----:B------:R-:W-:Y:S01]  /*6c800*/  LOP3.LUT R249, R249, 0x1800, RZ, 0xc0, !PT ;  /* 0x00001800f9f97812 */ /* 0x000fe200078ec0ff */
[----:B------:R-:W-:Y:S01]  /*6c810*/  @P0 STG.E [R4.64], R155 ;  /* 0x0000009b04000986 */ /* 0x000fe2000c101904 */
[----:B------:R-:W-:Y:S01]  /*6c820*/  ISETP.LT.AND P0, PT, R187, c[0x0][0x178], !P3 ;  /* 0x00005e00bb007a0c */ /* 0x000fe20005f01270 */
[C---:B---3--:R-:W-:Y:S01]  /*6c830*/  IMAD.WIDE R10, R15.reuse, 0x4, R140 ;  /* 0x000000040f0a7825 */ /* 0x048fe200078e028c */
[----:B------:R-:W-:Y:S02]  /*6c840*/  ISETP.LT.AND P3, PT, R184, c[0x0][0x178], !P3 ;  /* 0x00005e00b8007a0c */ /* 0x000fe40005f61270 */
[----:B------:R-:W-:Y:S01]  /*6c850*/  ISETP.GE.AND P1, PT, R0, c[0x0][0x17c], PT ;  /* 0x00005f0000007a0c */ /* 0x000fe20003f26270 */
[----:B------:R-:W-:Y:S01]  /*6c860*/  IMAD R249, R244, 0x10, R249 ;  /* 0x00000010f4f97824 */ /* 0x000fe200078e02f9 */
[----:B------:R-:W-:Y:S01]  /*6c870*/  IADD3 R13, R15, c[0x0][0x198], RZ ;  /* 0x000066000f0d7a10 */ /* 0x000fe20007ffe0ff */
[----:B------:R-:W-:Y:S01]  /*6c880*/  @P5 STG.E [R6.64], R118 ;  /* 0x0000007606005986 */ /* 0x000fe2000c101904 */
[----:B------:R-:W-:-:S02]  /*6c890*/  IADD3 R12, R252, 0x1df, RZ ;  /* 0x000001dffc0c7810 */ /* 0x000fc40007ffe0ff */
[----:B------:R-:W-:Y:S01]  /*6c8a0*/  ISETP.LT.AND P5, PT, R187, c[0x0][0x178], !P1 ;  /* 0x00005e00bb007a0c */ /* 0x000fe20004fa1270 */
[----:B------:R2:W-:Y:S01]  /*6c8b0*/  @P6 STG.E [R10.64], R162 ;  /* 0x000000a20a006986 */ /* 0x0005e2000c101904 */
[----:B------:R-:W-:Y:S01]  /*6c8c0*/  IADD3 R0, R252, 0x1dd, RZ ;  /* 0x000001ddfc007810 */ /* 0x000fe20007ffe0ff */
[C---:B-1----:R-:W-:Y:S01]  /*6c8d0*/  IMAD.WIDE R8, R13.reuse, 0x4, R2 ;  /* 0x000000040d087825 */ /* 0x042fe200078e0202 */
[----:B------:R-:W-:Y:S01]  /*6c8e0*/  ISETP.LT.AND P6, PT, R184, c[0x0][0x178], !P1 ;  /* 0x00005e00b8007a0c */ /* 0x000fe20004fc1270 */
[----:B------:R-:W1:Y:S01]  /*6c8f0*/  LDS.128 R4, [R249] ;  /* 0x00000000f9047984 */ /* 0x000e620000000c00 */
[C---:B------:R-:W-:Y:S01]  /*6c900*/  IADD3 R17, R13.reuse, c[0x0][0x198], RZ ;  /* 0x000066000d117a10 */ /* 0x040fe20007ffe0ff */
[----:B------:R-:W-:Y:S01]  /*6c910*/  IMAD.SHL.U32 R248, R186, 0x400, RZ ;  /* 0x00000400baf87824 */ /* 0x000fe200078e00ff */
[----:B------:R-:W-:Y:S01]  /*6c920*/  ISETP.GE.AND P1, PT, R12, c[0x0][0x17c], PT ;  /* 0x00005f000c007a0c */ /* 0x000fe20003f26270 */
[----:B------:R-:W-:Y:S01]  /*6c930*/  IMAD.WIDE R12, R13, 0x4, R140 ;  /* 0x000000040d0c7825 */ /* 0x000fe200078e028c */
[----:B------:R-:W-:Y:S01]  /*6c940*/  ISETP.GE.AND P2, PT, R0, c[0x0][0x17c], PT ;  /* 0x00005f0000007a0c */ /* 0x000fe20003f46270 */
[----:B------:R3:W-:Y:S01]  /*6c950*/  @P0 STG.E [R8.64], R119 ;  /* 0x0000007708000986 */ /* 0x0007e2000c101904 */
[----:B------:R-:W-:Y:S01]  /*6c960*/  IADD3 R0, R252, 0x1de, RZ ;  /* 0x000001defc007810 */ /* 0x000fe20007ffe0ff */
[----:B--2---:R-:W-:Y:S01]  /*6c970*/  IMAD.WIDE R10, R17, 0x4, R2 ;  /* 0x00000004110a7825 */ /* 0x004fe200078e0202 */
[----:B------:R-:W-:Y:S01]  /*6c980*/  LOP3.LUT R248, R248, 0x1800, RZ, 0xc0, !PT ;  /* 0x00001800f8f87812 */ /* 0x000fe200078ec0ff */
[----:B------:R2:W-:Y:S01]  /*6c990*/  @P3 STG.E [R12.64], R163 ;  /* 0x000000a30c003986 */ /* 0x0005e2000c101904 */
[----:B------:R-:W-:Y:S01]  /*6c9a0*/  ISETP.LT.AND P3, PT, R187, c[0x0][0x178], !P2 ;  /* 0x00005e00bb007a0c */ /* 0x000fe20005761270 */
[----:B------:R-:W-:Y:S01]  /*6c9b0*/  IMAD.WIDE R14, R17, 0x4, R140 ;  /* 0x00000004110e7825 */ /* 0x000fe200078e028c */
[----:B------:R-:W-:-:S02]  /*6c9c0*/  ISETP.GE.AND P4, PT, R0, c[0x0][0x17c], PT ;  /* 0x00005f0000007a0c */ /* 0x000fc40003f86270 */
[----:B------:R-:W-:Y:S01]  /*6c9d0*/  ISETP.LT.AND P2, PT, R184, c[0x0][0x178], !P2 ;  /* 0x00005e00b8007a0c */ /* 0x000fe20005741270 */
[----:B------:R-:W-:Y:S01]  /*6c9e0*/  IMAD.SHL.U32 R146, R186, 0x400, RZ ;  /* 0x00000400ba927824 */ /* 0x000fe200078e00ff */
[----:B------:R-:W-:Y:S01]  /*6c9f0*/  IADD3 R19, R17, c[0x0][0x198], RZ ;  /* 0x0000660011137a10 */ /* 0x000fe20007ffe0ff */
[----:B------:R-:W-:Y:S01]  /*6ca00*/  @P5 STG.E [R10.64], R114 ;  /* 0x000000720a005986 */ /* 0x000fe2000c101904 */
[----:B------:R-:W-:Y:S01]  /*6ca10*/  IMAD R248, R244, 0x10, R248 ;  /* 0x00000010f4f87824 */ /* 0x000fe200078e02f8 */
[----:B------:R-:W-:Y:S02]  /*6ca20*/  ISETP.LT.AND P5, PT, R187, c[0x0][0x178], !P4 ;  /* 0x00005e00bb007a0c */ /* 0x000fe400067a1270 */
[----:B------:R4:W-:Y:S01]  /*6ca30*/  @P6 STG.E [R14.64], R170 ;  /* 0x000000aa0e006986 */ /* 0x0009e2000c101904 */
[----:B------:R-:W-:Y:S01]  /*6ca40*/  LOP3.LUT R146, R146, 0x1800, RZ, 0xc0, !PT ;  /* 0x0000180092927812 */ /* 0x000fe200078ec0ff */
[----:B------:R-:W-:Y:S01]  /*6ca50*/  IMAD.WIDE R16, R19, 0x4, R2 ;  /* 0x0000000413107825 */ /* 0x000fe200078e0202 */
[----:B------:R-:W-:-:S02]  /*6ca60*/  ISETP.LT.AND P6, PT, R184, c[0x0][0x178], !P4 ;  /* 0x00005e00b8007a0c */ /* 0x000fc400067c1270 */
[----:B---3--:R-:W-:Y:S01]  /*6ca70*/  IADD3 R8, R252, 0x1e1, RZ ;  /* 0x000001e1fc087810 */ /* 0x008fe20007ffe0ff */
[C---:B--2---:R-:W-:Y:S01]  /*6ca80*/  IMAD.WIDE R12, R19.reuse, 0x4, R140 ;  /* 0x00000004130c7825 */ /* 0x044fe200078e028c */
[----:B------:R-:W-:Y:S02]  /*6ca90*/  IADD3 R21, R19, c[0x0][0x198], RZ ;  /* 0x0000660013157a10 */ /* 0x000fe40007ffe0ff */
[----:B------:R-:W-:Y:S01]  /*6caa0*/  LOP3.LUT R248, R248, 0x20, RZ, 0x3c, !PT ;  /* 0x00000020f8f87812 */ /* 0x000fe200078e3cff */
[----:B------:R-:W-:Y:S01]  /*6cab0*/  IMAD R146, R244, 0x10, R146 ;  /* 0x00000010f4927824 */ /* 0x000fe200078e0292 */
[----:B------:R-:W-:Y:S01]  /*6cac0*/  IADD3 R0, R252, 0x1e0, RZ ;  /* 0x000001e0fc007810 */ /* 0x000fe20007ffe0ff */
[----:B------:R2:W-:Y:S01]  /*6cad0*/  @P3 STG.E [R16.64], R115 ;  /* 0x0000007310003986 */ /* 0x0005e2000c101904 */
[----:B------:R-:W-:Y:S01]  /*6cae0*/  ISETP.GE.AND P4, PT, R8, c[0x0][0x17c], PT ;  /* 0x00005f0008007a0c */ /* 0x000fe20003f86270 */
[----:B----4-:R-:W-:Y:S01]  /*6caf0*/  IMAD.WIDE R14, R21, 0x4, R2 ;  /* 0x00000004150e7825 */ /* 0x010fe200078e0202 */
[----:B------:R-:W-:Y:S01]  /*6cb00*/  ISETP.GE.AND P0, PT, R0, c[0x0][0x17c], PT ;  /* 0x00005f0000007a0c */ /* 0x000fe20003f06270 */
[----:B------:R-:W-:Y:S01]  /*6cb10*/  @P2 STG.E [R12.64], R171 ;  /* 0x000000ab0c002986 */ /* 0x000fe2000c101904 */
[----:B------:R-:W-:Y:S01]  /*6cb20*/  ISETP.LT.AND P2, PT, R187, c[0x0][0x178], !P1 ;  /* 0x00005e00bb007a0c */ /* 0x000fe20004f41270 */
[----:B------:R-:W-:-:S02]  /*6cb30*/  IMAD.WIDE R18, R21, 0x4, R140 ;  /* 0x0000000415127825 */ /* 0x000fc400078e028c */
[----:B------:R-:W3:Y:S01]  /*6cb40*/  LDS.128 R8, [R248] ;  /* 0x00000000f8087984 */ /* 0x000ee20000000c00 */
[----:B------:R-:W-:Y:S01]  /*6cb50*/  ISETP.LT.AND P1, PT, R184, c[0x0][0x178], !P1 ;  /* 0x00005e00b8007a0c */ /* 0x000fe20004f21270 */
[----:B------:R-:W-:Y:S01]  /*6cb60*/  IMAD.SHL.U32 R186, R186, 0x400, RZ ;  /* 0x00000400baba7824 */ /* 0x000fe200078e00ff */
[----:B------:R-:W-:Y:S01]  /*6cb70*/  LOP3.LUT R146, R146, 0x40, RZ, 0x3c, !PT ;  /* 0x0000004092927812 */ /* 0x000fe200078e3cff */
[----:B------:R-:W-:Y:S01]  /*6cb80*/  @P5 STG.E [R14.64], R110 ;  /* 0x0000006e0e005986 */ /* 0x000fe2000c101904 */
[----:B------:R-:W-:Y:S02]  /*6cb90*/  IADD3 R21, R21, c[0x0][0x198], RZ ;  /* 0x0000660015157a10 */ /* 0x000fe40007ffe0ff */
[----:B------:R-:W-:Y:S01]  /*6cba0*/  IADD3 R20, R252, 0x1e3, RZ ;  /* 0x000001e3fc147810 */ /* 0x000fe20007ffe0ff */
[----:B------:R4:W-:Y:S01]  /*6cbb0*/  @P6 STG.E [R18.64], R178 ;  /* 0x000000b212006986 */ /* 0x0009e2000c101904 */
[----:B------:R-:W-:Y:S02]  /*6cbc0*/  ISETP.LT.AND P5, PT, R187, c[0x0][0x178], !P0 ;  /* 0x00005e00bb007a0c */ /* 0x000fe400047a1270 */
[----:B------:R-:W-:Y:S01]  /*6cbd0*/  ISETP.LT.AND P6, PT, R184, c[0x0][0x178], !P0 ;  /* 0x00005e00b8007a0c */ /* 0x000fe200047c1270 */
[----:B------:R-:W5:Y:S01]  /*6cbe0*/  LDS.128 R12, [R146] ;  /* 0x00000000920c7984 */ /* 0x000f620000000c00 */
[C---:B------:R-:W-:Y:S01]  /*6cbf0*/  IADD3 R25, R21.reuse, c[0x0][0x198], RZ ;  /* 0x0000660015197a10 */ /* 0x040fe20007ffe0ff */
[----:B--2---:R-:W-:Y:S01]  /*6cc00*/  IMAD.WIDE R16, R21, 0x4, R2 ;  /* 0x0000000415107825 */ /* 0x004fe200078e0202 */
[----:B------:R-:W-:-:S02]  /*6cc10*/  LOP3.LUT R186, R186, 0x1800, RZ, 0xc0, !PT ;  /* 0x00001800baba7812 */ /* 0x000fc400078ec0ff */
[----:B------:R-:W-:Y:S01]  /*6cc20*/  ISETP.GE.AND P0, PT, R20, c[0x0][0x17c], PT ;  /* 0x00005f0014007a0c */ /* 0x000fe20003f06270 */
[----:B------:R-:W-:Y:S01]  /*6cc30*/  IMAD.WIDE R20, R21, 0x4, R140 ;  /* 0x0000000415147825 */ /* 0x000fe200078e028c */
[----:B------:R-:W-:Y:S01]  /*6cc40*/  IADD3 R0, R252, 0x1e2, RZ ;  /* 0x000001e2fc007810 */ /* 0x000fe20007ffe0ff */
[----:B------:R2:W-:Y:S02]  /*6cc50*/  @P2 STG.E [R16.64], R111 ;  /* 0x0000006f10002986 */ /* 0x0005e4000c101904 */
[----:B----4-:R-:W-:Y:S01]  /*6cc60*/  IMAD.WIDE R18, R25, 0x4, R2 ;  /* 0x0000000419127825 */ /* 0x010fe200078e0202 */
[----:B------:R-:W-:Y:S01]  /*6cc70*/  ISETP.GE.AND P3, PT, R0, c[0x0][0x17c], PT ;  /* 0x00005f0000007a0c */ /* 0x000fe20003f66270 */
[----:B------:R4:W-:Y:S02]  /*6cc80*/  @P1 STG.E [R20.64], R179 ;  /* 0x000000b314001986 */ /* 0x0009e4000c101904 */
[----:B------:R-:W-:Y:S01]  /*6cc90*/  IMAD R186, R244, 0x10, R186 ;  /* 0x00000010f4ba7824 */ /* 0x000fe200078e02ba */
[----:B------:R-:W-:Y:S01]  /*6cca0*/  ISETP.LT.AND P1, PT, R187, c[0x0][0x178], !P4 ;  /* 0x00005e00bb007a0c */ /* 0x000fe20006721270 */
[C---:B------:R-:W-:Y:S01]  /*6ccb0*/  IMAD.WIDE R22, R25.reuse, 0x4, R140 ;  /* 0x0000000419167825 */ /* 0x040fe200078e028c */
[----:B------:R-:W-:Y:S01]  /*6ccc0*/  ISETP.LT.AND P4, PT, R184, c[0x0][0x178], !P4 ;  /* 0x00005e00b8007a0c */ /* 0x000fe20006781270 */
[----:B------:R-:W-:Y:S01]  /*6ccd0*/  @P5 STG.E [R18.64], R188 ;  /* 0x000000bc12005986 */ /* 0x000fe2000c101904 */
[----:B------:R-:W-:-:S02]  /*6cce0*/  IADD3 R27, R25, c[0x0][0x198], RZ ;  /* 0x00006600191b7a10 */ /* 0x000fc40007ffe0ff */
[----:B--2---:R-:W-:Y:S02]  /*6ccf0*/  IADD3 R16, R252, 0x1e5, RZ ;  /* 0x000001e5fc107810 */ /* 0x004fe40007ffe0ff */
[----:B------:R-:W-:Y:S01]  /*6cd00*/  LOP3.LUT R186, R186, 0x60, RZ, 0x3c, !PT ;  /* 0x00000060baba7812 */ /* 0x000fe200078e3cff */
[----:B-1----:R1:W-:Y:S01]  /*6cd10*/  @P6 STG.E [R22.64], R4 ;  /* 0x0000000416006986 */ /* 0x0023e2000c101904 */
[----:B------:R-:W-:Y:S02]  /*6cd20*/  ISETP.LT.AND P5, PT, R187, c[0x0][0x178], !P3 ;  /* 0x00005e00bb007a0c */ /* 0x000fe40005fa1270 */
[----:B------:R-:W-:Y:S02]  /*6cd30*/  ISETP.LT.AND P6, PT, R184, c[0x0][0x178], !P3 ;  /* 0x00005e00b8007a0c */ /* 0x000fe40005fc1270 */
[C---:B------:R-:W-:Y:S02]  /*6cd40*/  IADD3 R29, R27.reuse, c[0x0][0x198], RZ ;  /* 0x000066001b1d7a10 */ /* 0x040fe40007ffe0ff */
[----:B------:R-:W-:Y:S01]  /*6cd50*/  ISETP.GE.AND P3, PT, R16, c[0x0][0x17c], PT ;  /* 0x00005f0010007a0c */ /* 0x000fe20003f66270 */
[----:B------:R-:W-:Y:S01]  /*6cd60*/  IMAD.WIDE R24, R27, 0x4, R2 ;  /* 0x000000041b187825 */ /* 0x000fe200078e0202 */
[----:B------:R-:W2:Y:S01]  /*6cd70*/  LDS.128 R16, [R186] ;  /* 0x00000000ba107984 */ /* 0x000ea20000000c00 */
[----:B------:R-:W-:-:S02]  /*6cd80*/  IADD3 R0, R252, 0x1e4, RZ ;  /* 0x000001e4fc007810 */ /* 0x000fc40007ffe0ff */
[----:B----4-:R-:W-:Y:S01]  /*6cd90*/  IMAD.WIDE R20, R27, 0x4, R140 ;  /* 0x000000041b147825 */ /* 0x010fe200078e028c */
[----:B------:R4:W-:Y:S01]  /*6cda0*/  @P1 STG.E [R24.64], R189 ;  /* 0x000000bd18001986 */ /* 0x0009e2000c101904 */
[----:B------:R-:W-:Y:S02]  /*6cdb0*/  ISETP.GE.AND P2, PT, R0, c[0x0][0x17c], PT ;  /* 0x00005f0000007a0c */ /* 0x000fe40003f46270 */
[----:B-1----:R-:W-:Y:S01]  /*6cdc0*/  IMAD.WIDE R22, R29, 0x4, R2 ;  /* 0x000000041d167825 */ /* 0x002fe200078e0202 */
[----:B------:R1:W-:Y:S01]  /*6cdd0*/  @P4 STG.E [R20.64], R5 ;  /* 0x0000000514004986 */ /* 0x0003e2000c101904 */
[----:B------:R-:W-:Y:S02]  /*6cde0*/  ISETP.LT.AND P4, PT, R187, c[0x0][0x178], !P0 ;  /* 0x00005e00bb007a0c */ /* 0x000fe40004781270 */
[C---:B------:R-:W-:Y:S01]  /*6cdf0*/  IMAD.WIDE R26, R29.reuse, 0x4, R140 ;  /* 0x000000041d1a7825 */ /* 0x040fe200078e028c */
[----:B------:R-:W-:Y:S01]  /*6ce00*/  @P5 STG.E [R22.64], R196 ;  /* 0x000000c416005986 */ /* 0x000fe2000c101904 */
[----:B------:R-:W-:-:S02]  /*6ce10*/  IADD3 R29, R29, c[0x0][0x198], RZ ;  /* 0x000066001d1d7a10 */ /* 0x000fc40007ffe0ff */
[C---:B------:R-:W-:Y:S01]  /*6ce20*/  ISETP.LT.AND P0, PT, R184.reuse, c[0x0][0x178], !P0 ;  /* 0x00005e00b8007a0c */ /* 0x040fe20004701270 */
[----:B------:R-:W2:Y:S01]  /*6ce30*/  LDS.128 R20, [R249+0x400] ;  /* 0x00040000f9147984 */ /* 0x000ea20000000c00 */
[----:B------:R-:W-:Y:S02]  /*6ce40*/  ISETP.LT.AND P5, PT, R187, c[0x0][0x178], !P2 ;  /* 0x00005e00bb007a0c */ /* 0x000fe400057a1270 */
[----:B------:R-:W-:Y:S02]  /*6ce50*/  ISETP.LT.AND P2, PT, R184, c[0x0][0x178], !P2 ;  /* 0x00005e00b8007a0c */ /* 0x000fe40005741270 */
[C---:B------:R-:W-:Y:S01]  /*6ce60*/  IADD3 R31, R29.reuse, c[0x0][0x198], RZ ;  /* 0x000066001d1f7a10 */ /* 0x040fe20007ffe0ff */
[C---:B----4-:R-:W-:Y:S01]  /*6ce70*/  IMAD.WIDE R24, R29.reuse, 0x4, R2 ;  /* 0x000000041d187825 */ /* 0x050fe200078e0202 */
[----:B------:R-:W-:Y:S01]  /*6ce80*/  IADD3 R0, R252, 0x1e6, RZ ;  /* 0x000001e6fc007810 */ /* 0x000fe20007ffe0ff */
[----:B---3--:R3:W-:Y:S02]  /*6ce90*/  @P6 STG.E [R26.64], R8 ;  /* 0x000000081a006986 */ /* 0x0087e4000c101904 */
[--C-:B-1----:R-:W-:Y:S01]  /*6cea0*/  IMAD.WIDE R4, R29, 0x4, R140.reuse ;  /* 0x000000041d047825 */ /* 0x102fe200078e028c */
[----:B------:R-:W-:Y:S01]  /*6ceb0*/  ISETP.GE.AND P1, PT, R0, c[0x0][0x17c], PT ;  /* 0x00005f0000007a0c */ /* 0x000fe20003f26270 */
[----:B------:R1:W-:Y:S02]  /*6cec0*/  @P4 STG.E [R24.64], R197 ;  /* 0x000000c518004986 */ /* 0x0003e4000c101904 */
[----:B------:R-:W-:-:S02]  /*6ced0*/  IMAD.WIDE R28, R31, 0x4, R140 ;  /* 0x000000041f1c7825 */ /* 0x000fc400078e028c */
[----:B------:R4:W-:Y:S02]  /*6cee0*/  @P0 STG.E [R4.64], R9 ;  /* 0x0000000904000986 */ /* 0x0009e4000c101904 */
[----:B---3--:R-:W-:Y:S01]  /*6cef0*/  IMAD.WIDE R26, R31, 0x4, R2 ;  /* 0x000000041f1a7825 */ /* 0x008fe200078e0202 */
[----:B------:R-:W-:Y:S02]  /*6cf00*/  ISETP.LT.AND P0, PT, R187, c[0x0][0x178], !P3 ;  /* 0x00005e00bb007a0c */ /* 0x000fe40005f01270 */
[----:B------:R-:W-:Y:S02]  /*6cf10*/  ISETP.LT.AND P3, PT, R184, c[0x0][0x178], !P3 ;  /* 0x00005e00b8007a0c */ /* 0x000fe40005f61270 */
[----:B------:R-:W-:Y:S01]  /*6cf20*/  @P5 STG.E [R26.64], R204 ;  /* 0x000000cc1a005986 */ /* 0x000fe2000c101904 */
[----:B------:R-:W-:-:S03]  /*6cf30*/  IADD3 R31, R31, c[0x0][0x198], RZ ;  /* 0x000066001f1f7a10 */ /* 0x000fc60007ffe0ff */
[----:B-----5:R3:W-:Y:S01]  /*6cf40*/  @P2 STG.E [R28.64], R12 ;  /* 0x0000000c1c002986 */ /* 0x0207e2000c101904 */
[----:B------:R-:W-:Y:S02]  /*6cf50*/  ISETP.LT.AND P2, PT, R187, c[0x0][0x178], !P1 ;  /* 0x00005e00bb007a0c */ /* 0x000fe40004f41270 */
[----:B------:R-:W-:Y:S02]  /*6cf60*/  ISETP.LT.AND P5, PT, R184, c[0x0][0x178], !P1 ;  /* 0x00005e00b8007a0c */ /* 0x000fe40004fa1270 */
[----:B------:R-:W-:Y:S02]  /*6cf70*/  IADD3 R0, R252, 0x1e7, RZ ;  /* 0x000001e7fc007810 */ /* 0x000fe40007ffe0ff */
[C---:B-1----:R-:W-:Y:S01]  /*6cf80*/  IADD3 R25, R31.reuse, c[0x0][0x198], RZ ;  /* 0x000066001f197a10 */ /* 0x042fe20007ffe0ff */
[C---:B----4-:R-:W-:Y:S01]  /*6cf90*/  IMAD.WIDE R4, R31.reuse, 0x4, R2 ;  /* 0x000000041f047825 */ /* 0x050fe200078e0202 */
[----:B------:R-:W-:Y:S02]  /*6cfa0*/  ISETP.GE.AND P6, PT, R0, c[0x0][0x17c], PT ;  /* 0x00005f0000007a0c */ /* 0x000fe40003fc6270 */
[----:B------:R-:W-:Y:S01]  /*6cfb0*/  IADD3 R0, R252, 0x1e8, RZ ;  /* 0x000001e8fc007810 */ /* 0x000fe20007ffe0ff */
[----:B------:R-:W-:Y:S01]  /*6cfc0*/  IMAD.WIDE R8, R31, 0x4, R140 ;  /* 0x000000041f087825 */ /* 0x000fe200078e028c */
[----:B------:R1:W-:Y:S03]  /*6cfd0*/  @P0 STG.E [R4.64], R205 ;  /* 0x000000cd04000986 */ /* 0x0003e6000c101904 */
[C---:B---3--:R-:W-:Y:S01]  /*6cfe0*/  IMAD.WIDE R28, R25.reuse, 0x4, R2 ;  /* 0x00000004191c7825 */ /* 0x048fe200078e0202 */
[----:B------:R-:W-:Y:S01]  /*6cff0*/  ISETP.GE.AND P4, PT, R0, c[0x0][0x17c], PT ;  /* 0x00005f0000007a0c */ /* 0x000fe20003f86270 */
[----:B------:R3:W-:Y:S02]  /*6d000*/  @P3 STG.E [R8.64], R13 ;  /* 0x0000000d08003986 */ /* 0x0007e4000c101904 */
[----:B------:R-:W-:-:S02]  /*6d010*/  IMAD.WIDE R30, R25, 0x4, R140 ;  /* 0x00000004191e7825 */ /* 0x000fc400078e028c */
[----:B------:R-:W-:Y:S01]  /*6d020*/  @P2 STG.E [R28.64], R212 ;  /* 0x000000d41c002986 */ /* 0x000fe2000c101904 */
[----:B------:R-:W-:Y:S02]  /*6d030*/  ISETP.LT.AND P2, PT, R187, c[0x0][0x178], !P6 ;  /* 0x00005e00bb007a0c */ /* 0x000fe40007741270 */
[----:B------:R-:W-:Y:S01]  /*6d040*/  IADD3 R33, R25, c[0x0][0x198], RZ ;  /* 0x0000660019217a10 */ /* 0x000fe20007ffe0ff */
[----:B--2---:R-:W-:Y:S01]  /*6d050*/  @P5 STG.E [R30.64], R16 ;  /* 0x000000101e005986 */ /* 0x004fe2000c101904 */
[C---:B------:R-:W-:Y:S02]  /*6d060*/  ISETP.LT.AND P6, PT, R184.reuse, c[0x0][0x178], !P6 ;  /* 0x00005e00b8007a0c */ /* 0x040fe400077c1270 */
[----:B------:R-:W-:Y:S01]  /*6d070*/  ISETP.LT.AND P5, PT, R187, c[0x0][0x178], !P4 ;  /* 0x00005e00bb007a0c */ /* 0x000fe200067a1270 */
[----:B------:R-:W2:Y:S01]  /*6d080*/  LDS.128 R24, [R248+0x400] ;  /* 0x00040000f8187984 */ /* 0x000ea20000000c00 */
[----:B------:R-:W-:Y:S02]  /*6d090*/  ISETP.LT.AND P4, PT, R184, c[0x0][0x178], !P4 ;  /* 0x00005e00b8007a0c */ /* 0x000fe40006781270 */
[C---:B------:R-:W-:Y:S01]  /*6d0a0*/  IADD3 R35, R33.reuse, c[0x0][0x198], RZ ;  /* 0x0000660021237a10 */ /* 0x040fe20007ffe0ff */
[C---:B-1----:R-:W-:Y:S01]  /*6d0b0*/  IMAD.WIDE R4, R33.reuse, 0x4, R2 ;  /* 0x0000000421047825 */ /* 0x042fe200078e0202 */
[----:B------:R-:W-:Y:S01]  /*6d0c0*/  IADD3 R0, R252, 0x1e9, RZ ;  /* 0x000001e9fc007810 */ /* 0x000fe20007ffe0ff */
[----:B------:R-:W1:Y:S02]  /*6d0d0*/  LDS.128 R28, [R146+0x400] ;  /* 0x00040000921c7984 */ /* 0x000e640000000c00 */
[----:B---3--:R-:W-:Y:S01]  /*6d0e0*/  IMAD.WIDE R8, R33, 0x4, R140 ;  /* 0x0000000421087825 */ /* 0x008fe200078e028c */
[----:B------:R-:W-:-:S03]  /*6d0f0*/  ISETP.GE.AND P1, PT, R0, c[0x0][0x17c], PT ;  /* 0x00005f0000007a0c */ /* 0x000fc60003f26270 */
[C---:B------:R-:W-:Y:S01]  /*6d100*/  IMAD.WIDE R12, R35.reuse, 0x4, R2 ;  /* 0x00000004230c7825 */ /* 0x040fe200078e0202 */
[----:B------:R3:W-:Y:S03]  /*6d110*/  @P2 STG.E [R4.64], R213 ;  /* 0x000000d504002986 */ /* 0x0007e6000c101904 */
[----:B------:R-:W-:Y:S01]  /*6d120*/  IMAD.WIDE R32, R35, 0x4, R140 ;  /* 0x0000000423207825 */ /* 0x000fe200078e028c */
[----:B------:R4:W-:Y:S01]  /*6d130*/  @P6 STG.E [R8.64], R17 ;  /* 0x0000001108006986 */ /* 0x0009e2000c101904 */
[----:B------:R-:W-:-:S03]  /*6d140*/  ISETP.LT.AND P6, PT, R187, c[0x0][0x178], !P1 ;  /* 0x00005e00bb007a0c */ /* 0x000fc60004fc1270 */
[----:B------:R5:W-:Y:S01]  /*6d150*/  @P5 STG.E [R12.64], R192 ;  /* 0x000000c00c005986 */ /* 0x000be2000c101904 */
[----:B------:R-:W-:-:S03]  /*6d160*/  IADD3 R0, R252, 0x1ea, RZ ;  /* 0x000001eafc007810 */ /* 0x000fc60007ffe0ff */
[----:B------:R-:W-:Y:S01]  /*6d170*/  @P4 STG.E [R32.64], R20 ;  /* 0x0000001420004986 */ /* 0x000fe2000c101904 */
[----:B------:R-:W-:Y:S02]  /*6d180*/  ISETP.LT.AND P4, PT, R184, c[0x0][0x178], !P1 ;  /* 0x00005e00b8007a0c */ /* 0x000fe40004f81270 */
[----:B------:R-:W-:Y:S02]  /*6d190*/  IADD3 R35, R35, c[0x0][0x198], RZ ;  /* 0x0000660023237a10 */ /* 0x000fe40007ffe0ff */
[----:B------:R-:W-:Y:S02]  /*6d1a0*/  ISETP.GE.AND P0, PT, R0, c[0x0][0x17c], PT ;  /* 0x00005f0000007a0c */ /* 0x000fe40003f06270 */
[----:B------:R-:W-:Y:S01]  /*6d1b0*/  IADD3 R0, R252, 0x1eb, RZ ;  /* 0x000001ebfc007810 */ /* 0x000fe20007ffe0ff */
[----:B---3--:R-:W-:-:S04]  /*6d1c0*/  IMAD.WIDE R4, R35, 0x4, R2 ;  /* 0x0000000423047825 */ /* 0x008fc800078e0202 */
[----:B----4-:R-:W-:Y:S01]  /*6d1d0*/  IMAD.WIDE R8, R35, 0x4, R140 ;  /* 0x0000000423087825 */ /* 0x010fe200078e028c */
[----:B------:R-:W-:Y:S01]  /*6d1e0*/  ISETP.GE.AND P3, PT, R0, c[0x0][0x17c], PT ;  /* 0x00005f0000007a0c */ /* 0x000fe20003f66270 */
[----:B------:R3:W-:Y:S01]  /*6d1f0*/  @P6 STG.E [R4.64], R193 ;  /* 0x000000c104006986 */ /* 0x0007e2000c101904 */
[----:B------:R-:W-:Y:S02]  /*6d200*/  ISETP.LT.AND P5, PT, R187, c[0x0][0x178], !P0 ;  /* 0x00005e00bb007a0c */ /* 0x000fe400047a1270 */
[----:B------:R-:W-:Y:S01]  /*6d210*/  IADD3 R17, R35, c[0x0][0x198], RZ ;  /* 0x0000660023117a10 */ /* 0x000fe20007ffe0ff */
[----:B------:R4:W-:Y:S01]  /*6d220*/  @P4 STG.E [R8.64], R21 ;  /* 0x0000001508004986 */ /* 0x0009e2000c101904 */
[C---:B------:R-:W-:Y:S02]  /*6d230*/  ISETP.LT.AND P6, PT, R184.reuse, c[0x0][0x178], !P0 ;  /* 0x00005e00b8007a0c */ /* 0x040fe400047c1270 */
[----:B------:R-:W-:Y:S01]  /*6d240*/  ISETP.LT.AND P4, PT, R187, c[0x0][0x178], !P3 ;  /* 0x00005e00bb007a0c */ /* 0x000fe20005f81270 */
[----:B------:R-:W1:Y:S01]  /*6d250*/  LDS.128 R32, [R186+0x400] ;  /* 0x00040000ba207984 */ /* 0x000e620000000c00 */
[----:B------:R-:W-:-:S02]  /*6d260*/  ISETP.LT.AND P3, PT, R184, c[0x0][0x178], !P3 ;  /* 0x00005e00b8007a0c */ /* 0x000fc40005f61270 */
[----:B------:R-:W-:Y:S02]  /*6d270*/  IADD3 R0, R252, 0x1ec, RZ ;  /* 0x000001ecfc007810 */ /* 0x000fe40007ffe0ff */
[C---:B------:R-:W-:Y:S01]  /*6d280*/  IADD3 R39, R17.reuse, c[0x0][0x198], RZ ;  /* 0x0000660011277a10 */ /* 0x040fe20007ffe0ff */
[C---:B-----5:R-:W-:Y:S01]  /*6d290*/  IMAD.WIDE R12, R17.reuse, 0x4, R2 ;  /* 0x00000004110c7825 */ /* 0x060fe200078e0202 */
[----:B------:R-:W-:Y:S02]  /*6d2a0*/  ISETP.GE.AND P2, PT, R0, c[0x0][0x17c], PT ;  /* 0x00005f0000007a0c */ /* 0x000fe40003f46270 */
[----:B------:R-:W-:Y:S01]  /*6d2b0*/  IADD3 R0, R252, 0x1ed, RZ ;  /* 0x000001edfc007810 */ /* 0x000fe20007ffe0ff */
[----:B------:R-:W-:Y:S01]  /*6d2c0*/  IMAD.WIDE R16, R17, 0x4, R140 ;  /* 0x0000000411107825 */ /* 0x000fe200078e028c */
[----:B------:R5:W-:Y:S03]  /*6d2d0*/  @P5 STG.E [R12.64], R200 ;  /* 0x000000c80c005986 */ /* 0x000be6000c101904 */
[----:B---3--:R-:W-:Y:S01]  /*6d2e0*/  IMAD.WIDE R4, R39, 0x4, R2 ;  /* 0x0000000427047825 */ /* 0x008fe200078e0202 */
[----:B------:R-:W-:-:S03]  /*6d2f0*/  ISETP.GE.AND P1, PT, R0, c[0x0][0x17c], PT ;  /* 0x00005f0000007a0c */ /* 0x000fc60003f26270 */
[----:B------:R-:W-:Y:S01]  /*6d300*/  IMAD.WIDE R36, R39, 0x4, R140 ;  /* 0x0000000427247825 */ /* 0x000fe200078e028c */
[----:B--2---:R-:W-:Y:S01]  /*6d310*/  @P6 STG.E [R16.64], R24 ;  /* 0x0000001810006986 */ /* 0x004fe2000c101904 */
[----:B------:R-:W-:Y:S02]  /*6d320*/  ISETP.LT.AND P5, PT, R187, c[0x0][0x178], !P2 ;  /* 0x00005e00bb007a0c */ /* 0x000fe400057a1270 */
[----:B------:R-:W-:Y:S01]  /*6d330*/  IADD3 R39, R39, c[0x0][0x198], RZ ;  /* 0x0000660027277a10 */ /* 0x000fe20007ffe0ff */
[----:B------:R2:W-:Y:S01]  /*6d340*/  @P4 STG.E [R4.64], R201 ;  /* 0x000000c904004986 */ /* 0x0005e2000c101904 */
[----:B------:R-:W-:-:S03]  /*6d350*/  ISETP.LT.AND P2, PT, R184, c[0x0][0x178], !P2 ;  /* 0x00005e00b8007a0c */ /* 0x000fc60005741270 */
[----:B------:R3:W-:Y:S01]  /*6d360*/  @P3 STG.E [R36.64], R25 ;  /* 0x0000001924003986 */ /* 0x0007e2000c101904 */
[----:B------:R-:W-:Y:S02]  /*6d370*/  ISETP.LT.AND P3, PT, R187, c[0x0][0x178], !P1 ;  /* 0x00005e00bb007a0c */ /* 0x000fe40004f61270 */
[----:B------:R-:W-:Y:S02]  /*6d380*/  ISETP.LT.AND P4, PT, R184, c[0x0][0x178], !P1 ;  /* 0x00005e00b8007a0c */ /* 0x000fe40004f81270 */
[----:B------:R-:W-:Y:S02]  /*6d390*/  IADD3 R0, R252, 0x1ee, RZ ;  /* 0x000001eefc007810 */ /* 0x000fe40007ffe0ff */
[C---:B----4-:R-:W-:Y:S01]  /*6d3a0*/  IADD3 R21, R39.reuse, c[0x0][0x198], RZ ;  /* 0x0000660027157a10 */ /* 0x050fe20007ffe0ff */
[C---:B------:R-:W-:Y:S01]  /*6d3b0*/  IMAD.WIDE R8, R39.reuse, 0x4, R2 ;  /* 0x0000000427087825 */ /* 0x040fe200078e0202 */
[----:B------:R-:W-:Y:S02]  /*6d3c0*/  ISETP.GE.AND P0, PT, R0, c[0x0][0x17c], PT ;  /* 0x00005f0000007a0c */ /* 0x000fe40003f06270 */
[----:B------:R-:W-:Y:S01]  /*6d3d0*/  IADD3 R0, R252, 0x1ef, RZ ;  /* 0x000001effc007810 */ /* 0x000fe20007ffe0ff */
[----:B-----5:R-:W-:Y:S01]  /*6d3e0*/  IMAD.WIDE R12, R39, 0x4, R140 ;  /* 0x00000004270c7825 */ /* 0x020fe200078e028c */
[----:B------:R4:W-:Y:S03]  /*6d3f0*/  @P5 STG.E [R8.64], R208 ;  /* 0x000000d008005986 */ /* 0x0009e6000c101904 */
[----:B--2---:R-:W-:Y:S01]  /*6d400*/  IMAD.WIDE R4, R21, 0x4, R2 ;  /* 0x0000000415047825 */ /* 0x004fe200078e0202 */
[----:B------:R-:W-:-:S03]  /*6d410*/  ISETP.GE.AND P6, PT, R0, c[0x0][0x17c], PT ;  /* 0x00005f0000007a0c */ /* 0x000fc60003fc6270 */
[----:B------:R-:W-:Y:S01]  /*6d420*/  IMAD.WIDE R16, R21, 0x4, R140 ;  /* 0x0000000415107825 */ /* 0x000fe200078e028c */
[----:B-1----:R1:W-:Y:S01]  /*6d430*/  @P2 STG.E [R12.64], R28 ;  /* 0x0000001c0c002986 */ /* 0x0023e2000c101904 */
[----:B------:R-:W-:Y:S02]  /*6d440*/  ISETP.LT.AND P5, PT, R187, c[0x0][0x178], !P0 ;  /* 0x00005e00bb007a0c */ /* 0x000fe400047a1270 */
[----:B------:R-:W-:Y:S01]  /*6d450*/  IADD3 R21, R21, c[0x0][0x198], RZ ;  /* 0x0000660015157a10 */ /* 0x000fe20007ffe0ff */
[----:B------:R2:W-:Y:S01]  /*6d460*/  @P3 STG.E [R4.64], R209 ;  /* 0x000000d104003986 */ /* 0x0005e2000c101904 */
[----:B------:R-:W-:-:S03]  /*6d470*/  ISETP.LT.AND P0, PT, R184, c[0x0][0x178], !P0 ;  /* 0x00005e00b8007a0c */ /* 0x000fc60004701270 */
[----:B------:R5:W-:Y:S01]  /*6d480*/  @P4 STG.E [R16.64], R29 ;  /* 0x0000001d10004986 */ /* 0x000be2000c101904 */
[----:B------:R-:W-:Y:S02]  /*6d490*/  ISETP.LT.AND P4, PT, R187, c[0x0][0x178], !P6 ;  /* 0x00005e00bb007a0c */ /* 0x000fe40007781270 */
[----:B------:R-:W-:Y:S02]  /*6d4a0*/  IADD3 R0, R252, 0x1f0, RZ ;  /* 0x000001f0fc007810 */ /* 0x000fe40007ffe0ff */
[----:B------:R-:W-:Y:S02]  /*6d4b0*/  ISETP.LT.AND P6, PT, R184, c[0x0][0x178], !P6 ;  /* 0x00005e00b8007a0c */ /* 0x000fe400077c1270 */
[C---:B---3--:R-:W-:Y:S01]  /*6d4c0*/  IADD3 R25, R21.reuse, c[0x0][0x198], RZ ;  /* 0x0000660015197a10 */ /* 0x048fe20007ffe0ff */
[C---:B----4-:R-:W-:Y:S01]  /*6d4d0*/  IMAD.WIDE R8, R21.reuse, 0x4, R2 ;  /* 0x0000000415087825 */ /* 0x050fe200078e0202 */
[----:B------:R-:W-:Y:S02]  /*6d4e0*/  ISETP.GE.AND P1, PT, R0, c[0x0][0x17c], PT ;  /* 0x00005f0000007a0c */ /* 0x000fe40003f26270 */
[----:B------:R-:W-:Y:S01]  /*6d4f0*/  IADD3 R0, R252, 0x1f1, RZ ;  /* 0x000001f1fc007810 */ /* 0x000fe20007ffe0ff */
[----:B-1----:R-:W-:Y:S01]  /*6d500*/  IMAD.WIDE R12, R21, 0x4, R140 ;  /* 0x00000004150c7825 */ /* 0x002fe200078e028c */
[----:B------:R1:W-:Y:S03]  /*6d510*/  @P5 STG.E [R8.64], R216 ;  /* 0x000000d808005986 */ /* 0x0003e6000c101904 */
[C---:B--2---:R-:W-:Y:S01]  /*6d520*/  IMAD.WIDE R4, R25.reuse, 0x4, R2 ;  /* 0x0000000419047825 */ /* 0x044fe200078e0202 */
[----:B------:R-:W-:Y:S01]  /*6d530*/  ISETP.GE.AND P2, PT, R0, c[0x0][0x17c], PT ;  /* 0x00005f0000007a0c */ /* 0x000fe20003f46270 */
[----:B------:R2:W-:Y:S02]  /*6d540*/  @P0 STG.E [R12.64], R32 ;  /* 0x000000200c000986 */ /* 0x0005e4000c101904 */
[----:B-----5:R-:W-:Y:S01]  /*6d550*/  IMAD.WIDE R16, R25, 0x4, R140 ;  /* 0x0000000419107825 */ /* 0x020fe200078e028c */
[----:B------:R-:W-:Y:S01]  /*6d560*/  ISETP.LT.AND P5, PT, R187, c[0x0][0x178], !P1 ;  /* 0x00005e00bb007a0c */ /* 0x000fe20004fa1270 */
[----:B------:R3:W-:Y:S01]  /*6d570*/  @P4 STG.E [R4.64], R217 ;  /* 0x000000d904004986 */ /* 0x0007e2000c101904 */
[----:B------:R-:W-:-:S02]  /*6d580*/  IADD3 R25, R25, c[0x0][0x198], RZ ;  /* 0x0000660019197a10 */ /* 0x000fc40007ffe0ff */
[----:B------:R-:W-:Y:S01]  /*6d590*/  ISETP.LT.AND P1, PT, R184, c[0x0][0x178], !P1 ;  /* 0x00005e00b8007a0c */ /* 0x000fe20004f21270 */
[----:B------:R4:W-:Y:S01]  /*6d5a0*/  @P6 STG.E [R16.64], R33 ;  /* 0x0000002110006986 */ /* 0x0009e2000c101904 */
[----:B------:R-:W-:Y:S02]  /*6d5b0*/  ISETP.LT.AND P4, PT, R187, c[0x0][0x178], !P2 ;  /* 0x00005e00bb007a0c */ /* 0x000fe40005781270 */
[----:B------:R-:W-:Y:S02]  /*6d5c0*/  IADD3 R0, R252, 0x1f2, RZ ;  /* 0x000001f2fc007810 */ /* 0x000fe40007ffe0ff */
[----:B------:R-:W-:Y:S02]  /*6d5d0*/  ISETP.LT.AND P6, PT, R184, c[0x0][0x178], !P2 ;  /* 0x00005e00b8007a0c */ /* 0x000fe400057c1270 */
[C---:B------:R-:W-:Y:S01]  /*6d5e0*/  IADD3 R21, R25.reuse, c[0x0][0x198], RZ ;  /* 0x0000660019157a10 */ /* 0x040fe20007ffe0ff */
[----:B-1----:R-:W-:Y:S01]  /*6d5f0*/  IMAD.WIDE R8, R25, 0x4, R2 ;  /* 0x0000000419087825 */ /* 0x002fe200078e0202 */
[----:B------:R-:W-:-:S02]  /*6d600*/  ISETP.GE.AND P3, PT, R0, c[0x0][0x17c], PT ;  /* 0x00005f0000007a0c */ /* 0x000fc40003f66270 */
[----:B------:R-:W-:Y:S01]  /*6d610*/  IADD3 R0, R252, 0x1f3, RZ ;  /* 0x000001f3fc007810 */ /* 0x000fe20007ffe0ff */
[----:B--2---:R-:W-:Y:S01]  /*6d620*/  IMAD.WIDE R12, R25, 0x4, R140 ;  /* 0x00000004190c7825 */ /* 0x004fe200078e028c */
[----:B------:R1:W-:Y:S03]  /*6d630*/  @P5 STG.E [R8.64], R190 ;  /* 0x000000be08005986 */ /* 0x0003e6000c101904 */
[C---:B---3--:R-:W-:Y:S01]  /*6d640*/  IMAD.WIDE R4, R21.reuse, 0x4, R2 ;  /* 0x0000000415047825 */ /* 0x048fe200078e0202 */
[----:B------:R-:W-:Y:S01]  /*6d650*/  ISETP.GE.AND P0, PT, R0, c[0x0][0x17c], PT ;  /* 0x00005f0000007a0c */ /* 0x000fe20003f06270 */
[----:B------:R2:W-:Y:S02]  /*6d660*/  @P1 STG.E [R12.64], R6 ;  /* 0x000000060c001986 */ /* 0x0005e4000c101904 */
[----:B----4-:R-:W-:Y:S01]  /*6d670*/  IMAD.WIDE R16, R21, 0x4, R140 ;  /* 0x0000000415107825 */ /* 0x010fe200078e028c */
        /* <DEDUP_REMOVED lines=31> */
[----:B------:R-:W-:Y:S03]  /*6d870*/  @P5 STG.E [R8.64], R206 ;  /* 0x000000ce08005986 */ /* 0x000fe6000c101904 */
        /* <DEDUP_REMOVED lines=12> */
[C---:B-1----:R-:W-:Y:S01]  /*6d940*/  IADD3 R13, R11.reuse, c[0x0][0x198], RZ ;  /* 0x000066000b0d7a10 */ /* 0x042fe20007ffe0ff */
[----:B------:R-:W-:Y:S01]  /*6d950*/  IMAD.WIDE R8, R11, 0x4, R2 ;  /* 0x000000040b087825 */ /* 0x000fe200078e0202 */
[----:B------:R-:W-:-:S02]  /*6d960*/  ISETP.GE.AND P1, PT, R0, c[0x0][0x17c], PT ;  /* 0x00005f0000007a0c */ /* 0x000fc40003f26270 */
[----:B------:R-:W-:Y:S01]  /*6d970*/  IADD3 R0, R252, 0x1f9, RZ ;  /* 0x000001f9fc007810 */ /* 0x000fe20007ffe0ff */
[----:B------:R-:W-:Y:S01]  /*6d980*/  IMAD.WIDE R10, R11, 0x4, R140 ;  /* 0x000000040b0a7825 */ /* 0x000fe200078e028c */
[----:B------:R1:W-:Y:S03]  /*6d990*/  @P5 STG.E [R8.64], R214 ;  /* 0x000000d608005986 */ /* 0x0003e6000c101904 */
[C---:B--2---:R-:W-:Y:S01]  /*6d9a0*/  IMAD.WIDE R4, R13.reuse, 0x4, R2 ;  /* 0x000000040d047825 */ /* 0x044fe200078e0202 */
[----:B------:R-:W-:Y:S01]  /*6d9b0*/  ISETP.GE.AND P2, PT, R0, c[0x0][0x17c], PT ;  /* 0x00005f0000007a0c */ /* 0x000fe20003f46270 */
[----:B------:R2:W-:Y:S02]  /*6d9c0*/  @P0 STG.E [R10.64], R18 ;  /* 0x000000120a000986 */ /* 0x0005e4000c101904 */
[----:B---3--:R-:W-:Y:S01]  /*6d9d0*/  IMAD.WIDE R6, R13, 0x4, R140 ;  /* 0x000000040d067825 */ /* 0x008fe200078e028c */
[----:B------:R-:W-:Y:S01]  /*6d9e0*/  IADD3 R0, R252, 0x1fa, RZ ;  /* 0x000001fafc007810 */ /* 0x000fe20007ffe0ff */
[----:B------:R3:W-:Y:S01]  /*6d9f0*/  @P4 STG.E [R4.64], R215 ;  /* 0x000000d704004986 */ /* 0x0007e2000c101904 */
[----:B------:R-:W-:-:S02]  /*6da00*/  ISETP.LT.AND P5, PT, R187, c[0x0][0x178], !P1 ;  /* 0x00005e00bb007a0c */ /* 0x000fc40004fa1270 */
[----:B------:R-:W-:Y:S02]  /*6da10*/  IADD3 R13, R13, c[0x0][0x198], RZ ;  /* 0x000066000d0d7a10 */ /* 0x000fe40007ffe0ff */
[----:B------:R-:W-:Y:S01]  /*6da20*/  ISETP.LT.AND P1, PT, R184, c[0x0][0x178], !P1 ;  /* 0x00005e00b8007a0c */ /* 0x000fe20004f21270 */
[----:B------:R4:W-:Y:S01]  /*6da30*/  @P6 STG.E [R6.64], R19 ;  /* 0x0000001306006986 */ /* 0x0009e2000c101904 */
[----:B------:R-:W-:Y:S02]  /*6da40*/  ISETP.LT.AND P4, PT, R187, c[0x0][0x178], !P2 ;  /* 0x00005e00bb007a0c */ /* 0x000fe40005781270 */
[----:B------:R-:W-:Y:S02]  /*6da50*/  ISETP.GE.AND P3, PT, R0, c[0x0][0x17c], PT ;  /* 0x00005f0000007a0c */ /* 0x000fe40003f66270 */
[----:B------:R-:W-:Y:S02]  /*6da60*/  ISETP.LT.AND P6, PT, R184, c[0x0][0x178], !P2 ;  /* 0x00005e00b8007a0c */ /* 0x000fe400057c1270 */
[----:B------:R-:W-:-:S02]  /*6da70*/  IADD3 R0, R252, 0x1fb, RZ ;  /* 0x000001fbfc007810 */ /* 0x000fc40007ffe0ff */
[C---:B------:R-:W-:Y:S01]  /*6da80*/  IADD3 R15, R13.reuse, c[0x0][0x198], RZ ;  /* 0x000066000d0f7a10 */ /* 0x040fe20007ffe0ff */
[C---:B-1----:R-:W-:Y:S01]  /*6da90*/  IMAD.WIDE R8, R13.reuse, 0x4, R2 ;  /* 0x000000040d087825 */ /* 0x042fe200078e0202 */
[----:B------:R-:W-:Y:S02]  /*6daa0*/  ISETP.GE.AND P0, PT, R0, c[0x0][0x17c], PT ;  /* 0x00005f0000007a0c */ /* 0x000fe40003f06270 */
[----:B------:R-:W-:Y:S01]  /*6dab0*/  IADD3 R0, R252, 0x1fc, RZ ;  /* 0x000001fcfc007810 */ /* 0x000fe20007ffe0ff */
[----:B--2---:R-:W-:Y:S01]  /*6dac0*/  IMAD.WIDE R10, R13, 0x4, R140 ;  /* 0x000000040d0a7825 */ /* 0x004fe200078e028c */
[----:B------:R1:W-:Y:S03]  /*6dad0*/  @P5 STG.E [R8.64], R194 ;  /* 0x000000c208005986 */ /* 0x0003e6000c101904 */
[C---:B---3--:R-:W-:Y:S01]  /*6dae0*/  IMAD.WIDE R4, R15.reuse, 0x4, R2 ;  /* 0x000000040f047825 */ /* 0x048fe200078e0202 */
[----:B------:R-:W-:Y:S01]  /*6daf0*/  ISETP.GE.AND P2, PT, R0, c[0x0][0x17c], PT ;  /* 0x00005f0000007a0c */ /* 0x000fe20003f46270 */
[----:B------:R-:W-:Y:S02]  /*6db00*/  @P1 STG.E [R10.64], R22 ;  /* 0x000000160a001986 */ /* 0x000fe4000c101904 */
[C---:B----4-:R-:W-:Y:S01]  /*6db10*/  IMAD.WIDE R6, R15.reuse, 0x4, R140 ;  /* 0x000000040f067825 */ /* 0x050fe200078e028c */
[----:B------:R-:W-:Y:S01]  /*6db20*/  IADD3 R15, R15, c[0x0][0x198], RZ ;  /* 0x000066000f0f7a10 */ /* 0x000fe20007ffe0ff */
[----:B------:R2:W-:Y:S01]  /*6db30*/  @P4 STG.E [R4.64], R195 ;  /* 0x000000c304004986 */ /* 0x0005e2000c101904 */
[----:B------:R-:W-:-:S02]  /*6db40*/  ISETP.LT.AND P5, PT, R187, c[0x0][0x178], !P3 ;  /* 0x00005e00bb007a0c */ /* 0x000fc40005fa1270 */
[C---:B------:R-:W-:Y:S01]  /*6db50*/  ISETP.LT.AND P3, PT, R184.reuse, c[0x0][0x178], !P3 ;  /* 0x00005e00b8007a0c */ /* 0x040fe20005f61270 */
[----:B------:R3:W-:Y:S01]  /*6db60*/  @P6 STG.E [R6.64], R23 ;  /* 0x0000001706006986 */ /* 0x0007e2000c101904 */
[----:B------:R-:W-:Y:S02]  /*6db70*/  ISETP.LT.AND P4, PT, R187, c[0x0][0x178], !P0 ;  /* 0x00005e00bb007a0c */ /* 0x000fe40004781270 */
[----:B------:R-:W-:Y:S02]  /*6db80*/  ISETP.LT.AND P0, PT, R184, c[0x0][0x178], !P0 ;  /* 0x00005e00b8007a0c */ /* 0x000fe40004701270 */
[----:B------:R-:W-:Y:S02]  /*6db90*/  IADD3 R13, R15, c[0x0][0x198], RZ ;  /* 0x000066000f0d7a10 */ /* 0x000fe40007ffe0ff */
[----:B------:R-:W-:Y:S01]  /*6dba0*/  ISETP.LT.AND P6, PT, R187, c[0x0][0x178], !P2 ;  /* 0x00005e00bb007a0c */ /* 0x000fe200057c1270 */
[----:B-1----:R-:W-:Y:S01]  /*6dbb0*/  IMAD.WIDE R8, R15, 0x4, R2 ;  /* 0x000000040f087825 */ /* 0x002fe200078e0202 */
[----:B------:R-:W-:-:S02]  /*6dbc0*/  IADD3 R0, R252, 0x1fd, RZ ;  /* 0x000001fdfc007810 */ /* 0x000fc40007ffe0ff */
[----:B------:R-:W-:Y:S01]  /*6dbd0*/  IADD3 R17, R13, c[0x0][0x198], RZ ;  /* 0x000066000d117a10 */ /* 0x000fe20007ffe0ff */
[----:B--2---:R-:W-:Y:S01]  /*6dbe0*/  IMAD.WIDE R4, R15, 0x4, R140 ;  /* 0x000000040f047825 */ /* 0x004fe200078e028c */
[----:B------:R-:W-:-:S03]  /*6dbf0*/  ISETP.GE.AND P1, PT, R0, c[0x0][0x17c], PT ;  /* 0x00005f0000007a0c */ /* 0x000fc60003f26270 */
[C---:B---3--:R-:W-:Y:S01]  /*6dc00*/  IMAD.WIDE R6, R13.reuse, 0x4, R2 ;  /* 0x000000040d067825 */ /* 0x048fe200078e0202 */
[C---:B------:R-:W-:Y:S01]  /*6dc10*/  IADD3 R0, R252.reuse, 0x1fe, RZ ;  /* 0x000001fefc007810 */ /* 0x040fe20007ffe0ff */
[----:B------:R1:W-:Y:S02]  /*6dc20*/  @P5 STG.E [R8.64], R202 ;  /* 0x000000ca08005986 */ /* 0x0003e4000c101904 */
[----:B------:R-:W-:Y:S01]  /*6dc30*/  IMAD.WIDE R10, R13, 0x4, R140 ;  /* 0x000000040d0a7825 */ /* 0x000fe200078e028c */
[----:B------:R-:W-:Y:S01]  /*6dc40*/  IADD3 R252, R252, 0x1ff, RZ ;  /* 0x000001fffcfc7810 */ /* 0x000fe20007ffe0ff */
[----:B------:R2:W-:Y:S02]  /*6dc50*/  @P3 STG.E [R4.64], R26 ;  /* 0x0000001a04003986 */ /* 0x0005e4000c101904 */
[----:B------:R-:W-:Y:S01]  /*6dc60*/  IMAD.WIDE R12, R17, 0x4, R2 ;  /* 0x00000004110c7825 */ /* 0x000fe200078e0202 */
[----:B------:R-:W-:Y:S01]  /*6dc70*/  ISETP.GE.AND P5, PT, R0, c[0x0][0x17c], PT ;  /* 0x00005f0000007a0c */ /* 0x000fe20003fa6270 */
[----:B------:R3:W-:Y:S01]  /*6dc80*/  @P4 STG.E [R6.64], R203 ;  /* 0x000000cb06004986 */ /* 0x0007e2000c101904 */
[----:B------:R-:W-:-:S03]  /*6dc90*/  ISETP.LT.AND P2, PT, R184, c[0x0][0x178], !P2 ;  /* 0x00005e00b8007a0c */ /* 0x000fc60005741270 */
[----:B------:R4:W-:Y:S01]  /*6dca0*/  @P0 STG.E [R10.64], R27 ;  /* 0x0000001b0a000986 */ /* 0x0009e2000c101904 */
[----:B-1----:R-:W-:Y:S02]  /*6dcb0*/  IADD3 R9, R17, c[0x0][0x198], RZ ;  /* 0x0000660011097a10 */ /* 0x002fe40007ffe0ff */
[----:B------:R-:W-:Y:S01]  /*6dcc0*/  ISETP.GE.AND P3, PT, R252, c[0x0][0x17c], PT ;  /* 0x00005f00fc007a0c */ /* 0x000fe20003f66270 */
[----:B------:R1:W-:Y:S01]  /*6dcd0*/  @P6 STG.E [R12.64], R210 ;  /* 0x000000d20c006986 */ /* 0x0003e2000c101904 */
[C---:B------:R-:W-:Y:S02]  /*6dce0*/  ISETP.LT.AND P6, PT, R187.reuse, c[0x0][0x178], !P1 ;  /* 0x00005e00bb007a0c */ /* 0x040fe40004fc1270 */
[----:B------:R-:W-:Y:S02]  /*6dcf0*/  ISETP.LT.AND P1, PT, R184, c[0x0][0x178], !P1 ;  /* 0x00005e00b8007a0c */ /* 0x000fe40004f21270 */
[----:B------:R-:W-:Y:S02]  /*6dd00*/  ISETP.LT.AND P4, PT, R187, c[0x0][0x178], !P5 ;  /* 0x00005e00bb007a0c */ /* 0x000fe40006f81270 */
[----:B------:R-:W-:-:S02]  /*6dd10*/  IADD3 R15, R9, c[0x0][0x198], RZ ;  /* 0x00006600090f7a10 */ /* 0x000fc40007ffe0ff */
[C---:B------:R-:W-:Y:S02]  /*6dd20*/  ISETP.LT.AND P5, PT, R184.reuse, c[0x0][0x178], !P5 ;  /* 0x00005e00b8007a0c */ /* 0x040fe40006fa1270 */
[----:B------:R-:W-:Y:S01]  /*6dd30*/  ISETP.LT.AND P0, PT, R187, c[0x0][0x178], !P3 ;  /* 0x00005e00bb007a0c */ /* 0x000fe20005f01270 */
[----:B--2---:R-:W-:Y:S01]  /*6dd40*/  IMAD.WIDE R4, R17, 0x4, R140 ;  /* 0x0000000411047825 */ /* 0x004fe200078e028c */
[----:B------:R-:W-:Y:S02]  /*6dd50*/  ISETP.LT.AND P3, PT, R184, c[0x0][0x178], !P3 ;  /* 0x00005e00b8007a0c */ /* 0x000fe40005f61270 */
[----:B------:R-:W-:Y:S01]  /*6dd60*/  IADD3 R17, R15, c[0x0][0x198], RZ ;  /* 0x000066000f117a10 */ /* 0x000fe20007ffe0ff */
[C---:B---3--:R-:W-:Y:S01]  /*6dd70*/  IMAD.WIDE R6, R9.reuse, 0x4, R2 ;  /* 0x0000000409067825 */ /* 0x048fe200078e0202 */
[----:B------:R2:W-:Y:S03]  /*6dd80*/  @P2 STG.E [R4.64], R30 ;  /* 0x0000001e04002986 */ /* 0x0005e6000c101904 */
[----:B------:R-:W-:Y:S01]  /*6dd90*/  IMAD.WIDE R8, R9, 0x4, R140 ;  /* 0x0000000409087825 */ /* 0x000fe200078e028c */
[----:B------:R2:W-:Y:S03]  /*6dda0*/  @P6 STG.E [R6.64], R211 ;  /* 0x000000d306006986 */ /* 0x0005e6000c101904 */
[C---:B----4-:R-:W-:Y:S01]  /*6ddb0*/  IMAD.WIDE R10, R15.reuse, 0x4, R2 ;  /* 0x000000040f0a7825 */ /* 0x050fe200078e0202 */
[----:B------:R2:W-:Y:S03]  /*6ddc0*/  @P1 STG.E [R8.64], R31 ;  /* 0x0000001f08001986 */ /* 0x0005e6000c101904 */
[----:B-1----:R-:W-:Y:S01]  /*6ddd0*/  IMAD.WIDE R12, R15, 0x4, R140 ;  /* 0x000000040f0c7825 */ /* 0x002fe200078e028c */
[----:B------:R2:W-:Y:S03]  /*6dde0*/  @P4 STG.E [R10.64], R218 ;  /* 0x000000da0a004986 */ /* 0x0005e6000c101904 */
[C---:B------:R-:W-:Y:S01]  /*6ddf0*/  IMAD.WIDE R2, R17.reuse, 0x4, R2 ;  /* 0x0000000411027825 */ /* 0x040fe200078e0202 */
[----:B------:R2:W-:Y:S04]  /*6de00*/  @P5 STG.E [R12.64], R34 ;  /* 0x000000220c005986 */ /* 0x0005e8000c101904 */
[----:B------:R2:W-:Y:S01]  /*6de10*/  @P0 STG.E [R2.64], R219 ;  /* 0x000000db02000986 */ /* 0x0005e2000c101904 */
[----:B------:R-:W-:Y:S01]  /*6de20*/  IMAD.WIDE R140, R17, 0x4, R140 ;  /* 0x00000004118c7825 */ /* 0x000fe200078e028c */
[----:B------:R-:W-:Y:S06]  /*6de30*/  @!P3 EXIT ;  /* 0x000000000000b94d */ /* 0x000fec0003800000 */
[----:B------:R-:W-:Y:S01]  /*6de40*/  STG.E [R140.64], R35 ;  /* 0x000000238c007986 */ /* 0x000fe2000c101904 */
[----:B------:R-:W-:Y:S05]  /*6de50*/  EXIT ;  /* 0x000000000000794d */ /* 0x000fea0003800000 */
.L_x_2:
[----:B------:R-:W-:-:S00]  /*6de60*/  BRA `(.L_x_2) ;  /* 0xfffffff000007947 */ /* 0x000fc0000383ffff */
[----:B------:R-:W-:-:S00]  /*6de70*/  NOP ;  /* 0x0000000000007918 */ /* 0x000fc00000000000 */
        /* <DEDUP_REMOVED lines=8> */
.L_x_3:


//--------------------- .nv.shared.matmul_kernel  --------------------------
	.section	.nv.shared.matmul_kernel,"aw",@nobits
	.sectionflags	@""
	.align	16
